def matmul_kernel(
    a_ptr,
    b_ptr,
    c_ptr,
    M,
    N,
    K,
    stride_am,
    stride_ak,
    stride_bk,
    stride_bn,
    stride_cm,
    stride_cn,
    BLOCK_M: tl.constexpr,
    BLOCK_N: tl.constexpr,
    BLOCK_K: tl.constexpr,
    GROUP_M: tl.constexpr,
):
    pid = tl.program_id(axis=0)
    num_pid_m = tl.cdiv(M, BLOCK_M)
    num_pid_n = tl.cdiv(N, BLOCK_N)
    num_pid_in_group = GROUP_M * num_pid_n
    group_id = pid // num_pid_in_group
    first_pid_m = group_id * GROUP_M
    group_size_m = min(num_pid_m - first_pid_m, GROUP_M)
    pid_m = first_pid_m + ((pid % num_pid_in_group) % group_size_m)
    pid_n = (pid % num_pid_in_group) // group_size_m

    offs_am = (pid_m * BLOCK_M + tl.arange(0, BLOCK_M)) % M
    offs_bn = (pid_n * BLOCK_N + tl.arange(0, BLOCK_N)) % N
    offs_k = tl.arange(0, BLOCK_K)
    a_ptrs = a_ptr + offs_am[:, None] * stride_am + offs_k[None, :] * stride_ak
    b_ptrs = b_ptr + offs_k[:, None] * stride_bk + offs_bn[None, :] * stride_bn

    acc = tl.zeros((BLOCK_M, BLOCK_N), dtype=tl.float32)
    for kk in range(0, tl.cdiv(K, BLOCK_K)):
        a = tl.load(a_ptrs, mask=offs_k[None, :] < K - kk * BLOCK_K, other=0.0)
        b = tl.load(b_ptrs, mask=offs_k[:, None] < K - kk * BLOCK_K, other=0.0)
        acc = tl.dot(a, b, acc)
        a_ptrs += BLOCK_K * stride_ak
        b_ptrs += BLOCK_K * stride_bk

    c = acc.to(c_ptr.dtype.element_ty)
    offs_cm = pid_m * BLOCK_M + tl.arange(0, BLOCK_M)
    offs_cn = pid_n * BLOCK_N + tl.arange(0, BLOCK_N)
    c_ptrs = c_ptr + offs_cm[:, None] * stride_cm + offs_cn[None, :] * stride_cn
    mask = (offs_cm[:, None] < M) & (offs_cn[None, :] < N)
    tl.store(c_ptrs, c, mask=mask)

# config = {"BLOCK_K": 128, "BLOCK_M": 256, "BLOCK_N": 512, "GROUP_M": 8, "arch": "sm_90", "dtype": "fp8e5m2", "num_ctas": 1, "num_stages": 3, "num_warps": 8}
# arch = sm_90


// ===== COMPILED SASS (sm_90a) =====

	.target	sm_90a

	.elftype	@"ET_EXEC"


//--------------------- .note.nv.tkinfo           --------------------------
	.section	.note.nv.tkinfo,"",@"SHT_NOTE"
	.sectionflags	@"SHF_NOTE_NV_TKINFO"
	.tkinfo
        /*0018*/ 	.word	0x00000002
        /*0030*/ 	.string	""
        /*0030*/ 	.string	"ptxas"
        /*0030*/ 	.string	"Cuda compilation tools, release 13.0, V13.0.88"
        /*0030*/ 	.string	"Build cuda_13.0.r13.0/compiler.36424714_0"
        /*0030*/ 	.string	"-v  -suppress-debug-info  -lineinfo  -arch sm_90a "



//--------------------- .note.nv.cuinfo           --------------------------
	.section	.note.nv.cuinfo,"",@"SHT_NOTE"
	.sectionflags	@"SHF_NOTE_NV_CUINFO"
        /*0018*/ 	.short	0x0002
        /*001a*/ 	.short	0x005a
        /*001c*/ 	.short	0x0082
	.zero		2


//--------------------- .nv.info                  --------------------------
	.section	.nv.info,"",@"SHT_CUDA_INFO"
	.align	4


	//----- nvinfo : EIATTR_REGCOUNT
	.align		4
        /*0000*/ 	.byte	0x04, 0x2f
        /*0002*/ 	.short	(.L_1 - .L_0)
	.align		4
.L_0:
        /*0004*/ 	.word	index@(matmul_kernel)
        /*0008*/ 	.word	0x000000ff


	//----- nvinfo : EIATTR_FRAME_SIZE
	.align		4
.L_1:
        /*000c*/ 	.byte	0x04, 0x11
        /*000e*/ 	.short	(.L_3 - .L_2)
	.align		4
.L_2:
        /*0010*/ 	.word	index@(matmul_kernel)
        /*0014*/ 	.word	0x00001760


	//----- nvinfo : EIATTR_MIN_STACK_SIZE
	.align		4
.L_3:
        /*0018*/ 	.byte	0x04, 0x12
        /*001a*/ 	.short	(.L_5 - .L_4)
	.align		4
.L_4:
        /*001c*/ 	.word	index@(matmul_kernel)
        /*0020*/ 	.word	0x00001760
.L_5:


//--------------------- .nv.compat                --------------------------
	.section	.nv.compat,"",@"SHT_CUDA_COMPAT_INFO"
	.align	4
        /*0000*/ 	.byte	0x02, 0x09, 0x01, 0x00, 0x02, 0x02, 0x04, 0x00, 0x02, 0x05, 0x05, 0x00, 0x03, 0x07, 0x01, 0x01
        /*0010*/ 	.byte	0x02, 0x03, 0x00, 0x00, 0x02, 0x06, 0x01, 0x00, 0x04, 0x0b, 0x08, 0x00, 0x00, 0x00, 0x00, 0x00
        /*0020*/ 	.byte	0x00, 0x00, 0x00, 0x00


//--------------------- .nv.info.matmul_kernel    --------------------------
	.section	.nv.info.matmul_kernel,"",@"SHT_CUDA_INFO"
	.sectionflags	@""
	.align	4


	//----- nvinfo : EIATTR_CUDA_API_VERSION
	.align		4
        /*0000*/ 	.byte	0x04, 0x37
        /*0002*/ 	.short	(.L_7 - .L_6)
.L_6:
        /*0004*/ 	.word	0x00000082


	//----- nvinfo : EIATTR_KPARAM_INFO
	.align		4
.L_7:
        /*0008*/ 	.byte	0x04, 0x17
        /*000a*/ 	.short	(.L_9 - .L_8)
.L_8:
        /*000c*/ 	.word	0x00000000
        /*0010*/ 	.short	0x000d
        /*0012*/ 	.short	0x0048
        /*0014*/ 	.byte	0x00, 0xf4, 0x21, 0x00


	//----- nvinfo : EIATTR_KPARAM_INFO
	.align		4
.L_9:
        /*0018*/ 	.byte	0x04, 0x17
        /*001a*/ 	.short	(.L_11 - .L_10)
.L_10:
        /*001c*/ 	.word	0x00000000
        /*0020*/ 	.short	0x000c
        /*0022*/ 	.short	0x0040
        /*0024*/ 	.byte	0x00, 0xf4, 0x21, 0x00


	//----- nvinfo : EIATTR_KPARAM_INFO
	.align		4
.L_11:
        /*0028*/ 	.byte	0x04, 0x17
        /*002a*/ 	.short	(.L_13 - .L_12)
.L_12:
        /*002c*/ 	.word	0x00000000
        /*0030*/ 	.short	0x000b
        /*0032*/ 	.short	0x0038
        /*0034*/ 	.byte	0x00, 0xf0, 0x11, 0x00


	//----- nvinfo : EIATTR_KPARAM_INFO
	.align		4
.L_13:
        /*0038*/ 	.byte	0x04, 0x17
        /*003a*/ 	.short	(.L_15 - .L_14)
.L_14:
        /*003c*/ 	.word	0x00000000
        /*0040*/ 	.short	0x000a
        /*0042*/ 	.short	0x0034
        /*0044*/ 	.byte	0x00, 0xf0, 0x11, 0x00


	//----- nvinfo : EIATTR_KPARAM_INFO
	.align		4
.L_15:
        /*0048*/ 	.byte	0x04, 0x17
        /*004a*/ 	.short	(.L_17 - .L_16)
.L_16:
        /*004c*/ 	.word	0x00000000
        /*0050*/ 	.short	0x0009
        /*0052*/ 	.short	0x0030
        /*0054*/ 	.byte	0x00, 0xf0, 0x11, 0x00


	//----- nvinfo : EIATTR_KPARAM_INFO
	.align		4
.L_17:
        /*0058*/ 	.byte	0x04, 0x17
        /*005a*/ 	.short	(.L_19 - .L_18)
.L_18:
        /*005c*/ 	.word	0x00000000
        /*0060*/ 	.short	0x0008
        /*0062*/ 	.short	0x002c
        /*0064*/ 	.byte	0x00, 0xf0, 0x11, 0x00


	//----- nvinfo : EIATTR_KPARAM_INFO
	.align		4
.L_19:
        /*0068*/ 	.byte	0x04, 0x17
        /*006a*/ 	.short	(.L_21 - .L_20)
.L_20:
        /*006c*/ 	.word	0x00000000
        /*0070*/ 	.short	0x0007
        /*0072*/ 	.short	0x0028
        /*0074*/ 	.byte	0x00, 0xf0, 0x11, 0x00


	//----- nvinfo : EIATTR_KPARAM_INFO
	.align		4
.L_21:
        /*0078*/ 	.byte	0x04, 0x17
        /*007a*/ 	.short	(.L_23 - .L_22)
.L_22:
        /*007c*/ 	.word	0x00000000
        /*0080*/ 	.short	0x0006
        /*0082*/ 	.short	0x0024
        /*0084*/ 	.byte	0x00, 0xf0, 0x11, 0x00


	//----- nvinfo : EIATTR_KPARAM_INFO
	.align		4
.L_23:
        /*0088*/ 	.byte	0x04, 0x17
        /*008a*/ 	.short	(.L_25 - .L_24)
.L_24:
        /*008c*/ 	.word	0x00000000
        /*0090*/ 	.short	0x0005
        /*0092*/ 	.short	0x0020
        /*0094*/ 	.byte	0x00, 0xf0, 0x11, 0x00


	//----- nvinfo : EIATTR_KPARAM_INFO
	.align		4
.L_25:
        /*0098*/ 	.byte	0x04, 0x17
        /*009a*/ 	.short	(.L_27 - .L_26)
.L_26:
        /*009c*/ 	.word	0x00000000
        /*00a0*/ 	.short	0x0004
        /*00a2*/ 	.short	0x001c
        /*00a4*/ 	.byte	0x00, 0xf0, 0x11, 0x00


	//----- nvinfo : EIATTR_KPARAM_INFO
	.align		4
.L_27:
        /*00a8*/ 	.byte	0x04, 0x17
        /*00aa*/ 	.short	(.L_29 - .L_28)
.L_28:
        /*00ac*/ 	.word	0x00000000
        /*00b0*/ 	.short	0x0003
        /*00b2*/ 	.short	0x0018
        /*00b4*/ 	.byte	0x00, 0xf0, 0x11, 0x00


	//----- nvinfo : EIATTR_KPARAM_INFO
	.align		4
.L_29:
        /*00b8*/ 	.byte	0x04, 0x17
        /*00ba*/ 	.short	(.L_31 - .L_30)
.L_30:
        /*00bc*/ 	.word	0x00000000
        /*00c0*/ 	.short	0x0002
        /*00c2*/ 	.short	0x0010
        /*00c4*/ 	.byte	0x00, 0xf4, 0x21, 0x00


	//----- nvinfo : EIATTR_KPARAM_INFO
	.align		4
.L_31:
        /*00c8*/ 	.byte	0x04, 0x17
        /*00ca*/ 	.short	(.L_33 - .L_32)
.L_32:
        /*00cc*/ 	.word	0x00000000
        /*00d0*/ 	.short	0x0001
        /*00d2*/ 	.short	0x0008
        /*00d4*/ 	.byte	0x00, 0xf4, 0x21, 0x00


	//----- nvinfo : EIATTR_KPARAM_INFO
	.align		4
.L_33:
        /*00d8*/ 	.byte	0x04, 0x17
        /*00da*/ 	.short	(.L_35 - .L_34)
.L_34:
        /*00dc*/ 	.word	0x00000000
        /*00e0*/ 	.short	0x0000
        /*00e2*/ 	.short	0x0000
        /*00e4*/ 	.byte	0x00, 0xf4, 0x21, 0x00


	//----- nvinfo : EIATTR_SPARSE_MMA_MASK
	.align		4
.L_35:
        /*00e8*/ 	.byte	0x03, 0x50
        /*00ea*/ 	.short	0x0000


	//----- nvinfo : EIATTR_MAXREG_COUNT
	.align		4
        /*00ec*/ 	.byte	0x03, 0x1b
        /*00ee*/ 	.short	0x00ff


	//----- nvinfo : EIATTR_NUM_BARRIERS
	.align		4
        /*00f0*/ 	.byte	0x02, 0x4c
        /*00f2*/ 	.byte	0x01
	.zero		1


	//----- nvinfo : EIATTR_ANNOTATIONS
	.align		4
        /*00f4*/ 	.byte	0x04, 0x55
        /*00f6*/ 	.short	(.L_37 - .L_36)


	//   ....[0]....
.L_36:
        /*00f8*/ 	.word	0x00000001
        /*00fc*/ 	.byte	0x20, 0x05, 0x00, 0x00, 0x01, 0x00, 0x00, 0x00, 0x50, 0x05, 0x00, 0x00, 0x01, 0x00, 0x00, 0x00
        /* <DEDUP_REMOVED lines=3962> */
        /*f8ac*/ 	.byte	0x00, 0xc4, 0x05, 0x00


	//----- nvinfo : EIATTR_MERCURY_ISA_VERSION
	.align		4
.L_37:
        /*f8b0*/ 	.byte	0x03, 0x5f
        /*f8b2*/ 	.short	0x0101


	//----- nvinfo : EIATTR_EXIT_INSTR_OFFSETS
	.align		4
        /*f8b4*/ 	.byte	0x04, 0x1c
        /*f8b6*/ 	.short	(.L_39 - .L_38)


	//   ....[0]....
.L_38:
        /*f8b8*/ 	.word	0x0005d070


	//   ....[1]....
        /*f8bc*/ 	.word	0x0005d090


	//----- nvinfo : EIATTR_REQNTID
	.align		4
.L_39:
        /*f8c0*/ 	.byte	0x04, 0x10
        /*f8c2*/ 	.short	(.L_41 - .L_40)
.L_40:
        /*f8c4*/ 	.word	0x00000100
        /*f8c8*/ 	.word	0x00000001
        /*f8cc*/ 	.word	0x00000001


	//----- nvinfo : EIATTR_CBANK_PARAM_SIZE
	.align		4
.L_41:
        /*f8d0*/ 	.byte	0x03, 0x19
        /*f8d2*/ 	.short	0x0050


	//----- nvinfo : EIATTR_PARAM_CBANK
	.align		4
        /*f8d4*/ 	.byte	0x04, 0x0a
        /*f8d6*/ 	.short	(.L_43 - .L_42)
	.align		4
.L_42:
        /*f8d8*/ 	.word	index@(.nv.constant0.matmul_kernel)
        /*f8dc*/ 	.short	0x0210
        /*f8de*/ 	.short	0x0050


	//----- nvinfo : EIATTR_SW_WAR
	.align		4
.L_43:
        /*f8e0*/ 	.byte	0x04, 0x36
        /*f8e2*/ 	.short	(.L_45 - .L_44)
.L_44:
        /*f8e4*/ 	.word	0x00000008
.L_45:


//--------------------- .nv.callgraph             --------------------------
	.section	.nv.callgraph,"",@"SHT_CUDA_CALLGRAPH"
	.align	4
	.sectionentsize	8
	.align		4
        /*0000*/ 	.word	0x00000000
	.align		4
        /*0004*/ 	.word	0xffffffff
	.align		4
        /*0008*/ 	.word	0x00000000
	.align		4
        /*000c*/ 	.word	0xfffffffe
	.align		4
        /*0010*/ 	.word	0x00000000
	.align		4
        /*0014*/ 	.word	0xfffffffd
	.align		4
        /*0018*/ 	.word	0x00000000
	.align		4
        /*001c*/ 	.word	0xfffffffc


//--------------------- .text.matmul_kernel       --------------------------
	.section	.text.matmul_kernel,"ax",@progbits
	.align	128
        .global         matmul_kernel
        .type           matmul_kernel,@function
        .size           matmul_kernel,(.L_x_4 - matmul_kernel)
        .other          matmul_kernel,@"STO_CUDA_ENTRY STV_DEFAULT"
matmul_kernel:
.text.matmul_kernel:
[----:B------:R-:W0:Y:S08]  /*0000*/  LDC R1, c[0x0][0x28] ;  /* 0x00000a00ff017b82 */ /* 0x000e300000000800 */
[----:B------:R-:W1:Y:S01]  /*0010*/  LDC.64 R124, c[0x0][0x228] ;  /* 0x00008a00ff7c7b82 */ /* 0x000e620000000a00 */
[----:B------:R-:W2:Y:S01]  /*0020*/  S2R R5, SR_CTAID.X ;  /* 0x0000000000057919 */ /* 0x000ea20000002500 */
[----:B0-----:R-:W-:Y:S01]  /*0030*/  VIADD R1, R1, 0xffffe8a0 ;  /* 0xffffe8a001017836 */ /* 0x001fe20000000000 */
[----:B------:R-:W-:Y:S01]  /*0040*/  UMOV UR4, 0x400 ;  /* 0x0000040000047882 */ /* 0x000fe20000000000 */
[----:B------:R-:W-:Y:S01]  /*0050*/  ULDC.64 UR8, c[0x0][0x208] ;  /* 0x0000820000087ab9 */ /* 0x000fe20000000a00 */
[----:B------:R-:W0:Y:S03]  /*0060*/  S2R R12, SR_TID.X ;  /* 0x00000000000c7919 */ /* 0x000e260000002100 */
[----:B------:R-:W3:Y:S01]  /*0070*/  S2UR UR5, SR_CgaCtaId ;  /* 0x00000000000579c3 */ /* 0x000ee20000008800 */
[----:B-1----:R-:W-:-:S05]  /*0080*/  VIADD R0, R125, 0x1ff ;  /* 0x000001ff7d007836 */ /* 0x002fca0000000000 */
[----:B------:R-:W-:Y:S01]  /*0090*/  SHF.R.S32.HI R3, RZ, 0x1f, R0 ;  /* 0x0000001fff037819 */ /* 0x000fe20000011400 */
[----:B---3--:R-:W-:-:S03]  /*00a0*/  ULEA UR4, UR5, UR4, 0x18 ;  /* 0x0000000405047291 */ /* 0x008fc6000f8ec03f */
[----:B------:R-:W-:Y:S02]  /*00b0*/  LEA.HI R3, R3, R0, RZ, 0x9 ;  /* 0x0000000003037211 */ /* 0x000fe400078f48ff */
[----:B--2---:R-:W-:Y:S02]  /*00c0*/  IABS R8, R5 ;  /* 0x0000000500087213 */ /* 0x004fe40000000000 */
[----:B------:R-:W-:Y:S02]  /*00d0*/  SHF.R.S32.HI R3, RZ, 0x9, R3 ;  /* 0x00000009ff037819 */ /* 0x000fe40000011403 */
[----:B0-----:R-:W-:-:S03]  /*00e0*/  LOP3.LUT R13, R12, 0xff, RZ, 0xc0, !PT ;  /* 0x000000ff0c0d7812 */ /* 0x001fc600078ec0ff */
[----:B------:R-:W-:-:S05]  /*00f0*/  IMAD.SHL.U32 R4, R3, 0x8, RZ ;  /* 0x0000000803047824 */ /* 0x000fca00078e00ff */
[-C--:B------:R-:W-:Y:S02]  /*0100*/  IABS R7, R4.reuse ;  /* 0x0000000400077213 */ /* 0x080fe40000000000 */
[----:B------:R-:W-:Y:S02]  /*0110*/  IABS R10, R4 ;  /* 0x00000004000a7213 */ /* 0x000fe40000000000 */
[----:B------:R-:W0:Y:S08]  /*0120*/  I2F.RP R0, R7 ;  /* 0x0000000700007306 */ /* 0x000e300000209400 */
[----:B0-----:R-:W0:Y:S02]  /*0130*/  MUFU.RCP R0, R0 ;  /* 0x0000000000007308 */ /* 0x001e240000001000 */
[----:B0-----:R-:W-:-:S02]  /*0140*/  VIADD R2, R0, 0xffffffe ;  /* 0x0ffffffe00027836 */ /* 0x001fc40000000000 */
[----:B------:R-:W-:-:S04]  /*0150*/  IMAD.MOV R0, RZ, RZ, -R10 ;  /* 0x000000ffff007224 */ /* 0x000fc800078e0a0a */
[----:B------:R0:W1:Y:S02]  /*0160*/  F2I.FTZ.U32.TRUNC.NTZ R3, R2 ;  /* 0x0000000200037305 */ /* 0x000064000021f000 */
[----:B0-----:R-:W-:Y:S02]  /*0170*/  IMAD.MOV.U32 R2, RZ, RZ, RZ ;  /* 0x000000ffff027224 */ /* 0x001fe400078e00ff */
[----:B-1----:R-:W-:-:S04]  /*0180*/  IMAD.MOV R6, RZ, RZ, -R3 ;  /* 0x000000ffff067224 */ /* 0x002fc800078e0a03 */
[----:B------:R-:W-:Y:S02]  /*0190*/  IMAD R9, R6, R7, RZ ;  /* 0x0000000706097224 */ /* 0x000fe400078e02ff */
[----:B------:R-:W-:Y:S02]  /*01a0*/  IMAD.MOV.U32 R6, RZ, RZ, R8 ;  /* 0x000000ffff067224 */ /* 0x000fe400078e0008 */
[----:B------:R-:W-:-:S06]  /*01b0*/  IMAD.HI.U32 R3, R3, R9, R2 ;  /* 0x0000000903037227 */ /* 0x000fcc00078e0002 */
[----:B------:R-:W-:-:S04]  /*01c0*/  IMAD.HI.U32 R3, R3, R6, RZ ;  /* 0x0000000603037227 */ /* 0x000fc800078e00ff */
[----:B------:R-:W-:-:S05]  /*01d0*/  IMAD R0, R3, R0, R6 ;  /* 0x0000000003007224 */ /* 0x000fca00078e0206 */
[----:B------:R-:W-:-:S13]  /*01e0*/  ISETP.GT.U32.AND P1, PT, R7, R0, PT ;  /* 0x000000000700720c */ /* 0x000fda0003f24070 */
[----:B------:R-:W-:Y:S02]  /*01f0*/  @!P1 IMAD.IADD R0, R0, 0x1, -R7 ;  /* 0x0000000100009824 */ /* 0x000fe400078e0a07 */
[----:B------:R-:W-:Y:S01]  /*0200*/  @!P1 VIADD R3, R3, 0x1 ;  /* 0x0000000103039836 */ /* 0x000fe20000000000 */
[----:B------:R-:W-:Y:S02]  /*0210*/  ISETP.NE.AND P1, PT, R4, RZ, PT ;  /* 0x000000ff0400720c */ /* 0x000fe40003f25270 */
[----:B------:R-:W-:Y:S02]  /*0220*/  ISETP.GE.U32.AND P0, PT, R0, R7, PT ;  /* 0x000000070000720c */ /* 0x000fe40003f06070 */
[----:B------:R-:W-:-:S04]  /*0230*/  LOP3.LUT R0, R5, R4, RZ, 0x3c, !PT ;  /* 0x0000000405007212 */ /* 0x000fc800078e3cff */
[----:B------:R-:W-:Y:S01]  /*0240*/  ISETP.GE.AND P2, PT, R0, RZ, PT ;  /* 0x000000ff0000720c */ /* 0x000fe20003f46270 */
[----:B------:R-:W-:-:S06]  /*0250*/  VIADD R0, R124, 0xff ;  /* 0x000000ff7c007836 */ /* 0x000fcc0000000000 */
[----:B------:R-:W-:-:S04]  /*0260*/  @P0 VIADD R3, R3, 0x1 ;  /* 0x0000000103030836 */ /* 0x000fc80000000000 */
[----:B------:R-:W-:Y:S01]  /*0270*/  IMAD.MOV.U32 R2, RZ, RZ, R3 ;  /* 0x000000ffff027224 */ /* 0x000fe200078e0003 */
[----:B------:R-:W-:-:S03]  /*0280*/  SHF.R.S32.HI R3, RZ, 0x1f, R0 ;  /* 0x0000001fff037819 */ /* 0x000fc60000011400 */
[----:B------:R-:W-:Y:S01]  /*0290*/  @!P2 IMAD.MOV R2, RZ, RZ, -R2 ;  /* 0x000000ffff02a224 */ /* 0x000fe200078e0a02 */
[----:B------:R-:W-:Y:S02]  /*02a0*/  @!P1 LOP3.LUT R2, RZ, R4, RZ, 0x33, !PT ;  /* 0x00000004ff029212 */ /* 0x000fe400078e33ff */
[----:B------:R-:W-:-:S03]  /*02b0*/  LEA.HI R3, R3, R0, RZ, 0x8 ;  /* 0x0000000003037211 */ /* 0x000fc600078f40ff */
[----:B------:R-:W-:Y:S02]  /*02c0*/  IMAD.SHL.U32 R6, R2, 0x8, RZ ;  /* 0x0000000802067824 */ /* 0x000fe400078e00ff */
[----:B------:R-:W-:-:S03]  /*02d0*/  IMAD.MOV R2, RZ, RZ, -R2 ;  /* 0x000000ffff027224 */ /* 0x000fc600078e0a02 */
[----:B------:R-:W-:Y:S01]  /*02e0*/  LEA.HI.SX32 R3, R3, -R6, 0x18 ;  /* 0x8000000603037211 */ /* 0x000fe200078fc2ff */
[----:B------:R-:W-:-:S03]  /*02f0*/  IMAD R4, R4, R2, R5 ;  /* 0x0000000204047224 */ /* 0x000fc600078e0205 */
[----:B------:R-:W-:Y:S02]  /*0300*/  VIMNMX R11, R3, 0x8, PT ;  /* 0x00000008030b7848 */ /* 0x000fe40003fe0100 */
[----:B------:R-:W-:Y:S02]  /*0310*/  IABS R9, R4 ;  /* 0x0000000400097213 */ /* 0x000fe40000000000 */
[----:B------:R-:W-:-:S04]  /*0320*/  IABS R7, R11 ;  /* 0x0000000b00077213 */ /* 0x000fc80000000000 */
[----:B------:R-:W0:Y:S08]  /*0330*/  I2F.RP R0, R7 ;  /* 0x0000000700007306 */ /* 0x000e300000209400 */
[----:B0-----:R-:W0:Y:S02]  /*0340*/  MUFU.RCP R0, R0 ;  /* 0x0000000000007308 */ /* 0x001e240000001000 */
[----:B0-----:R-:W-:-:S06]  /*0350*/  VIADD R3, R0, 0xffffffe ;  /* 0x0ffffffe00037836 */ /* 0x001fcc0000000000 */
[----:B------:R-:W0:Y:S02]  /*0360*/  F2I.FTZ.U32.TRUNC.NTZ R3, R3 ;  /* 0x0000000300037305 */ /* 0x000e24000021f000 */
[----:B0-----:R-:W-:-:S04]  /*0370*/  IMAD.MOV R8, RZ, RZ, -R3 ;  /* 0x000000ffff087224 */ /* 0x001fc800078e0a03 */
[----:B------:R-:W-:Y:S01]  /*0380*/  IMAD.MOV.U32 R2, RZ, RZ, R8 ;  /* 0x000000ffff027224 */ /* 0x000fe200078e0008 */
[----:B------:R-:W-:-:S03]  /*0390*/  IABS R8, R11 ;  /* 0x0000000b00087213 */ /* 0x000fc60000000000 */
[----:B------:R-:W-:Y:S02]  /*03a0*/  IMAD R5, R2, R7, RZ ;  /* 0x0000000702057224 */ /* 0x000fe400078e02ff */
[----:B------:R-:W-:Y:S02]  /*03b0*/  IMAD.MOV.U32 R2, RZ, RZ, RZ ;  /* 0x000000ffff027224 */ /* 0x000fe400078e00ff */
[----:B------:R-:W-:Y:S02]  /*03c0*/  IMAD.MOV R0, RZ, RZ, -R8 ;  /* 0x000000ffff007224 */ /* 0x000fe400078e0a08 */
[----:B------:R-:W-:Y:S01]  /*03d0*/  IMAD.HI.U32 R2, R3, R5, R2 ;  /* 0x0000000503027227 */ /* 0x000fe200078e0002 */
[----:B------:R-:W0:Y:S05]  /*03e0*/  LDC R8, c[0x0][0x230] ;  /* 0x00008c00ff087b82 */ /* 0x000e2a0000000800 */
[----:B------:R-:W-:-:S04]  /*03f0*/  IMAD.HI.U32 R2, R2, R9, RZ ;  /* 0x0000000902027227 */ /* 0x000fc800078e00ff */
[----:B------:R-:W-:-:S05]  /*0400*/  IMAD R0, R2, R0, R9 ;  /* 0x0000000002007224 */ /* 0x000fca00078e0209 */
[----:B------:R-:W-:Y:S01]  /*0410*/  ISETP.GT.U32.AND P1, PT, R7, R0, PT ;  /* 0x000000000700720c */ /* 0x000fe20003f24070 */
[----:B0-----:R-:W-:-:S12]  /*0420*/  VIADD R8, R8, 0x7f ;  /* 0x0000007f08087836 */ /* 0x001fd80000000000 */
[----:B------:R-:W-:Y:S02]  /*0430*/  @!P1 IMAD.IADD R0, R0, 0x1, -R7 ;  /* 0x0000000100009824 */ /* 0x000fe400078e0a07 */
[----:B------:R-:W-:Y:S01]  /*0440*/  @!P1 VIADD R2, R2, 0x1 ;  /* 0x0000000102029836 */ /* 0x000fe20000000000 */
[----:B------:R-:W-:Y:S02]  /*0450*/  ISETP.NE.AND P1, PT, R11, RZ, PT ;  /* 0x000000ff0b00720c */ /* 0x000fe40003f25270 */
[----:B------:R-:W-:Y:S02]  /*0460*/  ISETP.GE.U32.AND P0, PT, R0, R7, PT ;  /* 0x000000070000720c */ /* 0x000fe40003f06070 */
[----:B------:R-:W-:-:S04]  /*0470*/  LOP3.LUT R0, R4, R11, RZ, 0x3c, !PT ;  /* 0x0000000b04007212 */ /* 0x000fc800078e3cff */
[----:B------:R-:W-:-:S07]  /*0480*/  ISETP.GE.AND P2, PT, R0, RZ, PT ;  /* 0x000000ff0000720c */ /* 0x000fce0003f46270 */
[----:B------:R-:W-:Y:S01]  /*0490*/  @P0 VIADD R2, R2, 0x1 ;  /* 0x0000000102020836 */ /* 0x000fe20000000000 */
[----:B------:R-:W-:-:S05]  /*04a0*/  ISETP.GT.AND P0, PT, R8, 0x7f, PT ;  /* 0x0000007f0800780c */ /* 0x000fca0003f04270 */
[----:B------:R-:W-:Y:S01]  /*04b0*/  @!P2 IMAD.MOV R2, RZ, RZ, -R2 ;  /* 0x000000ffff02a224 */ /* 0x000fe200078e0a02 */
[----:B------:R-:W-:-:S05]  /*04c0*/  @!P1 LOP3.LUT R2, RZ, R11, RZ, 0x33, !PT ;  /* 0x0000000bff029212 */ /* 0x000fca00078e33ff */
[----:B------:R-:W-:Y:S02]  /*04d0*/  IMAD.MOV R0, RZ, RZ, -R2 ;  /* 0x000000ffff007224 */ /* 0x000fe400078e0a02 */
[----:B------:R-:W-:Y:S02]  /*04e0*/  IMAD.SHL.U32 R2, R2, 0x200, RZ ;  /* 0x0000020002027824 */ /* 0x000fe400078e00ff */
[----:B------:R-:W-:-:S04]  /*04f0*/  IMAD R0, R11, R0, R4 ;  /* 0x000000000b007224 */ /* 0x000fc800078e0204 */
[----:B------:R-:W-:-:S04]  /*0500*/  IMAD.IADD R0, R6, 0x1, R0 ;  /* 0x0000000106007824 */ /* 0x000fc800078e0200 */
[----:B------:R-:W-:-:S05]  /*0510*/  IMAD R18, R0, 0x100, R13 ;  /* 0x0000010000127824 */ /* 0x000fca00078e020d */
[----:B------:R0:W-:Y:S01]  /*0520*/  STL [R1+0x12b4], R18 ;  /* 0x0012b41201007387 */ /* 0x0001e20000100800 */
[----:B------:R-:W-:Y:S05]  /*0530*/  @P0 BRA `(.L_x_0) ;  /* 0x0000001c000c0947 */ /* 0x000fea0003800000 */
[----:B------:R-:W-:Y:S01]  /*0540*/  IMAD.SHL.U32 R0, R12, 0x10, RZ ;  /* 0x000000100c007824 */ /* 0x000fe200078e00ff */
[----:B------:R1:W-:Y:S01]  /*0550*/  STL [R1+0x400], RZ ;  /* 0x000400ff01007387 */ /* 0x0003e20000100800 */
[----:B------:R-:W-:Y:S02]  /*0560*/  CS2R R24, SRZ ;  /* 0x0000000000187805 */ /* 0x000fe4000001ff00 */
[----:B------:R-:W-:Y:S02]  /*0570*/  CS2R R26, SRZ ;  /* 0x00000000001a7805 */ /* 0x000fe4000001ff00 */
[----:B------:R-:W-:Y:S01]  /*0580*/  CS2R R28, SRZ ;  /* 0x00000000001c7805 */ /* 0x000fe2000001ff00 */
[----:B------:R1:W-:Y:S01]  /*0590*/  STL [R1+0x12b0], R0 ;  /* 0x0012b00001007387 */ /* 0x0003e20000100800 */
[----:B------:R-:W-:Y:S02]  /*05a0*/  CS2R R30, SRZ ;  /* 0x00000000001e7805 */ /* 0x000fe4000001ff00 */
[----:B------:R-:W-:-:S02]  /*05b0*/  CS2R R32, SRZ ;  /* 0x0000000000207805 */ /* 0x000fc4000001ff00 */
[----:B------:R-:W-:Y:S01]  /*05c0*/  CS2R R34, SRZ ;  /* 0x0000000000227805 */ /* 0x000fe2000001ff00 */
[----:B------:R1:W-:Y:S01]  /*05d0*/  STL [R1+0x404], RZ ;  /* 0x000404ff01007387 */ /* 0x0003e20000100800 */
[----:B------:R-:W-:Y:S02]  /*05e0*/  CS2R R36, SRZ ;  /* 0x0000000000247805 */ /* 0x000fe4000001ff00 */
[----:B------:R-:W-:Y:S02]  /*05f0*/  CS2R R38, SRZ ;  /* 0x0000000000267805 */ /* 0x000fe4000001ff00 */
[----:B------:R-:W-:Y:S01]  /*0600*/  CS2R R40, SRZ ;  /* 0x0000000000287805 */ /* 0x000fe2000001ff00 */
[----:B------:R1:W-:Y:S01]  /*0610*/  STL [R1+0x408], RZ ;  /* 0x000408ff01007387 */ /* 0x0003e20000100800 */
        /* <DEDUP_REMOVED lines=72> */
[----:B------:R-:W-:-:S03]  /*0aa0*/  CS2R R150, SRZ ;  /* 0x0000000000967805 */ /* 0x000fc6000001ff00 */
[----:B------:R1:W-:Y:S04]  /*0ab0*/  STL [R1+0x454], RZ ;  /* 0x000454ff01007387 */ /* 0x0003e80000100800 */
        /* <DEDUP_REMOVED lines=234> */
[----:B------:R1:W-:Y:S04]  /*1960*/  STL [R1], RZ ;  /* 0x000000ff01007387 */ /* 0x0003e80000100800 */
        /* <DEDUP_REMOVED lines=126> */
[----:B------:R1:W-:Y:S01]  /*2150*/  STL [R1+0x1fc], RZ ;  /* 0x0001fcff01007387 */ /* 0x0003e20000100800 */
[----:B------:R-:W-:Y:S05]  /*2160*/  BRA `(.L_x_1) ;  /* 0x000002e000547947 */ /* 0x000fea0003800000 */
.L_x_0:
[----:B------:R-:W-:Y:S01]  /*2170*/  IABS R11, R124 ;  /* 0x0000007c000b7213 */ /* 0x000fe20000000000 */
[----:B------:R-:W-:Y:S01]  /*2180*/  STL [R1+0x12f4], R125 ;  /* 0x0012f47d01007387 */ /* 0x000fe20000100800 */
[----:B------:R-:W-:Y:S01]  /*2190*/  IABS R3, R125 ;  /* 0x0000007d00037213 */ /* 0x000fe20000000000 */
[----:B------:R-:W-:Y:S01]  /*21a0*/  ULDC UR5, c[0x0][0x23c] ;  /* 0x00008f0000057ab9 */ /* 0x000fe20000000800 */
[----:B------:R-:W1:Y:S01]  /*21b0*/  I2F.RP R0, R11 ;  /* 0x0000000b00007306 */ /* 0x000e620000209400 */
[----:B------:R2:W-:Y:S01]  /*21c0*/  STL [R1+0x12b8], R2 ;  /* 0x0012b80201007387 */ /* 0x0005e20000100800 */
[----:B------:R-:W-:Y:S01]  /*21d0*/  ISETP.NE.AND P3, PT, R124, RZ, PT ;  /* 0x000000ff7c00720c */ /* 0x000fe20003f65270 */
[----:B------:R-:W-:Y:S01]  /*21e0*/  ULDC.64 UR10, c[0x0][0x218] ;  /* 0x00008600000a7ab9 */ /* 0x000fe20000000a00 */
[----:B------:R-:W-:Y:S01]  /*21f0*/  ULDC UR6, c[0x0][0x234] ;  /* 0x00008d0000067ab9 */ /* 0x000fe20000000800 */
[----:B------:R-:W-:-:S03]  /*2200*/  ULDC UR12, c[0x0][0x240] ;  /* 0x00009000000c7ab9 */ /* 0x000fc60000000800 */
[----:B------:R-:W3:Y:S08]  /*2210*/  I2F.RP R9, R3 ;  /* 0x0000000300097306 */ /* 0x000ef00000209400 */
[----:B-1----:R-:W1:Y:S08]  /*2220*/  MUFU.RCP R0, R0 ;  /* 0x0000000000007308 */ /* 0x002e700000001000 */
[----:B---3--:R-:W-:Y:S01]  /*2230*/  MUFU.RCP R9, R9 ;  /* 0x0000000900097308 */ /* 0x008fe20000001000 */
[----:B-1----:R-:W-:Y:S01]  /*2240*/  VIADD R4, R0, 0xffffffe ;  /* 0x0ffffffe00047836 */ /* 0x002fe20000000000 */
[----:B------:R-:W-:-:S06]  /*2250*/  IABS R0, R18 ;  /* 0x0000001200007213 */ /* 0x000fcc0000000000 */
[----:B------:R1:W3:Y:S02]  /*2260*/  F2I.FTZ.U32.TRUNC.NTZ R5, R4 ;  /* 0x0000000400057305 */ /* 0x0002e4000021f000 */
[----:B-1----:R-:W-:Y:S02]  /*2270*/  IMAD.MOV.U32 R4, RZ, RZ, RZ ;  /* 0x000000ffff047224 */ /* 0x002fe400078e00ff */
[----:B---3--:R-:W-:-:S04]  /*2280*/  IMAD.MOV R6, RZ, RZ, -R5 ;  /* 0x000000ffff067224 */ /* 0x008fc800078e0a05 */
[----:B------:R-:W-:Y:S02]  /*2290*/  IMAD R7, R6, R11, RZ ;  /* 0x0000000b06077224 */ /* 0x000fe400078e02ff */
[----:B------:R-:W-:Y:S01]  /*22a0*/  VIADD R6, R9, 0xffffffe ;  /* 0x0ffffffe09067836 */ /* 0x000fe20000000000 */
[----:B------:R-:W-:Y:S01]  /*22b0*/  SHF.R.U32.HI R9, RZ, 0x7, R12 ;  /* 0x00000007ff097819 */ /* 0x000fe2000001160c */
[----:B------:R-:W-:Y:S02]  /*22c0*/  IMAD.HI.U32 R5, R5, R7, R4 ;  /* 0x0000000705057227 */ /* 0x000fe400078e0004 */
[----:B------:R1:W3:Y:S04]  /*22d0*/  F2I.FTZ.U32.TRUNC.NTZ R7, R6 ;  /* 0x0000000600077305 */ /* 0x0002e8000021f000 */
[----:B------:R-:W-:-:S04]  /*22e0*/  IMAD.HI.U32 R5, R5, R0, RZ ;  /* 0x0000000005057227 */ /* 0x000fc800078e00ff */
[----:B------:R-:W-:Y:S01]  /*22f0*/  IMAD.MOV R4, RZ, RZ, -R5 ;  /* 0x000000ffff047224 */ /* 0x000fe200078e0a05 */
[----:B------:R-:W-:Y:S01]  /*2300*/  SGXT.U32 R5, R9, 0x1 ;  /* 0x000000010905781a */ /* 0x000fe20000000000 */
[----:B-1----:R-:W-:Y:S01]  /*2310*/  IMAD.MOV.U32 R6, RZ, RZ, RZ ;  /* 0x000000ffff067224 */ /* 0x002fe200078e00ff */
[----:B------:R-:W-:Y:S01]  /*2320*/  SHF.R.U32.HI R9, RZ, 0x5, R12 ;  /* 0x00000005ff097819 */ /* 0x000fe2000001160c */
[----:B------:R-:W-:Y:S01]  /*2330*/  IMAD R4, R11, R4, R0 ;  /* 0x000000040b047224 */ /* 0x000fe200078e0200 */
[----:B------:R-:W-:Y:S01]  /*2340*/  LOP3.LUT R5, R2, R5, RZ, 0xfc, !PT ;  /* 0x0000000502057212 */ /* 0x000fe200078efcff */
[----:B---3--:R-:W-:Y:S01]  /*2350*/  IMAD.MOV R0, RZ, RZ, -R7 ;  /* 0x000000ffff007224 */ /* 0x008fe200078e0a07 */
[----:B------:R-:W-:Y:S02]  /*2360*/  R2UR UR7, R9 ;  /* 0x00000000090772ca */ /* 0x000fe400000e0000 */
[----:B------:R-:W-:Y:S01]  /*2370*/  ISETP.GT.U32.AND P0, PT, R11, R4, PT ;  /* 0x000000040b00720c */ /* 0x000fe20003f04070 */
[----:B------:R-:W-:Y:S01]  /*2380*/  IMAD R9, R0, R3, RZ ;  /* 0x0000000300097224 */ /* 0x000fe200078e02ff */
[----:B------:R-:W-:-:S02]  /*2390*/  LOP3.LUT R14, R5, 0x1fe, RZ, 0xfc, !PT ;  /* 0x000001fe050e7812 */ /* 0x000fc400078efcff */
[----:B------:R-:W-:Y:S01]  /*23a0*/  LOP3.LUT R15, R5, 0x1fc, RZ, 0xfc, !PT ;  /* 0x000001fc050f7812 */ /* 0x000fe200078efcff */
[----:B------:R-:W-:Y:S01]  /*23b0*/  IMAD.HI.U32 R0, R7, R9, R6 ;  /* 0x0000000907007227 */ /* 0x000fe200078e0006 */
[----:B------:R-:W-:Y:S02]  /*23c0*/  IABS R10, R14 ;  /* 0x0000000e000a7213 */ /* 0x000fe40000000000 */
[----:B------:R-:W-:Y:S02]  /*23d0*/  LOP3.LUT R16, R5, 0x1fa, RZ, 0xfc, !PT ;  /* 0x000001fa05107812 */ /* 0x000fe400078efcff */
[----:B------:R-:W-:Y:S01]  /*23e0*/  IABS R12, R15 ;  /* 0x0000000f000c7213 */ /* 0x000fe20000000000 */
[----:B------:R-:W-:Y:S01]  /*23f0*/  IMAD.HI.U32 R6, R0, R10, RZ ;  /* 0x0000000a00067227 */ /* 0x000fe200078e00ff */
[----:B------:R-:W-:Y:S02]  /*2400*/  IABS R13, R16 ;  /* 0x00000010000d7213 */ /* 0x000fe40000000000 */
[----:B------:R-:W-:Y:S01]  /*2410*/  SHF.R.S32.HI R9, RZ, 0x1f, R8 ;  /* 0x0000001fff097819 */ /* 0x000fe20000011408 */
[----:B------:R-:W-:Y:S01]  /*2420*/  @!P0 IMAD.IADD R4, R4, 0x1, -R11 ;  /* 0x0000000104048824 */ /* 0x000fe200078e0a0b */
[----:B------:R-:W-:Y:S01]  /*2430*/  ISETP.GE.AND P2, PT, R14, RZ, PT ;  /* 0x000000ff0e00720c */ /* 0x000fe20003f46270 */
[----:B------:R-:W-:Y:S01]  /*2440*/  IMAD.HI.U32 R7, R0, R12, RZ ;  /* 0x0000000c00077227 */ /* 0x000fe200078e00ff */
[----:B--2---:R-:W-:-:S02]  /*2450*/  LEA.HI R2, R9, R8, RZ, 0x7 ;  /* 0x0000000809027211 */ /* 0x004fc400078f38ff */
[----:B------:R-:W-:Y:S01]  /*2460*/  ISETP.GT.U32.AND P1, PT, R11, R4, PT ;  /* 0x000000040b00720c */ /* 0x000fe20003f24070 */
[----:B------:R-:W-:Y:S01]  /*2470*/  IMAD.MOV R6, RZ, RZ, -R6 ;  /* 0x000000ffff067224 */ /* 0x000fe200078e0a06 */
[----:B------:R-:W-:Y:S01]  /*2480*/  LOP3.LUT R17, R5, 0x1f6, RZ, 0xfc, !PT ;  /* 0x000001f605117812 */ /* 0x000fe200078efcff */
[----:B------:R-:W-:Y:S01]  /*2490*/  IMAD.HI.U32 R8, R0, R13, RZ ;  /* 0x0000000d00087227 */ /* 0x000fe200078e00ff */
[----:B------:R-:W-:Y:S01]  /*24a0*/  ISETP.GE.AND P0, PT, R15, RZ, PT ;  /* 0x000000ff0f00720c */ /* 0x000fe20003f06270 */
[----:B------:R1:W-:Y:S01]  /*24b0*/  STL [R1+0x600], R2 ;  /* 0x0006000201007387 */ /* 0x0003e20000100800 */
[C---:B------:R-:W-:Y:S01]  /*24c0*/  LOP3.LUT R15, R5.reuse, 0x1f8, RZ, 0xfc, !PT ;  /* 0x000001f8050f7812 */ /* 0x040fe200078efcff */
[----:B------:R-:W-:Y:S01]  /*24d0*/  IMAD.MOV R7, RZ, RZ, -R7 ;  /* 0x000000ffff077224 */ /* 0x000fe200078e0a07 */
[----:B------:R-:W-:Y:S01]  /*24e0*/  LOP3.LUT R19, R5, 0x1f4, RZ, 0xfc, !PT ;  /* 0x000001f405137812 */ /* 0x000fe200078efcff */
[----:B------:R-:W-:Y:S01]  /*24f0*/  IMAD R6, R3, R6, R10 ;  /* 0x0000000603067224 */ /* 0x000fe200078e020a */
[----:B------:R-:W-:Y:S01]  /*2500*/  LOP3.LUT R20, R5, 0x1f2, RZ, 0xfc, !PT ;  /* 0x000001f205147812 */ /* 0x000fe200078efcff */
[----:B------:R-:W-:Y:S01]  /*2510*/  IMAD.MOV R14, RZ, RZ, -R8 ;  /* 0x000000ffff0e7224 */ /* 0x000fe200078e0a08 */
[----:B------:R-:W-:Y:S01]  /*2520*/  ISETP.GE.AND P6, PT, R16, RZ, PT ;  /* 0x000000ff1000720c */ /* 0x000fe20003fc6270 */
[C---:B------:R-:W-:Y:S01]  /*2530*/  IMAD R8, R3.reuse, R7, R12 ;  /* 0x0000000703087224 */ /* 0x040fe200078e020c */
[C---:B------:R-:W-:Y:S01]  /*2540*/  ISETP.GT.U32.AND P4, PT, R3.reuse, R6, PT ;  /* 0x000000060300720c */ /* 0x040fe20003f84070 */
[----:B------:R-:W-:Y:S01]  /*2550*/  @!P1 IMAD.IADD R4, R4, 0x1, -R11 ;  /* 0x0000000104049824 */ /* 0x000fe200078e0a0b */
[----:B------:R-:W-:Y:S01]  /*2560*/  ISETP.GE.AND P1, PT, R18, RZ, PT ;  /* 0x000000ff1200720c */ /* 0x000fe20003f26270 */
[C---:B------:R-:W-:Y:S01]  /*2570*/  IMAD R10, R3.reuse, R14, R13 ;  /* 0x0000000e030a7224 */ /* 0x040fe200078e020d */
[----:B------:R-:W-:-:S02]  /*2580*/  ISETP.GT.U32.AND P5, PT, R3, R8, PT ;  /* 0x000000080300720c */ /* 0x000fc40003fa4070 */
[----:B------:R-:W-:Y:S02]  /*2590*/  IABS R14, R17 ;  /* 0x00000011000e7213 */ /* 0x000fe40000000000 */
[----:B------:R-:W-:Y:S02]  /*25a0*/  IABS R12, R15 ;  /* 0x0000000f000c7213 */ /* 0x000fe40000000000 */
[----:B------:R-:W-:Y:S01]  /*25b0*/  IABS R16, R19 ;  /* 0x0000001300107213 */ /* 0x000fe20000000000 */
[----:B------:R-:W-:Y:S01]  /*25c0*/  IMAD.HI.U32 R9, R0, R14, RZ ;  /* 0x0000000e00097227 */ /* 0x000fe200078e00ff */
[----:B------:R-:W-:Y:S02]  /*25d0*/  IABS R11, R20 ;  /* 0x00000014000b7213 */ /* 0x000fe40000000000 */
[C---:B------:R-:W-:Y:S01]  /*25e0*/  LOP3.LUT R21, R5.reuse, 0x1f0, RZ, 0xfc, !PT ;  /* 0x000001f005157812 */ /* 0x040fe200078efcff */
[--C-:B------:R-:W-:Y:S01]  /*25f0*/  @!P4 IMAD.IADD R6, R6, 0x1, -R3.reuse ;  /* 0x000000010606c824 */ /* 0x100fe200078e0a03 */
[----:B------:R-:W-:Y:S01]  /*2600*/  LOP3.LUT R22, R5, 0x1d8, RZ, 0xfc, !PT ;  /* 0x000001d805167812 */ /* 0x000fe200078efcff */
[----:B------:R-:W-:Y:S01]  /*2610*/  @!P5 IMAD.IADD R8, R8, 0x1, -R3 ;  /* 0x000000010808d824 */ /* 0x000fe200078e0a03 */
[----:B------:R-:W-:Y:S01]  /*2620*/  IABS R13, R21 ;  /* 0x00000015000d7213 */ /* 0x000fe20000000000 */
[----:B------:R-:W-:Y:S01]  /*2630*/  IMAD.MOV R9, RZ, RZ, -R9 ;  /* 0x000000ffff097224 */ /* 0x000fe200078e0a09 */
[C---:B------:R-:W-:Y:S01]  /*2640*/  ISETP.GT.U32.AND P5, PT, R3.reuse, R6, PT ;  /* 0x000000060300720c */ /* 0x040fe20003fa4070 */
[----:B------:R-:W-:Y:S01]  /*2650*/  @!P1 IMAD.MOV R4, RZ, RZ, -R4 ;  /* 0x000000ffff049224 */ /* 0x000fe200078e0a04 */
[C---:B------:R-:W-:Y:S01]  /*2660*/  ISETP.GT.U32.AND P1, PT, R3.reuse, R10, PT ;  /* 0x0000000a0300720c */ /* 0x040fe20003f24070 */
[C---:B------:R-:W-:Y:S01]  /*2670*/  IMAD R14, R3.reuse, R9, R14 ;  /* 0x00000009030e7224 */ /* 0x040fe200078e020e */
[----:B------:R-:W-:Y:S01]  /*2680*/  ISETP.GT.U32.AND P4, PT, R3, R8, PT ;  /* 0x000000080300720c */ /* 0x000fe20003f84070 */
[----:B------:R-:W-:Y:S01]  /*2690*/  IMAD.HI.U32 R7, R0, R12, RZ ;  /* 0x0000000c00077227 */ /* 0x000fe200078e00ff */
[----:B------:R-:W-:-:S02]  /*26a0*/  @!P3 LOP3.LUT R4, RZ, R124, RZ, 0x33, !PT ;  /* 0x0000007cff04b212 */ /* 0x000fc400078e33ff */
[C---:B------:R-:W-:Y:S01]  /*26b0*/  LOP3.LUT R24, R5.reuse, 0x1d6, RZ, 0xfc, !PT ;  /* 0x000001d605187812 */ /* 0x040fe200078efcff */
[----:B------:R-:W-:Y:S01]  /*26c0*/  IMAD.MOV R7, RZ, RZ, -R7 ;  /* 0x000000ffff077224 */ /* 0x000fe200078e0a07 */
[C---:B------:R-:W-:Y:S01]  /*26d0*/  LOP3.LUT R26, R5.reuse, 0x1d4, RZ, 0xfc, !PT ;  /* 0x000001d4051a7812 */ /* 0x040fe200078efcff */
[----:B------:R-:W-:Y:S01]  /*26e0*/  IMAD.HI.U32 R9, R0, R11, RZ ;  /* 0x0000000b00097227 */ /* 0x000fe200078e00ff */
[----:B------:R2:W-:Y:S01]  /*26f0*/  STL [R1+0x12d8], R4 ;  /* 0x0012d80401007387 */ /* 0x0005e20000100800 */
[----:B------:R-:W-:Y:S02]  /*2700*/  LOP3.LUT R28, R5, 0x1d0, RZ, 0xfc, !PT ;  /* 0x000001d0051c7812 */ /* 0x000fe400078efcff */
[--C-:B------:R-:W-:Y:S01]  /*2710*/  @!P5 IMAD.IADD R6, R6, 0x1, -R3.reuse ;  /* 0x000000010606d824 */ /* 0x100fe200078e0a03 */
[C---:B------:R-:W-:Y:S01]  /*2720*/  ISETP.GT.U32.AND P5, PT, R3.reuse, R14, PT ;  /* 0x0000000e0300720c */ /* 0x040fe20003fa4070 */
[----:B------:R-:W-:Y:S01]  /*2730*/  IMAD R12, R3, R7, R12 ;  /* 0x00000007030c7224 */ /* 0x000fe200078e020c */
[C---:B------:R-:W-:Y:S01]  /*2740*/  LOP3.LUT R29, R5.reuse, 0x1ce, RZ, 0xfc, !PT ;  /* 0x000001ce051d7812 */ /* 0x040fe200078efcff */
[----:B------:R-:W-:Y:S01]  /*2750*/  @!P1 IMAD.IADD R10, R10, 0x1, -R3 ;  /* 0x000000010a0a9824 */ /* 0x000fe200078e0a03 */
[----:B------:R-:W-:Y:S01]  /*2760*/  LOP3.LUT R27, R5, 0x1d2, RZ, 0xfc, !PT ;  /* 0x000001d2051b7812 */ /* 0x000fe200078efcff */
[----:B------:R-:W-:Y:S01]  /*2770*/  IMAD.HI.U32 R7, R0, R16, RZ ;  /* 0x0000001000077227 */ /* 0x000fe200078e00ff */
[----:B------:R-:W-:-:S02]  /*2780*/  ISETP.GT.U32.AND P3, PT, R3, R12, PT ;  /* 0x0000000c0300720c */ /* 0x000fc40003f64070 */
[----:B------:R-:W-:Y:S01]  /*2790*/  ISETP.GT.U32.AND P1, PT, R3, R10, PT ;  /* 0x0000000a0300720c */ /* 0x000fe20003f24070 */
[----:B------:R-:W-:Y:S01]  /*27a0*/  IMAD.MOV R7, RZ, RZ, -R7 ;  /* 0x000000ffff077224 */ /* 0x000fe200078e0a07 */
[----:B------:R-:W-:Y:S01]  /*27b0*/  IABS R23, R28 ;  /* 0x0000001c00177213 */ /* 0x000fe20000000000 */
[----:B0-----:R-:W-:Y:S01]  /*27c0*/  IMAD.MOV R18, RZ, RZ, -R9 ;  /* 0x000000ffff127224 */ /* 0x001fe200078e0a09 */
[----:B------:R-:W-:Y:S01]  /*27d0*/  IABS R25, R29 ;  /* 0x0000001d00197213 */ /* 0x000fe20000000000 */
[----:B------:R-:W-:Y:S01]  /*27e0*/  @!P5 IMAD.IADD R14, R14, 0x1, -R3 ;  /* 0x000000010e0ed824 */ /* 0x000fe200078e0a03 */
[C---:B------:R-:W-:Y:S01]  /*27f0*/  LOP3.LUT R30, R5.reuse, 0x1ca, RZ, 0xfc, !PT ;  /* 0x000001ca051e7812 */ /* 0x040fe200078efcff */
[----:B------:R-:W-:Y:S01]  /*2800*/  IMAD.MOV.U32 R9, RZ, RZ, R13 ;  /* 0x000000ffff097224 */ /* 0x000fe200078e000d */
[----:B------:R-:W-:Y:S01]  /*2810*/  LOP3.LUT R31, R5, 0x1c6, RZ, 0xfc, !PT ;  /* 0x000001c6051f7812 */ /* 0x000fe200078efcff */
[----:B-1----:R-:W-:Y:S01]  /*2820*/  IMAD.MOV.U32 R2, RZ, RZ, R6 ;  /* 0x000000ffff027224 */ /* 0x002fe200078e0006 */
[----:B------:R-:W-:Y:S01]  /*2830*/  ISETP.GT.U32.AND P5, PT, R3, R14, PT ;  /* 0x0000000e0300720c */ /* 0x000fe20003fa4070 */
[----:B------:R-:W-:Y:S01]  /*2840*/  @!P4 IMAD.IADD R8, R8, 0x1, -R3 ;  /* 0x000000010808c824 */ /* 0x000fe200078e0a03 */
[----:B------:R-:W-:Y:S01]  /*2850*/  ISETP.GE.AND P4, PT, R15, RZ, PT ;  /* 0x000000ff0f00720c */ /* 0x000fe20003f86270 */
[----:B------:R-:W-:Y:S01]  /*2860*/  IMAD R16, R3, R7, R16 ;  /* 0x0000000703107224 */ /* 0x000fe200078e0210 */
[C---:B------:R-:W-:Y:S01]  /*2870*/  LOP3.LUT R15, R5.reuse, 0x1ee, RZ, 0xfc, !PT ;  /* 0x000001ee050f7812 */ /* 0x040fe200078efcff */
[----:B------:R-:W-:Y:S01]  /*2880*/  IMAD.HI.U32 R7, R0, R9, RZ ;  /* 0x0000000900077227 */ /* 0x000fe200078e00ff */
[----:B------:R-:W-:-:S02]  /*2890*/  LOP3.LUT R32, R5, 0x1c0, RZ, 0xfc, !PT ;  /* 0x000001c005207812 */ /* 0x000fc400078efcff */
[----:B------:R-:W-:Y:S01]  /*28a0*/  IABS R252, R15 ;  /* 0x0000000f00fc7213 */ /* 0x000fe20000000000 */
[----:B------:R-:W-:Y:S01]  /*28b0*/  @!P2 IMAD.MOV R2, RZ, RZ, -R2 ;  /* 0x000000ffff02a224 */ /* 0x000fe200078e0a02 */
[C---:B------:R-:W-:Y:S01]  /*28c0*/  LOP3.LUT R34, R5.reuse, 0x1be, RZ, 0xfc, !PT ;  /* 0x000001be05227812 */ /* 0x040fe200078efcff */
[----:B--2---:R-:W-:Y:S01]  /*28d0*/  IMAD.MOV.U32 R4, RZ, RZ, R8 ;  /* 0x000000ffff047224 */ /* 0x004fe200078e0008 */
[----:B------:R-:W-:Y:S01]  /*28e0*/  LOP3.LUT R39, R5, 0x1ba, RZ, 0xfc, !PT ;  /* 0x000001ba05277812 */ /* 0x000fe200078efcff */
[--C-:B------:R-:W-:Y:S01]  /*28f0*/  @!P3 IMAD.IADD R12, R12, 0x1, -R3.reuse ;  /* 0x000000010c0cb824 */ /* 0x100fe200078e0a03 */
[----:B------:R0:W-:Y:S01]  /*2900*/  STL [R1+0x1c], R2 ;  /* 0x00001c0201007387 */ /* 0x0001e20000100800 */
[----:B------:R-:W-:Y:S01]  /*2910*/  @!P1 IMAD.IADD R10, R10, 0x1, -R3 ;  /* 0x000000010a0a9824 */ /* 0x000fe200078e0a03 */
[C---:B------:R-:W-:Y:S01]  /*2920*/  ISETP.GT.U32.AND P1, PT, R3.reuse, R16, PT ;  /* 0x000000100300720c */ /* 0x040fe20003f24070 */
[----:B------:R-:W-:Y:S01]  /*2930*/  IMAD.MOV R8, RZ, RZ, -R7 ;  /* 0x000000ffff087224 */ /* 0x000fe200078e0a07 */
[C---:B------:R-:W-:Y:S01]  /*2940*/  ISETP.GT.U32.AND P2, PT, R3.reuse, R12, PT ;  /* 0x0000000c0300720c */ /* 0x040fe20003f44070 */
[----:B------:R-:W-:Y:S01]  /*2950*/  IMAD R6, R3, R18, R11 ;  /* 0x0000001203067224 */ /* 0x000fe200078e020b */
[----:B------:R-:W-:Y:S01]  /*2960*/  ISETP.GE.AND P3, PT, R17, RZ, PT ;  /* 0x000000ff1100720c */ /* 0x000fe20003f66270 */
[----:B------:R-:W-:Y:S01]  /*2970*/  IMAD R8, R3, R8, R9 ;  /* 0x0000000803087224 */ /* 0x000fe200078e0209 */
[----:B------:R-:W-:Y:S01]  /*2980*/  LOP3.LUT R17, R5, 0x1ec, RZ, 0xfc, !PT ;  /* 0x000001ec05117812 */ /* 0x000fe200078efcff */
[--C-:B------:R-:W-:Y:S01]  /*2990*/  @!P5 IMAD.IADD R14, R14, 0x1, -R3.reuse ;  /* 0x000000010e0ed824 */ /* 0x100fe200078e0a03 */
[----:B------:R-:W-:Y:S01]  /*29a0*/  IABS R33, R34 ;  /* 0x0000002200217213 */ /* 0x000fe20000000000 */
[----:B0-----:R-:W-:Y:S01]  /*29b0*/  IMAD.MOV.U32 R2, RZ, RZ, R10 ;  /* 0x000000ffff027224 */ /* 0x001fe200078e000a */
[C---:B------:R-:W-:Y:S01]  /*29c0*/  ISETP.GT.U32.AND P5, PT, R3.reuse, R8, PT ;  /* 0x000000080300720c */ /* 0x040fe20003fa4070 */
[----:B------:R-:W-:Y:S01]  /*29d0*/  @!P0 IMAD.MOV R4, RZ, RZ, -R4 ;  /* 0x000000ffff048224 */ /* 0x000fe200078e0a04 */
[----:B------:R-:W-:Y:S01]  /*29e0*/  IABS R10, R17 ;  /* 0x00000011000a7213 */ /* 0x000fe20000000000 */
[----:B------:R-:W-:Y:S01]  /*29f0*/  @!P6 IMAD.MOV R2, RZ, RZ, -R2 ;  /* 0x000000ffff02e224 */ /* 0x000fe200078e0a02 */
[----:B------:R-:W-:Y:S01]  /*2a00*/  ISETP.GT.U32.AND P6, PT, R3, R6, PT ;  /* 0x000000060300720c */ /* 0x000fe20003fc4070 */
[--C-:B------:R-:W-:Y:S01]  /*2a10*/  @!P2 IMAD.IADD R12, R12, 0x1, -R3.reuse ;  /* 0x000000010c0ca824 */ /* 0x100fe200078e0a03 */
[----:B------:R-:W-:Y:S01]  /*2a20*/  STL [R1+0x18], R4 ;  /* 0x0000180401007387 */ /* 0x000fe20000100800 */
[----:B------:R-:W-:Y:S01]  /*2a30*/  @!P1 IMAD.IADD R16, R16, 0x1, -R3 ;  /* 0x0000000110109824 */ /* 0x000fe200078e0a03 */
[----:B------:R-:W-:Y:S01]  /*2a40*/  ISETP.GE.AND P0, PT, R19, RZ, PT ;  /* 0x000000ff1300720c */ /* 0x000fe20003f06270 */
[----:B------:R-:W-:Y:S01]  /*2a50*/  IMAD.HI.U32 R7, R0, R252, RZ ;  /* 0x000000fc00077227 */ /* 0x000fe200078e00ff */
[----:B------:R0:W-:Y:S01]  /*2a60*/  STL [R1+0x14], R2 ;  /* 0x0000140201007387 */ /* 0x0001e20000100800 */
[----:B------:R-:W-:-:S02]  /*2a70*/  LOP3.LUT R19, R5, 0x1ea, RZ, 0xfc, !PT ;  /* 0x000001ea05137812 */ /* 0x000fc400078efcff */
[----:B------:R-:W-:Y:S01]  /*2a80*/  @!P5 IMAD.IADD R8, R8, 0x1, -R3 ;  /* 0x000000010808d824 */ /* 0x000fe200078e0a03 */
[----:B------:R-:W-:Y:S01]  /*2a90*/  ISETP.GE.AND P2, PT, R20, RZ, PT ;  /* 0x000000ff1400720c */ /* 0x000fe20003f46270 */
[----:B------:R-:W-:Y:S01]  /*2aa0*/  IMAD.MOV R9, RZ, RZ, -R7 ;  /* 0x000000ffff097224 */ /* 0x000fe200078e0a07 */
[----:B------:R-:W-:Y:S01]  /*2ab0*/  LOP3.LUT R20, R5, 0x1e8, RZ, 0xfc, !PT ;  /* 0x000001e805147812 */ /* 0x000fe200078efcff */
[----:B------:R-:W-:Y:S01]  /*2ac0*/  @!P6 IMAD.IADD R6, R6, 0x1, -R3 ;  /* 0x000000010606e824 */ /* 0x000fe200078e0a03 */
[C---:B------:R-:W-:Y:S01]  /*2ad0*/  ISETP.GT.U32.AND P6, PT, R3.reuse, R16, PT ;  /* 0x000000100300720c */ /* 0x040fe20003fc4070 */
[----:B------:R-:W-:Y:S01]  /*2ae0*/  IMAD.HI.U32 R7, R0, R10, RZ ;  /* 0x0000000a00077227 */ /* 0x000fe200078e00ff */
[----:B------:R-:W-:Y:S02]  /*2af0*/  IABS R11, R19 ;  /* 0x00000013000b7213 */ /* 0x000fe40000000000 */
[C---:B------:R-:W-:Y:S01]  /*2b00*/  ISETP.GT.U32.AND P5, PT, R3.reuse, R6, PT ;  /* 0x000000060300720c */ /* 0x040fe20003fa4070 */
[----:B0-----:R-:W-:Y:S01]  /*2b10*/  IMAD.MOV.U32 R2, RZ, RZ, R12 ;  /* 0x000000ffff027224 */ /* 0x001fe200078e000c */
[----:B------:R-:W-:Y:S01]  /*2b20*/  IABS R13, R20 ;  /* 0x00000014000d7213 */ /* 0x000fe20000000000 */
[----:B------:R-:W-:Y:S01]  /*2b30*/  IMAD R252, R3, R9, R252 ;  /* 0x0000000903fc7224 */ /* 0x000fe200078e02fc */
[----:B------:R-:W-:Y:S01]  /*2b40*/  ISETP.GE.AND P1, PT, R21, RZ, PT ;  /* 0x000000ff1500720c */ /* 0x000fe20003f26270 */
[----:B------:R-:W-:Y:S01]  /*2b50*/  @!P4 IMAD.MOV R2, RZ, RZ, -R2 ;  /* 0x000000ffff02c224 */ /* 0x000fe200078e0a02 */
[----:B------:R-:W-:Y:S01]  /*2b60*/  ISETP.GT.U32.AND P4, PT, R3, R8, PT ;  /* 0x000000080300720c */ /* 0x000fe20003f84070 */
[----:B------:R-:W-:Y:S01]  /*2b70*/  IMAD.MOV R7, RZ, RZ, -R7 ;  /* 0x000000ffff077224 */ /* 0x000fe200078e0a07 */
[----:B------:R-:W-:Y:S01]  /*2b80*/  LOP3.LUT R21, R5, 0x1da, RZ, 0xfc, !PT ;  /* 0x000001da05157812 */ /* 0x000fe200078efcff */
[----:B------:R-:W-:Y:S01]  /*2b90*/  @!P6 IMAD.IADD R16, R16, 0x1, -R3 ;  /* 0x000000011010e824 */ /* 0x000fe200078e0a03 */
[C---:B------:R-:W-:Y:S01]  /*2ba0*/  ISETP.GT.U32.AND P6, PT, R3.reuse, R252, PT ;  /* 0x000000fc0300720c */ /* 0x040fe20003fc4070 */
[----:B------:R-:W-:Y:S01]  /*2bb0*/  IMAD R9, R3, R7, R10 ;  /* 0x0000000703097224 */ /* 0x000fe200078e020a */
[----:B------:R0:W-:Y:S01]  /*2bc0*/  STL [R1+0x10], R2 ;  /* 0x0000100201007387 */ /* 0x0001e20000100800 */
[----:B------:R-:W-:Y:S01]  /*2bd0*/  IMAD.HI.U32 R7, R0, R11, RZ ;  /* 0x0000000b00077227 */ /* 0x000fe200078e00ff */
[----:B------:R-:W-:-:S02]  /*2be0*/  LOP3.LUT R42, R5, 0x1b6, RZ, 0xfc, !PT ;  /* 0x000001b6052a7812 */ /* 0x000fc400078efcff */
[----:B------:R-:W-:Y:S01]  /*2bf0*/  IABS R35, R39 ;  /* 0x0000002700237213 */ /* 0x000fe20000000000 */
[----:B------:R-:W-:Y:S01]  /*2c00*/  IMAD.MOV.U32 R4, RZ, RZ, R14 ;  /* 0x000000ffff047224 */ /* 0x000fe200078e000e */
[----:B------:R-:W-:Y:S01]  /*2c10*/  IABS R38, R42 ;  /* 0x0000002a00267213 */ /* 0x000fe20000000000 */
[--C-:B------:R-:W-:Y:S01]  /*2c20*/  @!P4 IMAD.IADD R8, R8, 0x1, -R3.reuse ;  /* 0x000000010808c824 */ /* 0x100fe200078e0a03 */
[----:B------:R-:W-:Y:S01]  /*2c30*/  ISETP.GT.U32.AND P4, PT, R3, R9, PT ;  /* 0x000000090300720c */ /* 0x000fe20003f84070 */
[----:B------:R-:W-:Y:S01]  /*2c40*/  @!P5 IMAD.IADD R6, R6, 0x1, -R3 ;  /* 0x000000010606d824 */ /* 0x000fe200078e0a03 */
[----:B------:R-:W-:Y:S01]  /*2c50*/  ISETP.GE.AND P5, PT, R15, RZ, PT ;  /* 0x000000ff0f00720c */ /* 0x000fe20003fa6270 */
[----:B0-----:R-:W-:Y:S01]  /*2c60*/  IMAD.MOV.U32 R2, RZ, RZ, R16 ;  /* 0x000000ffff027224 */ /* 0x001fe200078e0010 */
[C---:B------:R-:W-:Y:S01]  /*2c70*/  LOP3.LUT R15, R5.reuse, 0x1e6, RZ, 0xfc, !PT ;  /* 0x000001e6050f7812 */ /* 0x040fe200078efcff */
[----:B------:R-:W-:Y:S01]  /*2c80*/  IMAD.HI.U32 R10, R0, R13, RZ ;  /* 0x0000000d000a7227 */ /* 0x000fe200078e00ff */
[----:B------:R-:W-:-:S02]  /*2c90*/  LOP3.LUT R41, R5, 0x1b8, RZ, 0xfc, !PT ;  /* 0x000001b805297812 */ /* 0x000fc400078efcff */
[----:B------:R-:W-:Y:S01]  /*2ca0*/  LOP3.LUT R43, R5, 0x1b4, RZ, 0xfc, !PT ;  /* 0x000001b4052b7812 */ /* 0x000fe200078efcff */
[----:B------:R-:W-:Y:S01]  /*2cb0*/  IMAD.MOV R12, RZ, RZ, -R7 ;  /* 0x000000ffff0c7224 */ /* 0x000fe200078e0a07 */
[----:B------:R-:W-:Y:S01]  /*2cc0*/  IABS R37, R41 ;  /* 0x0000002900257213 */ /* 0x000fe20000000000 */
[----:B------:R-:W-:Y:S01]  /*2cd0*/  @!P6 IMAD.IADD R252, R252, 0x1, -R3 ;  /* 0x00000001fcfce824 */ /* 0x000fe200078e0a03 */
[----:B------:R-:W-:Y:S01]  /*2ce0*/  ISETP.GE.AND P6, PT, R17, RZ, PT ;  /* 0x000000ff1100720c */ /* 0x000fe20003fc6270 */
[----:B------:R-:W-:Y:S01]  /*2cf0*/  @!P3 IMAD.MOV R4, RZ, RZ, -R4 ;  /* 0x000000ffff04b224 */ /* 0x000fe200078e0a04 */
[----:B------:R-:W-:Y:S01]  /*2d00*/  LOP3.LUT R17, R5, 0x1e4, RZ, 0xfc, !PT ;  /* 0x000001e405117812 */ /* 0x000fe200078efcff */
[----:B------:R-:W-:Y:S01]  /*2d10*/  @!P0 IMAD.MOV R2, RZ, RZ, -R2 ;  /* 0x000000ffff028224 */ /* 0x000fe200078e0a02 */
[C---:B------:R-:W-:Y:S01]  /*2d20*/  ISETP.GT.U32.AND P3, PT, R3.reuse, R252, PT ;  /* 0x000000fc0300720c */ /* 0x040fe20003f64070 */
[----:B------:R-:W-:Y:S01]  /*2d30*/  IMAD.MOV R18, RZ, RZ, -R10 ;  /* 0x000000ffff127224 */ /* 0x000fe200078e0a0a */
[----:B------:R-:W-:Y:S01]  /*2d40*/  STL [R1+0xc], R4 ;  /* 0x00000c0401007387 */ /* 0x000fe20000100800 */
[----:B------:R-:W-:Y:S01]  /*2d50*/  IMAD R10, R3, R12, R11 ;  /* 0x0000000c030a7224 */ /* 0x000fe200078e020b */
[----:B------:R-:W-:Y:S01]  /*2d60*/  IABS R12, R15 ;  /* 0x0000000f000c7213 */ /* 0x000fe20000000000 */
[----:B------:R-:W-:Y:S01]  /*2d70*/  @!P4 IMAD.IADD R9, R9, 0x1, -R3 ;  /* 0x000000010909c824 */ /* 0x000fe200078e0a03 */
[----:B------:R0:W-:Y:S01]  /*2d80*/  STL [R1+0x8], R2 ;  /* 0x0000080201007387 */ /* 0x0001e20000100800 */
[C---:B------:R-:W-:Y:S01]  /*2d90*/  IMAD R11, R3.reuse, R18, R13 ;  /* 0x00000012030b7224 */ /* 0x040fe200078e020d */
[----:B------:R-:W-:Y:S01]  /*2da0*/  IABS R13, R17 ;  /* 0x00000011000d7213 */ /* 0x000fe20000000000 */
[----:B------:R-:W-:Y:S01]  /*2db0*/  IMAD.HI.U32 R7, R0, R12, RZ ;  /* 0x0000000c00077227 */ /* 0x000fe200078e00ff */
[----:B------:R-:W-:-:S02]  /*2dc0*/  ISETP.GT.U32.AND P4, PT, R3, R9, PT ;  /* 0x000000090300720c */ /* 0x000fc40003f84070 */
[----:B------:R-:W-:Y:S01]  /*2dd0*/  ISETP.GT.U32.AND P0, PT, R3, R10, PT ;  /* 0x0000000a0300720c */ /* 0x000fe20003f04070 */
[----:B------:R-:W-:Y:S01]  /*2de0*/  IMAD.MOV R7, RZ, RZ, -R7 ;  /* 0x000000ffff077224 */ /* 0x000fe200078e0a07 */
[C---:B------:R-:W-:Y:S01]  /*2df0*/  LOP3.LUT R18, R5.reuse, 0x1e0, RZ, 0xfc, !PT ;  /* 0x000001e005127812 */ /* 0x040fe200078efcff */
[--C-:B------:R-:W-:Y:S01]  /*2e00*/  @!P3 IMAD.IADD R252, R252, 0x1, -R3.reuse ;  /* 0x00000001fcfcb824 */ /* 0x100fe200078e0a03 */
[----:B------:R-:W-:Y:S01]  /*2e10*/  ISETP.GE.AND P3, PT, R20, RZ, PT ;  /* 0x000000ff1400720c */ /* 0x000fe20003f66270 */
[----:B0-----:R-:W-:Y:S01]  /*2e20*/  IMAD.MOV.U32 R2, RZ, RZ, R6 ;  /* 0x000000ffff027224 */ /* 0x001fe200078e0006 */
[C---:B------:R-:W-:Y:S01]  /*2e30*/  LOP3.LUT R20, R5.reuse, 0x1de, RZ, 0xfc, !PT ;  /* 0x000001de05147812 */ /* 0x040fe200078efcff */
[C---:B------:R-:W-:Y:S01]  /*2e40*/  IMAD.HI.U32 R6, R0.reuse, R13, RZ ;  /* 0x0000000d00067227 */ /* 0x040fe200078e00ff */
[----:B------:R-:W-:Y:S02]  /*2e50*/  LOP3.LUT R44, R5, 0x1b2, RZ, 0xfc, !PT ;  /* 0x000001b2052c7812 */ /* 0x000fe400078efcff */
[----:B------:R-:W-:Y:S01]  /*2e60*/  IABS R16, R20 ;  /* 0x0000001400107213 */ /* 0x000fe20000000000 */
[----:B------:R-:W-:Y:S01]  /*2e70*/  @!P2 IMAD.MOV R2, RZ, RZ, -R2 ;  /* 0x000000ffff02a224 */ /* 0x000fe200078e0a02 */
[----:B------:R-:W-:Y:S01]  /*2e80*/  ISETP.GT.U32.AND P2, PT, R3, R11, PT ;  /* 0x0000000b0300720c */ /* 0x000fe20003f44070 */
[----:B------:R-:W-:Y:S01]  /*2e90*/  IMAD.MOV R6, RZ, RZ, -R6 ;  /* 0x000000ffff067224 */ /* 0x000fe200078e0a06 */
[----:B------:R-:W-:Y:S01]  /*2ea0*/  LOP3.LUT R46, R5, 0x1ae, RZ, 0xfc, !PT ;  /* 0x000001ae052e7812 */ /* 0x000fe200078efcff */
[----:B------:R-:W-:Y:S01]  /*2eb0*/  IMAD R12, R3, R7, R12 ;  /* 0x00000007030c7224 */ /* 0x000fe200078e020c */
[----:B------:R-:W-:Y:S01]  /*2ec0*/  LOP3.LUT R7, R5, 0x1e2, RZ, 0xfc, !PT ;  /* 0x000001e205077812 */ /* 0x000fe200078efcff */
[----:B------:R-:W-:Y:S01]  /*2ed0*/  @!P4 IMAD.IADD R9, R9, 0x1, -R3 ;  /* 0x000000010909c824 */ /* 0x000fe200078e0a03 */
[----:B------:R-:W-:Y:S01]  /*2ee0*/  ISETP.GE.AND P4, PT, R15, RZ, PT ;  /* 0x000000ff0f00720c */ /* 0x000fe20003f86270 */
[C---:B------:R-:W-:Y:S01]  /*2ef0*/  IMAD R13, R3.reuse, R6, R13 ;  /* 0x00000006030d7224 */ /* 0x040fe200078e020d */
[----:B------:R-:W-:Y:S01]  /*2f00*/  IABS R14, R7 ;  /* 0x00000007000e7213 */ /* 0x000fe20000000000 */
[----:B------:R-:W-:Y:S01]  /*2f10*/  @!P5 IMAD.MOV R252, RZ, RZ, -R252 ;  /* 0x000000fffffcd224 */ /* 0x000fe200078e0afc */
[C---:B------:R-:W-:Y:S01]  /*2f20*/  ISETP.GT.U32.AND P5, PT, R3.reuse, R12, PT ;  /* 0x0000000c0300720c */ /* 0x040fe20003fa4070 */
[----:B------:R-:W-:Y:S01]  /*2f30*/  @!P6 IMAD.MOV R9, RZ, RZ, -R9 ;  /* 0x000000ffff09e224 */ /* 0x000fe200078e0a09 */
[----:B------:R-:W-:Y:S01]  /*2f40*/  ISETP.GT.U32.AND P6, PT, R3, R13, PT ;  /* 0x0000000d0300720c */ /* 0x000fe20003fc4070 */
[----:B------:R-:W-:Y:S01]  /*2f50*/  @!P2 IMAD.IADD R11, R11, 0x1, -R3 ;  /* 0x000000010b0ba824 */ /* 0x000fe200078e0a03 */
[----:B------:R-:W-:Y:S01]  /*2f60*/  IABS R15, R18 ;  /* 0x00000012000f7213 */ /* 0x000fe20000000000 */
[----:B------:R-:W-:Y:S01]  /*2f70*/  IMAD.HI.U32 R6, R0, R14, RZ ;  /* 0x0000000e00067227 */ /* 0x000fe200078e00ff */
[----:B------:R-:W-:-:S02]  /*2f80*/  IABS R40, R46 ;  /* 0x0000002e00287213 */ /* 0x000fc40000000000 */
[----:B------:R-:W-:Y:S01]  /*2f90*/  ISETP.GT.U32.AND P2, PT, R3, R11, PT ;  /* 0x0000000b0300720c */ /* 0x000fe20003f44070 */
[----:B------:R-:W-:Y:S01]  /*2fa0*/  IMAD.MOV R6, RZ, RZ, -R6 ;  /* 0x000000ffff067224 */ /* 0x000fe200078e0a06 */
[C---:B------:R-:W-:Y:S01]  /*2fb0*/  LOP3.LUT R45, R5.reuse, 0x1b0, RZ, 0xfc, !PT ;  /* 0x000001b0052d7812 */ /* 0x040fe200078efcff */
[----:B------:R-:W-:Y:S01]  /*2fc0*/  IMAD.MOV.U32 R4, RZ, RZ, R8 ;  /* 0x000000ffff047224 */ /* 0x000fe200078e0008 */
[C---:B------:R-:W-:Y:S01]  /*2fd0*/  LOP3.LUT R47, R5.reuse, 0x1aa, RZ, 0xfc, !PT ;  /* 0x000001aa052f7812 */ /* 0x040fe200078efcff */
[--C-:B------:R-:W-:Y:S01]  /*2fe0*/  @!P5 IMAD.IADD R12, R12, 0x1, -R3.reuse ;  /* 0x000000010c0cd824 */ /* 0x100fe200078e0a03 */
[----:B------:R-:W-:Y:S01]  /*2ff0*/  LOP3.LUT R53, R5, 0x19e, RZ, 0xfc, !PT ;  /* 0x0000019e05357812 */ /* 0x000fe200078efcff */
[--C-:B------:R-:W-:Y:S01]  /*3000*/  @!P6 IMAD.IADD R13, R13, 0x1, -R3.reuse ;  /* 0x000000010d0de824 */ /* 0x100fe200078e0a03 */
[----:B------:R-:W-:Y:S01]  /*3010*/  LOP3.LUT R54, R5, 0x19a, RZ, 0xfc, !PT ;  /* 0x0000019a05367812 */ /* 0x000fe200078efcff */
[--C-:B------:R-:W-:Y:S01]  /*3020*/  @!P0 IMAD.IADD R10, R10, 0x1, -R3.reuse ;  /* 0x000000010a0a8824 */ /* 0x100fe200078e0a03 */
[C---:B------:R-:W-:Y:S01]  /*3030*/  ISETP.GT.U32.AND P5, PT, R3.reuse, R12, PT ;  /* 0x0000000c0300720c */ /* 0x040fe20003fa4070 */
[C---:B------:R-:W-:Y:S01]  /*3040*/  IMAD R14, R3.reuse, R6, R14 ;  /* 0x00000006030e7224 */ /* 0x040fe200078e020e */
[----:B------:R-:W-:Y:S01]  /*3050*/  ISETP.GT.U32.AND P6, PT, R3, R13, PT ;  /* 0x0000000d0300720c */ /* 0x000fe20003fc4070 */
[----:B------:R-:W-:Y:S01]  /*3060*/  @!P2 IMAD.IADD R11, R11, 0x1, -R3 ;  /* 0x000000010b0ba824 */ /* 0x000fe200078e0a03 */
[----:B------:R-:W-:Y:S01]  /*3070*/  ISETP.GE.AND P2, PT, R7, RZ, PT ;  /* 0x000000ff0700720c */ /* 0x000fe20003f46270 */
[----:B------:R-:W-:Y:S01]  /*3080*/  IMAD.HI.U32 R7, R0, R15, RZ ;  /* 0x0000000f00077227 */ /* 0x000fe200078e00ff */
[----:B------:R-:W-:-:S02]  /*3090*/  ISETP.GT.U32.AND P0, PT, R3, R10, PT ;  /* 0x0000000a0300720c */ /* 0x000fc40003f04070 */
[----:B------:R-:W-:Y:S01]  /*30a0*/  IABS R48, R53 ;  /* 0x0000003500307213 */ /* 0x000fe20000000000 */
[----:B------:R-:W-:Y:S01]  /*30b0*/  IMAD.MOV R8, RZ, RZ, -R7 ;  /* 0x000000ffff087224 */ /* 0x000fe200078e0a07 */
[----:B------:R-:W-:Y:S01]  /*30c0*/  IABS R50, R54 ;  /* 0x0000003600327213 */ /* 0x000fe20000000000 */
[----:B------:R-:W-:Y:S01]  /*30d0*/  IMAD.HI.U32 R6, R0, R16, RZ ;  /* 0x0000001000067227 */ /* 0x000fe200078e00ff */
[C---:B------:R-:W-:Y:S02]  /*30e0*/  LOP3.LUT R55, R5.reuse, 0x198, RZ, 0xfc, !PT ;  /* 0x0000019805377812 */ /* 0x040fe400078efcff */
[----:B------:R-:W-:Y:S01]  /*30f0*/  LOP3.LUT R57, R5, 0x194, RZ, 0xfc, !PT ;  /* 0x0000019405397812 */ /* 0x000fe200078efcff */
[----:B------:R-:W-:Y:S01]  /*3100*/  IMAD R15, R3, R8, R15 ;  /* 0x00000008030f7224 */ /* 0x000fe200078e020f */
[----:B------:R-:W-:Y:S01]  /*3110*/  LOP3.LUT R8, R5, 0x1dc, RZ, 0xfc, !PT ;  /* 0x000001dc05087812 */ /* 0x000fe200078efcff */
[--C-:B------:R-:W-:Y:S01]  /*3120*/  @!P5 IMAD.IADD R12, R12, 0x1, -R3.reuse ;  /* 0x000000010c0cd824 */ /* 0x100fe200078e0a03 */
[----:B------:R-:W-:Y:S01]  /*3130*/  ISETP.GT.U32.AND P5, PT, R3, R14, PT ;  /* 0x0000000e0300720c */ /* 0x000fe20003fa4070 */
[--C-:B------:R-:W-:Y:S01]  /*3140*/  @!P6 IMAD.IADD R13, R13, 0x1, -R3.reuse ;  /* 0x000000010d0de824 */ /* 0x100fe200078e0a03 */
[----:B------:R-:W-:Y:S01]  /*3150*/  ISETP.GT.U32.AND P6, PT, R3, R15, PT ;  /* 0x0000000f0300720c */ /* 0x000fe20003fc4070 */
[--C-:B------:R-:W-:Y:S01]  /*3160*/  @!P0 IMAD.IADD R10, R10, 0x1, -R3.reuse ;  /* 0x000000010a0a8824 */ /* 0x100fe200078e0a03 */
[----:B------:R-:W-:Y:S01]  /*3170*/  ISETP.GE.AND P0, PT, R17, RZ, PT ;  /* 0x000000ff1100720c */ /* 0x000fe20003f06270 */
[----:B------:R-:W-:Y:S01]  /*3180*/  IMAD.MOV R6, RZ, RZ, -R6 ;  /* 0x000000ffff067224 */ /* 0x000fe200078e0a06 */
[----:B------:R-:W-:Y:S01]  /*3190*/  IABS R17, R8 ;  /* 0x0000000800117213 */ /* 0x000fe20000000000 */
[----:B------:R-:W-:Y:S01]  /*31a0*/  @!P1 IMAD.MOV R4, RZ, RZ, -R4 ;  /* 0x000000ffff049224 */ /* 0x000fe200078e0a04 */
[----:B------:R-:W-:Y:S01]  /*31b0*/  ISETP.GE.AND P1, PT, R19, RZ, PT ;  /* 0x000000ff1300720c */ /* 0x000fe20003f26270 */
[----:B------:R-:W-:Y:S01]  /*31c0*/  IMAD R16, R3, R6, R16 ;  /* 0x0000000603107224 */ /* 0x000fe200078e0210 */
[----:B------:R-:W-:Y:S01]  /*31d0*/  IABS R19, R22 ;  /* 0x0000001600137213 */ /* 0x000fe20000000000 */
[----:B------:R-:W-:Y:S01]  /*31e0*/  IMAD.HI.U32 R6, R0, R17, RZ ;  /* 0x0000001100067227 */ /* 0x000fe200078e00ff */
[----:B------:R-:W-:Y:S01]  /*31f0*/  IABS R51, R55 ;  /* 0x0000003700337213 */ /* 0x000fe20000000000 */
[----:B------:R-:W-:Y:S01]  /*3200*/  STL [R1+0x12dc], R4 ;  /* 0x0012dc0401007387 */ /* 0x000fe20000100800 */
[----:B------:R-:W-:Y:S01]  /*3210*/  LOP3.LUT R56, R5, 0x196, RZ, 0xfc, !PT ;  /* 0x0000019605387812 */ /* 0x000fe200078efcff */
[--C-:B------:R-:W-:Y:S01]  /*3220*/  @!P5 IMAD.IADD R14, R14, 0x1, -R3.reuse ;  /* 0x000000010e0ed824 */ /* 0x100fe200078e0a03 */
[----:B------:R-:W-:Y:S01]  /*3230*/  ISETP.GT.U32.AND P5, PT, R3, R16, PT ;  /* 0x000000100300720c */ /* 0x000fe20003fa4070 */
[----:B------:R-:W-:Y:S01]  /*3240*/  @!P6 IMAD.IADD R15, R15, 0x1, -R3 ;  /* 0x000000010f0fe824 */ /* 0x000fe200078e0a03 */
[----:B------:R-:W-:Y:S01]  /*3250*/  IABS R52, R56 ;  /* 0x0000003800347213 */ /* 0x000fe20000000000 */
[----:B------:R-:W-:Y:S01]  /*3260*/  IMAD.MOV R6, RZ, RZ, -R6 ;  /* 0x000000ffff067224 */ /* 0x000fe200078e0a06 */
[C---:B------:R-:W-:Y:S01]  /*3270*/  ISETP.GT.U32.AND P6, PT, R3.reuse, R14, PT ;  /* 0x0000000e0300720c */ /* 0x040fe20003fc4070 */
[----:B------:R-:W-:Y:S01]  /*3280*/  @!P4 IMAD.MOV R12, RZ, RZ, -R12 ;  /* 0x000000ffff0cc224 */ /* 0x000fe200078e0a0c */
[C---:B------:R-:W-:Y:S01]  /*3290*/  ISETP.GT.U32.AND P4, PT, R3.reuse, R15, PT ;  /* 0x0000000f0300720c */ /* 0x040fe20003f84070 */
[----:B------:R-:W-:Y:S01]  /*32a0*/  IMAD R17, R3, R6, R17 ;  /* 0x0000000603117224 */ /* 0x000fe200078e0211 */
[C---:B------:R-:W-:Y:S01]  /*32b0*/  LOP3.LUT R59, R5.reuse, 0x190, RZ, 0xfc, !PT ;  /* 0x00000190053b7812 */ /* 0x040fe200078efcff */
[----:B------:R-:W-:Y:S01]  /*32c0*/  IMAD.HI.U32 R6, R0, R19, RZ ;  /* 0x0000001300067227 */ /* 0x000fe200078e00ff */
[C---:B------:R-:W-:Y:S01]  /*32d0*/  LOP3.LUT R60, R5.reuse, 0x18e, RZ, 0xfc, !PT ;  /* 0x0000018e053c7812 */ /* 0x040fe200078efcff */
[----:B------:R-:W-:Y:S01]  /*32e0*/  STL [R1+0x4], R2 ;  /* 0x0000040201007387 */ /* 0x000fe20000100800 */
[C---:B------:R-:W-:Y:S01]  /*32f0*/  LOP3.LUT R62, R5.reuse, 0x18a, RZ, 0xfc, !PT ;  /* 0x0000018a053e7812 */ /* 0x040fe200078efcff */
[----:B------:R-:W-:Y:S01]  /*3300*/  IMAD.MOV R6, RZ, RZ, -R6 ;  /* 0x000000ffff067224 */ /* 0x000fe200078e0a06 */
[----:B------:R-:W-:Y:S01]  /*3310*/  LOP3.LUT R61, R5, 0x18c, RZ, 0xfc, !PT ;  /* 0x0000018c053d7812 */ /* 0x000fe200078efcff */
[----:B------:R-:W-:Y:S01]  /*3320*/  @!P1 IMAD.MOV R10, RZ, RZ, -R10 ;  /* 0x000000ffff0a9224 */ /* 0x000fe200078e0a0a */
[----:B------:R-:W-:Y:S01]  /*3330*/  ISETP.GE.AND P1, PT, R18, RZ, PT ;  /* 0x000000ff1200720c */ /* 0x000fe20003f26270 */
[----:B------:R-:W-:Y:S01]  /*3340*/  @!P6 IMAD.IADD R14, R14, 0x1, -R3 ;  /* 0x000000010e0ee824 */ /* 0x000fe200078e0a03 */
[C---:B------:R-:W-:Y:S01]  /*3350*/  ISETP.GT.U32.AND P6, PT, R3.reuse, R17, PT ;  /* 0x000000110300720c */ /* 0x040fe20003fc4070 */
[----:B------:R-:W-:Y:S01]  /*3360*/  IMAD R19, R3, R6, R19 ;  /* 0x0000000603137224 */ /* 0x000fe200078e0213 */
[----:B------:R-:W-:Y:S01]  /*3370*/  IABS R18, R21 ;  /* 0x0000001500127213 */ /* 0x000fe20000000000 */
[----:B------:R-:W-:Y:S01]  /*3380*/  @!P3 IMAD.MOV R11, RZ, RZ, -R11 ;  /* 0x000000ffff0bb224 */ /* 0x000fe200078e0a0b */
[----:B------:R-:W-:Y:S01]  /*3390*/  ISETP.GE.AND P3, PT, R20, RZ, PT ;  /* 0x000000ff1400720c */ /* 0x000fe20003f66270 */
[----:B------:R-:W-:Y:S01]  /*33a0*/  @!P4 IMAD.IADD R15, R15, 0x1, -R3 ;  /* 0x000000010f0fc824 */ /* 0x000fe200078e0a03 */
[----:B------:R-:W-:Y:S01]  /*33b0*/  IABS R20, R24 ;  /* 0x0000001800147213 */ /* 0x000fe20000000000 */
[C---:B------:R-:W-:Y:S01]  /*33c0*/  IMAD.HI.U32 R7, R0.reuse, R18, RZ ;  /* 0x0000001200077227 */ /* 0x040fe200078e00ff */
[----:B------:R-:W-:Y:S01]  /*33d0*/  ISETP.GE.AND P4, PT, R21, RZ, PT ;  /* 0x000000ff1500720c */ /* 0x000fe20003f86270 */
[----:B------:R0:W-:Y:S01]  /*33e0*/  STL [R1+0x12e0], R252 ;  /* 0x0012e0fc01007387 */ /* 0x0001e20000100800 */
[----:B------:R-:W-:Y:S01]  /*33f0*/  IABS R21, R26 ;  /* 0x0000001a00157213 */ /* 0x000fe20000000000 */
[----:B------:R-:W-:Y:S01]  /*3400*/  IMAD.MOV R7, RZ, RZ, -R7 ;  /* 0x000000ffff077224 */ /* 0x000fe200078e0a07 */
[----:B------:R-:W-:Y:S01]  /*3410*/  IABS R58, R62 ;  /* 0x0000003e003a7213 */ /* 0x000fe20000000000 */
[----:B------:R-:W-:Y:S01]  /*3420*/  @!P6 IMAD.IADD R17, R17, 0x1, -R3 ;  /* 0x000000011111e824 */ /* 0x000fe200078e0a03 */
[C---:B------:R-:W-:Y:S01]  /*3430*/  ISETP.GT.U32.AND P6, PT, R3.reuse, R19, PT ;  /* 0x000000130300720c */ /* 0x040fe20003fc4070 */
[----:B------:R-:W-:Y:S01]  /*3440*/  IMAD R18, R3, R7, R18 ;  /* 0x0000000703127224 */ /* 0x000fe200078e0212 */
[----:B------:R-:W-:Y:S01]  /*3450*/  LOP3.LUT R64, R5, 0x184, RZ, 0xfc, !PT ;  /* 0x0000018405407812 */ /* 0x000fe200078efcff */
[----:B------:R-:W-:Y:S01]  /*3460*/  @!P1 IMAD.MOV R15, RZ, RZ, -R15 ;  /* 0x000000ffff0f9224 */ /* 0x000fe200078e0a0f */
[----:B------:R-:W-:Y:S01]  /*3470*/  ISETP.GT.U32.AND P1, PT, R3, R17, PT ;  /* 0x000000110300720c */ /* 0x000fe20003f24070 */
[C---:B------:R-:W-:Y:S01]  /*3480*/  IMAD.HI.U32 R7, R0.reuse, R20, RZ ;  /* 0x0000001400077227 */ /* 0x040fe200078e00ff */
[C---:B------:R-:W-:Y:S01]  /*3490*/  LOP3.LUT R65, R5.reuse, 0x180, RZ, 0xfc, !PT ;  /* 0x0000018005417812 */ /* 0x040fe200078efcff */
[----:B------:R-:W-:Y:S01]  /*34a0*/  STL [R1+0x12e4], R9 ;  /* 0x0012e40901007387 */ /* 0x000fe20000100800 */
[----:B------:R-:W-:Y:S01]  /*34b0*/  LOP3.LUT R68, R5, 0x17a, RZ, 0xfc, !PT ;  /* 0x0000017a05447812 */ /* 0x000fe200078efcff */
[----:B------:R-:W-:Y:S01]  /*34c0*/  @!P2 IMAD.MOV R14, RZ, RZ, -R14 ;  /* 0x000000ffff0ea224 */ /* 0x000fe200078e0a0e */
[----:B------:R-:W-:Y:S01]  /*34d0*/  ISETP.GT.U32.AND P2, PT, R3, R18, PT ;  /* 0x000000120300720c */ /* 0x000fe20003f44070 */
[----:B------:R-:W-:Y:S01]  /*34e0*/  IMAD.MOV R7, RZ, RZ, -R7 ;  /* 0x000000ffff077224 */ /* 0x000fe200078e0a07 */
[----:B------:R-:W-:Y:S01]  /*34f0*/  IABS R63, R65 ;  /* 0x00000041003f7213 */ /* 0x000fe20000000000 */
[--C-:B------:R-:W-:Y:S01]  /*3500*/  @!P6 IMAD.IADD R19, R19, 0x1, -R3.reuse ;  /* 0x000000011313e824 */ /* 0x100fe200078e0a03 */
[----:B------:R-:W-:Y:S01]  /*3510*/  IABS R66, R68 ;  /* 0x0000004400427213 */ /* 0x000fe20000000000 */
[----:B------:R-:W-:Y:S01]  /*3520*/  IMAD.HI.U32 R6, R0, R21, RZ ;  /* 0x0000001500067227 */ /* 0x000fe200078e00ff */
[----:B------:R-:W-:Y:S01]  /*3530*/  LOP3.LUT R67, R5, 0x17c, RZ, 0xfc, !PT ;  /* 0x0000017c05437812 */ /* 0x000fe200078efcff */
[----:B------:R-:W-:Y:S01]  /*3540*/  STL [R1+0x12e8], R10 ;  /* 0x0012e80a01007387 */ /* 0x000fe20000100800 */
[----:B------:R-:W-:Y:S01]  /*3550*/  ISETP.GT.U32.AND P6, PT, R3, R19, PT ;  /* 0x000000130300720c */ /* 0x000fe20003fc4070 */
[--C-:B------:R-:W-:Y:S01]  /*3560*/  @!P5 IMAD.IADD R16, R16, 0x1, -R3.reuse ;  /* 0x000000011010d824 */ /* 0x100fe200078e0a03 */
[----:B------:R-:W-:Y:S01]  /*3570*/  LOP3.LUT R71, R5, 0x176, RZ, 0xfc, !PT ;  /* 0x0000017605477812 */ /* 0x000fe200078efcff */
[----:B------:R-:W-:Y:S01]  /*3580*/  IMAD R20, R3, R7, R20 ;  /* 0x0000000703147224 */ /* 0x000fe200078e0214 */
[----:B------:R-:W-:Y:S01]  /*3590*/  LOP3.LUT R74, R5, 0x172, RZ, 0xfc, !PT ;  /* 0x00000172054a7812 */ /* 0x000fe200078efcff */
[----:B------:R-:W-:Y:S01]  /*35a0*/  IMAD.MOV R6, RZ, RZ, -R6 ;  /* 0x000000ffff067224 */ /* 0x000fe200078e0a06 */
[----:B------:R-:W-:Y:S01]  /*35b0*/  ISETP.GT.U32.AND P5, PT, R3, R16, PT ;  /* 0x000000100300720c */ /* 0x000fe20003fa4070 */
[----:B------:R-:W-:Y:S01]  /*35c0*/  @!P1 IMAD.IADD R17, R17, 0x1, -R3 ;  /* 0x0000000111119824 */ /* 0x000fe200078e0a03 */
[C---:B------:R-:W-:Y:S01]  /*35d0*/  ISETP.GT.U32.AND P1, PT, R3.reuse, R20, PT ;  /* 0x000000140300720c */ /* 0x040fe20003f24070 */
[----:B------:R-:W-:Y:S01]  /*35e0*/  IMAD R21, R3, R6, R21 ;  /* 0x0000000603157224 */ /* 0x000fe200078e0215 */
[----:B------:R-:W-:Y:S01]  /*35f0*/  IABS R70, R74 ;  /* 0x0000004a00467213 */ /* 0x000fe20000000000 */
[--C-:B------:R-:W-:Y:S01]  /*3600*/  @!P2 IMAD.IADD R18, R18, 0x1, -R3.reuse ;  /* 0x000000011212a824 */ /* 0x100fe200078e0a03 */
[----:B------:R-:W-:Y:S01]  /*3610*/  LOP3.LUT R72, R5, 0x174, RZ, 0xfc, !PT ;  /* 0x0000017405487812 */ /* 0x000fe200078efcff */
[----:B------:R-:W-:Y:S01]  /*3620*/  @!P6 IMAD.IADD R19, R19, 0x1, -R3 ;  /* 0x000000011313e824 */ /* 0x000fe200078e0a03 */
[C---:B------:R-:W-:Y:S01]  /*3630*/  ISETP.GT.U32.AND P6, PT, R3.reuse, R21, PT ;  /* 0x000000150300720c */ /* 0x040fe20003fc4070 */
[----:B------:R-:W-:Y:S01]  /*3640*/  @!P0 IMAD.MOV R13, RZ, RZ, -R13 ;  /* 0x000000ffff0d8224 */ /* 0x000fe200078e0a0d */
[----:B------:R-:W-:Y:S01]  /*3650*/  ISETP.GT.U32.AND P2, PT, R3, R18, PT ;  /* 0x000000120300720c */ /* 0x000fe20003f44070 */
[----:B------:R-:W-:Y:S01]  /*3660*/  IMAD.HI.U32 R7, R0, R23, RZ ;  /* 0x0000001700077227 */ /* 0x000fe200078e00ff */
[----:B------:R-:W-:Y:S01]  /*3670*/  ISETP.GE.AND P0, PT, R8, RZ, PT ;  /* 0x000000ff0800720c */ /* 0x000fe20003f06270 */
[----:B------:R-:W-:Y:S01]  /*3680*/  STL [R1+0x12ec], R11 ;  /* 0x0012ec0b01007387 */ /* 0x000fe20000100800 */
[----:B------:R-:W-:Y:S01]  /*3690*/  IABS R69, R72 ;  /* 0x0000004800457213 */ /* 0x000fe20000000000 */
[--C-:B------:R-:W-:Y:S01]  /*36a0*/  @!P5 IMAD.IADD R16, R16, 0x1, -R3.reuse ;  /* 0x000000011010d824 */ /* 0x100fe200078e0a03 */
[----:B------:R-:W-:Y:S01]  /*36b0*/  ISETP.GE.AND P5, PT, R22, RZ, PT ;  /* 0x000000ff1600720c */ /* 0x000fe20003fa6270 */
[--C-:B------:R-:W-:Y:S01]  /*36c0*/  @!P1 IMAD.IADD R20, R20, 0x1, -R3.reuse ;  /* 0x0000000114149824 */ /* 0x100fe200078e0a03 */
[----:B------:R-:W-:Y:S01]  /*36d0*/  IABS R22, R27 ;  /* 0x0000001b00167213 */ /* 0x000fe20000000000 */
[----:B------:R-:W-:Y:S01]  /*36e0*/  IMAD.HI.U32 R8, R0, R25, RZ ;  /* 0x0000001900087227 */ /* 0x000fe200078e00ff */
[----:B------:R-:W-:Y:S01]  /*36f0*/  ISETP.GE.AND P1, PT, R26, RZ, PT ;  /* 0x000000ff1a00720c */ /* 0x000fe20003f26270 */
[----:B------:R-:W-:Y:S01]  /*3700*/  STL [R1+0x12f0], R12 ;  /* 0x0012f00c01007387 */ /* 0x000fe20000100800 */
[----:B------:R-:W-:Y:S01]  /*3710*/  IABS R26, R30 ;  /* 0x0000001e001a7213 */ /* 0x000fe20000000000 */
[--C-:B------:R-:W-:Y:S01]  /*3720*/  @!P6 IMAD.IADD R21, R21, 0x1, -R3.reuse ;  /* 0x000000011515e824 */ /* 0x100fe200078e0a03 */
[----:B------:R-:W-:Y:S01]  /*3730*/  ISETP.GT.U32.AND P6, PT, R3, R20, PT ;  /* 0x000000140300720c */ /* 0x000fe20003fc4070 */
[----:B------:R-:W-:Y:S01]  /*3740*/  @!P2 IMAD.IADD R18, R18, 0x1, -R3 ;  /* 0x000000011212a824 */ /* 0x000fe200078e0a03 */
[----:B------:R-:W-:Y:S01]  /*3750*/  ISETP.GE.AND P2, PT, R24, RZ, PT ;  /* 0x000000ff1800720c */ /* 0x000fe20003f46270 */
[----:B------:R-:W-:Y:S01]  /*3760*/  IMAD.HI.U32 R6, R0, R22, RZ ;  /* 0x0000001600067227 */ /* 0x000fe200078e00ff */
[C---:B------:R-:W-:Y:S01]  /*3770*/  LOP3.LUT R75, R5.reuse, 0x16e, RZ, 0xfc, !PT ;  /* 0x0000016e054b7812 */ /* 0x040fe200078efcff */
[----:B------:R-:W-:Y:S01]  /*3780*/  STL [R1+0x12f8], R13 ;  /* 0x0012f80d01007387 */ /* 0x000fe20000100800 */
[C---:B------:R-:W-:Y:S01]  /*3790*/  LOP3.LUT R76, R5.reuse, 0x16c, RZ, 0xfc, !PT ;  /* 0x0000016c054c7812 */ /* 0x040fe200078efcff */
[----:B------:R-:W-:Y:S01]  /*37a0*/  IMAD.MOV R24, RZ, RZ, -R7 ;  /* 0x000000ffff187224 */ /* 0x000fe200078e0a07 */
[C---:B------:R-:W-:Y:S01]  /*37b0*/  LOP3.LUT R7, R5.reuse, 0x1cc, RZ, 0xfc, !PT ;  /* 0x000001cc05077812 */ /* 0x040fe200078efcff */
[----:B------:R-:W-:Y:S01]  /*37c0*/  IMAD.MOV R8, RZ, RZ, -R8 ;  /* 0x000000ffff087224 */ /* 0x000fe200078e0a08 */
[----:B------:R-:W-:Y:S01]  /*37d0*/  IABS R73, R76 ;  /* 0x0000004c00497213 */ /* 0x000fe20000000000 */
[----:B------:R-:W-:Y:S01]  /*37e0*/  IMAD.MOV R6, RZ, RZ, -R6 ;  /* 0x000000ffff067224 */ /* 0x000fe200078e0a06 */
[----:B------:R-:W-:Y:S01]  /*37f0*/  LOP3.LUT R78, R5, 0x166, RZ, 0xfc, !PT ;  /* 0x00000166054e7812 */ /* 0x000fe200078efcff */
[----:B------:R-:W-:Y:S01]  /*3800*/  IMAD R23, R3, R24, R23 ;  /* 0x0000001803177224 */ /* 0x000fe200078e0217 */
[----:B------:R-:W-:Y:S01]  /*3810*/  LOP3.LUT R79, R5, 0x164, RZ, 0xfc, !PT ;  /* 0x00000164054f7812 */ /* 0x000fe200078efcff */
[C---:B------:R-:W-:Y:S01]  /*3820*/  IMAD R24, R3.reuse, R8, R25 ;  /* 0x0000000803187224 */ /* 0x040fe200078e0219 */
[----:B------:R-:W-:Y:S01]  /*3830*/  IABS R25, R7 ;  /* 0x0000000700197213 */ /* 0x000fe20000000000 */
[C---:B------:R-:W-:Y:S01]  /*3840*/  IMAD R22, R3.reuse, R6, R22 ;  /* 0x0000000603167224 */ /* 0x040fe200078e0216 */
[----:B------:R-:W-:Y:S01]  /*3850*/  IABS R77, R79 ;  /* 0x0000004f004d7213 */ /* 0x000fe20000000000 */
[----:B------:R-:W-:Y:S01]  /*3860*/  @!P6 IMAD.IADD R20, R20, 0x1, -R3 ;  /* 0x000000011414e824 */ /* 0x000fe200078e0a03 */
[C---:B------:R-:W-:Y:S01]  /*3870*/  ISETP.GT.U32.AND P6, PT, R3.reuse, R24, PT ;  /* 0x000000180300720c */ /* 0x040fe20003fc4070 */
[----:B------:R-:W-:Y:S01]  /*3880*/  @!P3 IMAD.MOV R16, RZ, RZ, -R16 ;  /* 0x000000ffff10b224 */ /* 0x000fe200078e0a10 */
[C---:B------:R-:W-:Y:S01]  /*3890*/  ISETP.GT.U32.AND P3, PT, R3.reuse, R22, PT ;  /* 0x000000160300720c */ /* 0x040fe20003f64070 */
[----:B------:R-:W-:Y:S01]  /*38a0*/  @!P0 IMAD.MOV R17, RZ, RZ, -R17 ;  /* 0x000000ffff118224 */ /* 0x000fe200078e0a11 */
[C---:B------:R-:W-:Y:S01]  /*38b0*/  ISETP.GT.U32.AND P0, PT, R3.reuse, R21, PT ;  /* 0x000000150300720c */ /* 0x040fe20003f04070 */
[----:B------:R-:W-:Y:S01]  /*38c0*/  @!P4 IMAD.MOV R18, RZ, RZ, -R18 ;  /* 0x000000ffff12c224 */ /* 0x000fe200078e0a12 */
[----:B------:R-:W-:Y:S01]  /*38d0*/  ISETP.GT.U32.AND P4, PT, R3, R23, PT ;  /* 0x000000170300720c */ /* 0x000fe20003f84070 */
[----:B------:R-:W-:Y:S01]  /*38e0*/  IMAD.HI.U32 R6, R0, R25, RZ ;  /* 0x0000001900067227 */ /* 0x000fe200078e00ff */
[C---:B------:R-:W-:Y:S01]  /*38f0*/  LOP3.LUT R85, R5.reuse, 0x162, RZ, 0xfc, !PT ;  /* 0x0000016205557812 */ /* 0x040fe200078efcff */
[----:B------:R-:W-:Y:S01]  /*3900*/  STL [R1+0x12fc], R14 ;  /* 0x0012fc0e01007387 */ /* 0x000fe20000100800 */
[C---:B------:R-:W-:Y:S01]  /*3910*/  LOP3.LUT R86, R5.reuse, 0x160, RZ, 0xfc, !PT ;  /* 0x0000016005567812 */ /* 0x040fe200078efcff */
[----:B------:R-:W-:Y:S01]  /*3920*/  IMAD.MOV R8, RZ, RZ, -R6 ;  /* 0x000000ffff087224 */ /* 0x000fe200078e0a06 */
[C---:B------:R-:W-:Y:S01]  /*3930*/  LOP3.LUT R87, R5.reuse, 0x15e, RZ, 0xfc, !PT ;  /* 0x0000015e05577812 */ /* 0x040fe200078efcff */
[--C-:B------:R-:W-:Y:S01]  /*3940*/  @!P6 IMAD.IADD R24, R24, 0x1, -R3.reuse ;  /* 0x000000011818e824 */ /* 0x100fe200078e0a03 */
[----:B------:R-:W-:Y:S01]  /*3950*/  LOP3.LUT R88, R5, 0x15c, RZ, 0xfc, !PT ;  /* 0x0000015c05587812 */ /* 0x000fe200078efcff */
[--C-:B------:R-:W-:Y:S01]  /*3960*/  @!P3 IMAD.IADD R22, R22, 0x1, -R3.reuse ;  /* 0x000000011616b824 */ /* 0x100fe200078e0a03 */
[----:B------:R-:W-:Y:S01]  /*3970*/  ISETP.GE.AND P3, PT, R29, RZ, PT ;  /* 0x000000ff1d00720c */ /* 0x000fe20003f66270 */
[----:B------:R-:W-:Y:S01]  /*3980*/  @!P0 IMAD.IADD R21, R21, 0x1, -R3 ;  /* 0x0000000115158824 */ /* 0x000fe200078e0a03 */
[----:B------:R-:W-:Y:S01]  /*3990*/  ISETP.GE.AND P0, PT, R28, RZ, PT ;  /* 0x000000ff1c00720c */ /* 0x000fe20003f06270 */
[----:B------:R-:W-:Y:S01]  /*39a0*/  IMAD R25, R3, R8, R25 ;  /* 0x0000000803197224 */ /* 0x000fe200078e0219 */
[----:B------:R-:W-:Y:S01]  /*39b0*/  LOP3.LUT R8, R5, 0x1c8, RZ, 0xfc, !PT ;  /* 0x000001c805087812 */ /* 0x000fe200078efcff */
[----:B------:R-:W-:Y:S01]  /*39c0*/  @!P2 IMAD.MOV R20, RZ, RZ, -R20 ;  /* 0x000000ffff14a224 */ /* 0x000fe200078e0a14 */
[----:B------:R-:W-:Y:S01]  /*39d0*/  ISETP.GT.U32.AND P2, PT, R3, R24, PT ;  /* 0x000000180300720c */ /* 0x000fe20003f44070 */
[----:B------:R-:W-:Y:S01]  /*39e0*/  @!P4 IMAD.IADD R23, R23, 0x1, -R3 ;  /* 0x000000011717c824 */ /* 0x000fe200078e0a03 */
[C---:B------:R-:W-:Y:S01]  /*39f0*/  ISETP.GT.U32.AND P4, PT, R3.reuse, R22, PT ;  /* 0x000000160300720c */ /* 0x040fe20003f84070 */
[----:B------:R-:W-:Y:S01]  /*3a00*/  @!P1 IMAD.MOV R21, RZ, RZ, -R21 ;  /* 0x000000ffff159224 */ /* 0x000fe200078e0a15 */
[----:B------:R-:W-:Y:S01]  /*3a10*/  ISETP.GT.U32.AND P1, PT, R3, R25, PT ;  /* 0x000000190300720c */ /* 0x000fe20003f24070 */
[----:B------:R-:W-:Y:S01]  /*3a20*/  @!P5 IMAD.MOV R19, RZ, RZ, -R19 ;  /* 0x000000ffff13d224 */ /* 0x000fe200078e0a13 */
[----:B------:R-:W-:Y:S01]  /*3a30*/  ISETP.GE.AND P5, PT, R27, RZ, PT ;  /* 0x000000ff1b00720c */ /* 0x000fe20003fa6270 */
[----:B------:R-:W-:Y:S01]  /*3a40*/  IMAD.HI.U32 R6, R0, R26, RZ ;  /* 0x0000001a00067227 */ /* 0x000fe200078e00ff */
[C---:B------:R-:W-:Y:S01]  /*3a50*/  ISETP.GT.U32.AND P6, PT, R3.reuse, R23, PT ;  /* 0x000000170300720c */ /* 0x040fe20003fc4070 */
[----:B------:R-:W-:Y:S01]  /*3a60*/  STL [R1+0x1300], R15 ;  /* 0x0013000f01007387 */ /* 0x000fe20000100800 */
[----:B------:R-:W-:Y:S01]  /*3a70*/  IABS R27, R8 ;  /* 0x00000008001b7213 */ /* 0x000fe20000000000 */
[----:B------:R-:W-:Y:S01]  /*3a80*/  IMAD.MOV R6, RZ, RZ, -R6 ;  /* 0x000000ffff067224 */ /* 0x000fe200078e0a06 */
[----:B------:R-:W-:Y:S01]  /*3a90*/  IABS R28, R31 ;  /* 0x0000001f001c7213 */ /* 0x000fe20000000000 */
[--C-:B------:R-:W-:Y:S01]  /*3aa0*/  @!P2 IMAD.IADD R24, R24, 0x1, -R3.reuse ;  /* 0x000000011818a824 */ /* 0x100fe200078e0a03 */
[----:B------:R-:W-:Y:S01]  /*3ab0*/  ISETP.GE.AND P2, PT, R30, RZ, PT ;  /* 0x000000ff1e00720c */ /* 0x000fe20003f46270 */
[----:B------:R-:W-:Y:S01]  /*3ac0*/  IMAD R26, R3, R6, R26 ;  /* 0x00000006031a7224 */ /* 0x000fe200078e021a */
[----:B------:R-:W-:Y:S01]  /*3ad0*/  LOP3.LUT R30, R5, 0x1c4, RZ, 0xfc, !PT ;  /* 0x000001c4051e7812 */ /* 0x000fe200078efcff */
[--C-:B------:R-:W-:Y:S01]  /*3ae0*/  @!P4 IMAD.IADD R22, R22, 0x1, -R3.reuse ;  /* 0x000000011616c824 */ /* 0x100fe200078e0a03 */
[----:B------:R-:W-:Y:S01]  /*3af0*/  ISETP.GE.AND P4, PT, R7, RZ, PT ;  /* 0x000000ff0700720c */ /* 0x000fe20003f86270 */
[----:B------:R-:W-:Y:S01]  /*3b00*/  IMAD.HI.U32 R6, R0, R27, RZ ;  /* 0x0000001b00067227 */ /* 0x000fe200078e00ff */
[----:B------:R-:W-:Y:S01]  /*3b10*/  IABS R29, R30 ;  /* 0x0000001e001d7213 */ /* 0x000fe20000000000 */
[----:B------:R1:W-:Y:S01]  /*3b20*/  STL [R1+0x1304], R16 ;  /* 0x0013041001007387 */ /* 0x0003e20000100800 */
[----:B------:R-:W-:Y:S01]  /*3b30*/  IABS R81, R87 ;  /* 0x0000005700517213 */ /* 0x000fe20000000000 */
[--C-:B------:R-:W-:Y:S01]  /*3b40*/  @!P1 IMAD.IADD R25, R25, 0x1, -R3.reuse ;  /* 0x0000000119199824 */ /* 0x100fe200078e0a03 */
[----:B------:R-:W-:Y:S01]  /*3b50*/  ISETP.GE.AND P1, PT, R8, RZ, PT ;  /* 0x000000ff0800720c */ /* 0x000fe20003f26270 */
[----:B------:R-:W-:Y:S01]  /*3b60*/  @!P6 IMAD.IADD R23, R23, 0x1, -R3 ;  /* 0x000000011717e824 */ /* 0x000fe200078e0a03 */
[----:B------:R-:W-:Y:S01]  /*3b70*/  ISETP.GT.U32.AND P6, PT, R3, R26, PT ;  /* 0x0000001a0300720c */ /* 0x000fe20003fc4070 */
[----:B------:R-:W-:Y:S01]  /*3b80*/  IMAD.MOV R6, RZ, RZ, -R6 ;  /* 0x000000ffff067224 */ /* 0x000fe200078e0a06 */
[----:B------:R-:W-:Y:S01]  /*3b90*/  LOP3.LUT R89, R5, 0x15a, RZ, 0xfc, !PT ;  /* 0x0000015a05597812 */ /* 0x000fe200078efcff */
[----:B------:R-:W-:Y:S01]  /*3ba0*/  @!P5 IMAD.MOV R22, RZ, RZ, -R22 ;  /* 0x000000ffff16d224 */ /* 0x000fe200078e0a16 */
[C---:B------:R-:W-:Y:S01]  /*3bb0*/  ISETP.GT.U32.AND P5, PT, R3.reuse, R25, PT ;  /* 0x000000190300720c */ /* 0x040fe20003fa4070 */
[----:B------:R-:W-:Y:S01]  /*3bc0*/  IMAD R27, R3, R6, R27 ;  /* 0x00000006031b7224 */ /* 0x000fe200078e021b */
[----:B------:R-:W-:Y:S01]  /*3bd0*/  IABS R83, R88 ;  /* 0x0000005800537213 */ /* 0x000fe20000000000 */
[----:B------:R-:W-:Y:S01]  /*3be0*/  IMAD.HI.U32 R6, R0, R29, RZ ;  /* 0x0000001d00067227 */ /* 0x000fe200078e00ff */
[----:B------:R-:W-:Y:S01]  /*3bf0*/  IABS R84, R89 ;  /* 0x0000005900547213 */ /* 0x000fe20000000000 */
[----:B------:R-:W-:Y:S01]  /*3c00*/  STL [R1+0x1308], R17 ;  /* 0x0013081101007387 */ /* 0x000fe20000100800 */
[----:B------:R-:W-:Y:S01]  /*3c10*/  LOP3.LUT R90, R5, 0x156, RZ, 0xfc, !PT ;  /* 0x00000156055a7812 */ /* 0x000fe200078efcff */
[----:B------:R-:W-:Y:S01]  /*3c20*/  @!P0 IMAD.MOV R23, RZ, RZ, -R23 ;  /* 0x000000ffff178224 */ /* 0x000fe200078e0a17 */
[----:B------:R-:W-:Y:S01]  /*3c30*/  ISETP.GT.U32.AND P0, PT, R3, R27, PT ;  /* 0x0000001b0300720c */ /* 0x000fe20003f04070 */
[----:B------:R-:W-:Y:S01]  /*3c40*/  IMAD.MOV R6, RZ, RZ, -R6 ;  /* 0x000000ffff067224 */ /* 0x000fe200078e0a06 */
[C---:B------:R-:W-:Y:S01]  /*3c50*/  LOP3.LUT R95, R5.reuse, 0x146, RZ, 0xfc, !PT ;  /* 0x00000146055f7812 */ /* 0x040fe200078efcff */
[--C-:B------:R-:W-:Y:S01]  /*3c60*/  @!P6 IMAD.IADD R26, R26, 0x1, -R3.reuse ;  /* 0x000000011a1ae824 */ /* 0x100fe200078e0a03 */
[----:B------:R-:W-:Y:S01]  /*3c70*/  LOP3.LUT R94, R5, 0x148, RZ, 0xfc, !PT ;  /* 0x00000148055e7812 */ /* 0x000fe200078efcff */
[----:B------:R-:W-:Y:S01]  /*3c80*/  @!P5 IMAD.IADD R25, R25, 0x1, -R3 ;  /* 0x000000011919d824 */ /* 0x000fe200078e0a03 */
[----:B------:R-:W-:Y:S01]  /*3c90*/  LOP3.LUT R96, R5, 0x144, RZ, 0xfc, !PT ;  /* 0x0000014405607812 */ /* 0x000fe200078efcff */
[C---:B------:R-:W-:Y:S01]  /*3ca0*/  IMAD R29, R3.reuse, R6, R29 ;  /* 0x00000006031d7224 */ /* 0x040fe200078e021d */
[C---:B------:R-:W-:Y:S01]  /*3cb0*/  ISETP.GT.U32.AND P6, PT, R3.reuse, R26, PT ;  /* 0x0000001a0300720c */ /* 0x040fe20003fc4070 */
[----:B------:R-:W-:Y:S01]  /*3cc0*/  IMAD.HI.U32 R7, R0, R28, RZ ;  /* 0x0000001c00077227 */ /* 0x000fe200078e00ff */
[----:B------:R-:W-:Y:S01]  /*3cd0*/  IABS R92, R95 ;  /* 0x0000005f005c7213 */ /* 0x000fe20000000000 */
[----:B------:R-:W-:Y:S01]  /*3ce0*/  STL [R1+0x130c], R18 ;  /* 0x00130c1201007387 */ /* 0x000fe20000100800 */
[----:B------:R-:W-:Y:S01]  /*3cf0*/  IABS R91, R94 ;  /* 0x0000005e005b7213 */ /* 0x000fe20000000000 */
[----:B------:R-:W-:Y:S01]  /*3d00*/  @!P4 IMAD.MOV R25, RZ, RZ, -R25 ;  /* 0x000000ffff19c224 */ /* 0x000fe200078e0a19 */
[----:B------:R-:W-:Y:S01]  /*3d10*/  ISETP.GT.U32.AND P4, PT, R3, R29, PT ;  /* 0x0000001d0300720c */ /* 0x000fe20003f84070 */
[----:B------:R-:W-:Y:S01]  /*3d20*/  IMAD.MOV R7, RZ, RZ, -R7 ;  /* 0x000000ffff077224 */ /* 0x000fe200078e0a07 */
[----:B------:R-:W-:Y:S01]  /*3d30*/  IABS R93, R96 ;  /* 0x00000060005d7213 */ /* 0x000fe20000000000 */
[--C-:B------:R-:W-:Y:S01]  /*3d40*/  @!P0 IMAD.IADD R27, R27, 0x1, -R3.reuse ;  /* 0x000000011b1b8824 */ /* 0x100fe200078e0a03 */
[----:B------:R-:W-:Y:S01]  /*3d50*/  LOP3.LUT R98, R5, 0x13e, RZ, 0xfc, !PT ;  /* 0x0000013e05627812 */ /* 0x000fe200078efcff */
[----:B------:R-:W-:Y:S01]  /*3d60*/  IMAD R28, R3, R7, R28 ;  /* 0x00000007031c7224 */ /* 0x000fe200078e021c */
[----:B------:R-:W-:Y:S01]  /*3d70*/  LOP3.LUT R7, R5, 0x1c2, RZ, 0xfc, !PT ;  /* 0x000001c205077812 */ /* 0x000fe200078efcff */
[----:B------:R-:W-:Y:S01]  /*3d80*/  @!P3 IMAD.MOV R24, RZ, RZ, -R24 ;  /* 0x000000ffff18b224 */ /* 0x000fe200078e0a18 */
[C---:B------:R-:W-:Y:S01]  /*3d90*/  ISETP.GT.U32.AND P0, PT, R3.reuse, R27, PT ;  /* 0x0000001b0300720c */ /* 0x040fe20003f04070 */
[--C-:B------:R-:W-:Y:S01]  /*3da0*/  @!P6 IMAD.IADD R26, R26, 0x1, -R3.reuse ;  /* 0x000000011a1ae824 */ /* 0x100fe200078e0a03 */
[----:B------:R-:W-:Y:S01]  /*3db0*/  ISETP.GT.U32.AND P5, PT, R3, R28, PT ;  /* 0x0000001c0300720c */ /* 0x000fe20003fa4070 */
[----:B------:R-:W-:Y:S01]  /*3dc0*/  IMAD.HI.U32 R8, R0, R33, RZ ;  /* 0x0000002100087227 */ /* 0x000fe200078e00ff */
[----:B------:R-:W-:Y:S01]  /*3dd0*/  ISETP.GE.AND P3, PT, R31, RZ, PT ;  /* 0x000000ff1f00720c */ /* 0x000fe20003f66270 */
[----:B------:R-:W-:Y:S01]  /*3de0*/  STL [R1+0x1310], R19 ;  /* 0x0013101301007387 */ /* 0x000fe20000100800 */
[----:B------:R-:W-:Y:S01]  /*3df0*/  IABS R31, R32 ;  /* 0x00000020001f7213 */ /* 0x000fe20000000000 */
[--C-:B------:R-:W-:Y:S01]  /*3e00*/  @!P4 IMAD.IADD R29, R29, 0x1, -R3.reuse ;  /* 0x000000011d1dc824 */ /* 0x100fe200078e0a03 */
[----:B------:R-:W-:Y:S01]  /*3e10*/  ISETP.GE.AND P6, PT, R30, RZ, PT ;  /* 0x000000ff1e00720c */ /* 0x000fe20003fc6270 */
[----:B------:R-:W-:Y:S01]  /*3e20*/  @!P2 IMAD.MOV R26, RZ, RZ, -R26 ;  /* 0x000000ffff1aa224 */ /* 0x000fe200078e0a1a */
[----:B------:R-:W-:Y:S01]  /*3e30*/  IABS R30, R7 ;  /* 0x00000007001e7213 */ /* 0x000fe20000000000 */
[----:B------:R-:W-:Y:S01]  /*3e40*/  IMAD.MOV R8, RZ, RZ, -R8 ;  /* 0x000000ffff087224 */ /* 0x000fe200078e0a08 */
[----:B------:R-:W-:Y:S01]  /*3e50*/  ISETP.GE.AND P2, PT, R7, RZ, PT ;  /* 0x000000ff0700720c */ /* 0x000fe20003f46270 */
[----:B------:R-:W-:Y:S01]  /*3e60*/  IMAD.HI.U32 R7, R0, R31, RZ ;  /* 0x0000001f00077227 */ /* 0x000fe200078e00ff */
[----:B------:R-:W-:Y:S01]  /*3e70*/  ISETP.GT.U32.AND P4, PT, R3, R29, PT ;  /* 0x0000001d0300720c */ /* 0x000fe20003f84070 */
[----:B------:R-:W-:Y:S01]  /*3e80*/  STL [R1+0x1314], R20 ;  /* 0x0013141401007387 */ /* 0x000fe20000100800 */
[----:B------:R-:W-:Y:S01]  /*3e90*/  LOP3.LUT R100, R5, 0x13c, RZ, 0xfc, !PT ;  /* 0x0000013c05647812 */ /* 0x000fe200078efcff */
[----:B------:R-:W-:Y:S01]  /*3ea0*/  @!P0 IMAD.IADD R27, R27, 0x1, -R3 ;  /* 0x000000011b1b8824 */ /* 0x000fe200078e0a03 */
[----:B------:R-:W-:Y:S01]  /*3eb0*/  ISETP.GE.AND P0, PT, R32, RZ, PT ;  /* 0x000000ff2000720c */ /* 0x000fe20003f06270 */
[----:B------:R-:W-:Y:S01]  /*3ec0*/  IMAD.MOV R32, RZ, RZ, -R7 ;  /* 0x000000ffff207224 */ /* 0x000fe200078e0a07 */
[----:B------:R-:W-:Y:S01]  /*3ed0*/  LOP3.LUT R101, R5, 0x13a, RZ, 0xfc, !PT ;  /* 0x0000013a05657812 */ /* 0x000fe200078efcff */
[----:B------:R-:W-:Y:S01]  /*3ee0*/  @!P5 IMAD.IADD R28, R28, 0x1, -R3 ;  /* 0x000000011c1cd824 */ /* 0x000fe200078e0a03 */
[----:B------:R-:W-:Y:S01]  /*3ef0*/  IABS R97, R100 ;  /* 0x0000006400617213 */ /* 0x000fe20000000000 */
[C---:B------:R-:W-:Y:S01]  /*3f00*/  IMAD R31, R3.reuse, R32, R31 ;  /* 0x00000020031f7224 */ /* 0x040fe200078e021f */
[----:B------:R-:W-:Y:S01]  /*3f10*/  IABS R99, R101 ;  /* 0x0000006500637213 */ /* 0x000fe20000000000 */
[----:B------:R-:W-:Y:S01]  /*3f20*/  IMAD.HI.U32 R6, R0, R30, RZ ;  /* 0x0000001e00067227 */ /* 0x000fe200078e00ff */
[----:B------:R-:W-:Y:S01]  /*3f30*/  ISETP.GT.U32.AND P5, PT, R3, R28, PT ;  /* 0x0000001c0300720c */ /* 0x000fe20003fa4070 */
[----:B------:R2:W-:Y:S01]  /*3f40*/  STL [R1+0x1318], R21 ;  /* 0x0013181501007387 */ /* 0x0005e20000100800 */
[----:B------:R-:W-:Y:S01]  /*3f50*/  LOP3.LUT R104, R5, 0x136, RZ, 0xfc, !PT ;  /* 0x0000013605687812 */ /* 0x000fe200078efcff */
[----:B------:R-:W-:Y:S01]  /*3f60*/  @!P4 IMAD.IADD R29, R29, 0x1, -R3 ;  /* 0x000000011d1dc824 */ /* 0x000fe200078e0a03 */
[----:B------:R-:W-:Y:S01]  /*3f70*/  ISETP.GT.U32.AND P4, PT, R3, R31, PT ;  /* 0x0000001f0300720c */ /* 0x000fe20003f84070 */
[----:B------:R-:W-:Y:S01]  /*3f80*/  IMAD.MOV R6, RZ, RZ, -R6 ;  /* 0x000000ffff067224 */ /* 0x000fe200078e0a06 */
[----:B------:R-:W-:Y:S01]  /*3f90*/  LOP3.LUT R105, R5, 0x134, RZ, 0xfc, !PT ;  /* 0x0000013405697812 */ /* 0x000fe200078efcff */
[----:B------:R-:W-:Y:S01]  /*3fa0*/  IMAD R32, R3, R8, R33 ;  /* 0x0000000803207224 */ /* 0x000fe200078e0221 */
[----:B------:R-:W-:Y:S01]  /*3fb0*/  LOP3.LUT R106, R5, 0x132, RZ, 0xfc, !PT ;  /* 0x00000132056a7812 */ /* 0x000fe200078efcff */
[----:B------:R-:W-:Y:S01]  /*3fc0*/  IMAD R30, R3, R6, R30 ;  /* 0x00000006031e7224 */ /* 0x000fe200078e021e */
[----:B------:R-:W-:Y:S01]  /*3fd0*/  LOP3.LUT R6, R5, 0x1bc, RZ, 0xfc, !PT ;  /* 0x000001bc05067812 */ /* 0x000fe200078efcff */
[----:B------:R-:W-:Y:S01]  /*3fe0*/  @!P1 IMAD.MOV R27, RZ, RZ, -R27 ;  /* 0x000000ffff1b9224 */ /* 0x000fe200078e0a1b */
[----:B------:R-:W-:Y:S01]  /*3ff0*/  IABS R102, R106 ;  /* 0x0000006a00667213 */ /* 0x000fe20000000000 */
[----:B------:R-:W-:Y:S01]  /*4000*/  @!P5 IMAD.IADD R28, R28, 0x1, -R3 ;  /* 0x000000011c1cd824 */ /* 0x000fe200078e0a03 */
[----:B------:R-:W-:Y:S01]  /*4010*/  ISETP.GE.AND P5, PT, R34, RZ, PT ;  /* 0x000000ff2200720c */ /* 0x000fe20003fa6270 */
[----:B------:R-:W-:Y:S01]  /*4020*/  @!P6 IMAD.MOV R29, RZ, RZ, -R29 ;  /* 0x000000ffff1de224 */ /* 0x000fe200078e0a1d */
[----:B------:R-:W-:Y:S01]  /*4030*/  IABS R34, R6 ;  /* 0x0000000600227213 */ /* 0x000fe20000000000 */
[----:B------:R-:W-:Y:S01]  /*4040*/  @!P4 IMAD.IADD R31, R31, 0x1, -R3 ;  /* 0x000000011f1fc824 */ /* 0x000fe200078e0a03 */
[C---:B------:R-:W-:Y:S01]  /*4050*/  ISETP.GT.U32.AND P1, PT, R3.reuse, R30, PT ;  /* 0x0000001e0300720c */ /* 0x040fe20003f24070 */
[----:B------:R-:W-:Y:S01]  /*4060*/  @!P3 IMAD.MOV R28, RZ, RZ, -R28 ;  /* 0x000000ffff1cb224 */ /* 0x000fe200078e0a1c */
[----:B------:R-:W-:Y:S01]  /*4070*/  ISETP.GE.AND P3, PT, R6, RZ, PT ;  /* 0x000000ff0600720c */ /* 0x000fe20003f66270 */
[----:B------:R-:W-:Y:S01]  /*4080*/  IMAD.HI.U32 R6, R0, R34, RZ ;  /* 0x0000002200067227 */ /* 0x000fe200078e00ff */
[----:B------:R-:W-:-:S02]  /*4090*/  ISETP.GT.U32.AND P4, PT, R3, R31, PT ;  /* 0x0000001f0300720c */ /* 0x000fc40003f84070 */
[----:B------:R-:W-:Y:S01]  /*40a0*/  ISETP.GT.U32.AND P6, PT, R3, R32, PT ;  /* 0x000000200300720c */ /* 0x000fe20003fc4070 */
[C---:B------:R-:W-:Y:S01]  /*40b0*/  IMAD.HI.U32 R7, R0.reuse, R35, RZ ;  /* 0x0000002300077227 */ /* 0x040fe200078e00ff */
[C---:B------:R-:W-:Y:S02]  /*40c0*/  LOP3.LUT R107, R5.reuse, 0x130, RZ, 0xfc, !PT ;  /* 0x00000130056b7812 */ /* 0x040fe400078efcff */
[C---:B------:R-:W-:Y:S01]  /*40d0*/  LOP3.LUT R108, R5.reuse, 0x12a, RZ, 0xfc, !PT ;  /* 0x0000012a056c7812 */ /* 0x040fe200078efcff */
[----:B------:R-:W-:Y:S01]  /*40e0*/  IMAD.HI.U32 R33, R0, R38, RZ ;  /* 0x0000002600217227 */ /* 0x000fe200078e00ff */
[----:B------:R-:W-:Y:S02]  /*40f0*/  IABS R103, R107 ;  /* 0x0000006b00677213 */ /* 0x000fe40000000000 */
[C---:B------:R-:W-:Y:S01]  /*4100*/  LOP3.LUT R112, R5.reuse, 0x128, RZ, 0xfc, !PT ;  /* 0x0000012805707812 */ /* 0x040fe200078efcff */
[----:B------:R-:W-:Y:S01]  /*4110*/  IMAD.MOV R6, RZ, RZ, -R6 ;  /* 0x000000ffff067224 */ /* 0x000fe200078e0a06 */
[C---:B------:R-:W-:Y:S01]  /*4120*/  LOP3.LUT R113, R5.reuse, 0x126, RZ, 0xfc, !PT ;  /* 0x0000012605717812 */ /* 0x040fe200078efcff */
[----:B------:R-:W-:Y:S01]  /*4130*/  IMAD.MOV R36, RZ, RZ, -R7 ;  /* 0x000000ffff247224 */ /* 0x000fe200078e0a07 */
[C---:B------:R-:W-:Y:S01]  /*4140*/  LOP3.LUT R114, R5.reuse, 0x124, RZ, 0xfc, !PT ;  /* 0x0000012405727812 */ /* 0x040fe200078efcff */
[----:B------:R-:W-:Y:S01]  /*4150*/  IMAD.MOV R7, RZ, RZ, -R33 ;  /* 0x000000ffff077224 */ /* 0x000fe200078e0a21 */
[----:B------:R-:W-:Y:S01]  /*4160*/  LOP3.LUT R116, R5, 0x120, RZ, 0xfc, !PT ;  /* 0x0000012005747812 */ /* 0x000fe200078efcff */
[C---:B------:R-:W-:Y:S01]  /*4170*/  IMAD R33, R3.reuse, R6, R34 ;  /* 0x0000000603217224 */ /* 0x040fe200078e0222 */
[----:B------:R-:W-:Y:S01]  /*4180*/  IABS R109, R114 ;  /* 0x00000072006d7213 */ /* 0x000fe20000000000 */
[----:B------:R-:W-:Y:S01]  /*4190*/  @!P1 IMAD.IADD R30, R30, 0x1, -R3 ;  /* 0x000000011e1e9824 */ /* 0x000fe200078e0a03 */
[----:B------:R-:W-:Y:S01]  /*41a0*/  IABS R111, R116 ;  /* 0x00000074006f7213 */ /* 0x000fe20000000000 */
[----:B------:R-:W-:Y:S01]  /*41b0*/  IMAD R34, R3, R36, R35 ;  /* 0x0000002403227224 */ /* 0x000fe200078e0223 */
[----:B------:R-:W-:Y:S01]  /*41c0*/  LOP3.LUT R115, R5, 0x122, RZ, 0xfc, !PT ;  /* 0x0000012205737812 */ /* 0x000fe200078efcff */
[--C-:B------:R-:W-:Y:S01]  /*41d0*/  @!P4 IMAD.IADD R31, R31, 0x1, -R3.reuse ;  /* 0x000000011f1fc824 */ /* 0x100fe200078e0a03 */
[C---:B------:R-:W-:Y:S01]  /*41e0*/  ISETP.GT.U32.AND P1, PT, R3.reuse, R30, PT ;  /* 0x0000001e0300720c */ /* 0x040fe20003f24070 */
[----:B------:R-:W-:Y:S01]  /*41f0*/  @!P6 IMAD.IADD R32, R32, 0x1, -R3 ;  /* 0x000000012020e824 */ /* 0x000fe200078e0a03 */
[C---:B------:R-:W-:Y:S01]  /*4200*/  ISETP.GT.U32.AND P4, PT, R3.reuse, R33, PT ;  /* 0x000000210300720c */ /* 0x040fe20003f84070 */
[----:B------:R-:W-:Y:S01]  /*4210*/  IMAD.HI.U32 R8, R0, R37, RZ ;  /* 0x0000002500087227 */ /* 0x000fe200078e00ff */
[----:B------:R-:W-:-:S02]  /*4220*/  ISETP.GT.U32.AND P6, PT, R3, R34, PT ;  /* 0x000000220300720c */ /* 0x000fc40003fc4070 */
[----:B------:R-:W-:Y:S01]  /*4230*/  IABS R110, R115 ;  /* 0x00000073006e7213 */ /* 0x000fe20000000000 */
[----:B------:R-:W-:Y:S01]  /*4240*/  IMAD.MOV R8, RZ, RZ, -R8 ;  /* 0x000000ffff087224 */ /* 0x000fe200078e0a08 */
[----:B------:R-:W-:Y:S01]  /*4250*/  LOP3.LUT R117, R5, 0x11e, RZ, 0xfc, !PT ;  /* 0x0000011e05757812 */ /* 0x000fe200078efcff */
[C---:B------:R-:W-:Y:S01]  /*4260*/  IMAD R36, R3.reuse, R7, R38 ;  /* 0x0000000703247224 */ /* 0x040fe200078e0226 */
[----:B------:R-:W-:Y:S01]  /*4270*/  IABS R38, R44 ;  /* 0x0000002c00267213 */ /* 0x000fe20000000000 */
[----:B------:R-:W-:Y:S01]  /*4280*/  IMAD R35, R3, R8, R37 ;  /* 0x0000000803237224 */ /* 0x000fe200078e0225 */
[----:B------:R-:W-:Y:S01]  /*4290*/  IABS R37, R43 ;  /* 0x0000002b00257213 */ /* 0x000fe20000000000 */
[--C-:B------:R-:W-:Y:S01]  /*42a0*/  @!P1 IMAD.IADD R30, R30, 0x1, -R3.reuse ;  /* 0x000000011e1e9824 */ /* 0x100fe200078e0a03 */
[----:B------:R-:W-:Y:S01]  /*42b0*/  ISETP.GE.AND P1, PT, R39, RZ, PT ;  /* 0x000000ff2700720c */ /* 0x000fe20003f26270 */
[--C-:B------:R-:W-:Y:S01]  /*42c0*/  @!P4 IMAD.IADD R33, R33, 0x1, -R3.reuse ;  /* 0x000000012121c824 */ /* 0x100fe200078e0a03 */
[C---:B------:R-:W-:Y:S01]  /*42d0*/  ISETP.GT.U32.AND P4, PT, R3.reuse, R32, PT ;  /* 0x000000200300720c */ /* 0x040fe20003f84070 */
[----:B------:R-:W-:Y:S01]  /*42e0*/  @!P6 IMAD.IADD R34, R34, 0x1, -R3 ;  /* 0x000000012222e824 */ /* 0x000fe200078e0a03 */
[----:B------:R-:W-:Y:S01]  /*42f0*/  IABS R39, R45 ;  /* 0x0000002d00277213 */ /* 0x000fe20000000000 */
[----:B------:R-:W-:Y:S01]  /*4300*/  @!P2 IMAD.MOV R30, RZ, RZ, -R30 ;  /* 0x000000ffff1ea224 */ /* 0x000fe200078e0a1e */
[C---:B------:R-:W-:Y:S01]  /*4310*/  ISETP.GT.U32.AND P2, PT, R3.reuse, R33, PT ;  /* 0x000000210300720c */ /* 0x040fe20003f44070 */
[----:B------:R-:W-:Y:S01]  /*4320*/  IMAD.HI.U32 R6, R0, R37, RZ ;  /* 0x0000002500067227 */ /* 0x000fe200078e00ff */
[----:B------:R-:W-:-:S02]  /*4330*/  ISETP.GT.U32.AND P6, PT, R3, R34, PT ;  /* 0x000000220300720c */ /* 0x000fc40003fc4070 */
[C---:B------:R-:W-:Y:S01]  /*4340*/  LOP3.LUT R123, R5.reuse, 0x110, RZ, 0xfc, !PT ;  /* 0x00000110057b7812 */ /* 0x040fe200078efcff */
[----:B------:R-:W-:Y:S01]  /*4350*/  IMAD.HI.U32 R7, R0, R38, RZ ;  /* 0x0000002600077227 */ /* 0x000fe200078e00ff */
[C---:B------:R-:W-:Y:S02]  /*4360*/  LOP3.LUT R122, R5.reuse, 0x112, RZ, 0xfc, !PT ;  /* 0x00000112057a7812 */ /* 0x040fe400078efcff */
[----:B------:R-:W-:Y:S01]  /*4370*/  IABS R119, R123 ;  /* 0x0000007b00777213 */ /* 0x000fe20000000000 */
[----:B------:R-:W-:Y:S01]  /*4380*/  IMAD.MOV R6, RZ, RZ, -R6 ;  /* 0x000000ffff067224 */ /* 0x000fe200078e0a06 */
[----:B------:R-:W-:Y:S01]  /*4390*/  IABS R118, R122 ;  /* 0x0000007a00767213 */ /* 0x000fe20000000000 */
[----:B------:R-:W-:Y:S01]  /*43a0*/  IMAD.MOV R8, RZ, RZ, -R7 ;  /* 0x000000ffff087224 */ /* 0x000fe200078e0a07 */
[----:B------:R-:W-:Y:S01]  /*43b0*/  LOP3.LUT R124, R5, 0x10e, RZ, 0xfc, !PT ;  /* 0x0000010e057c7812 */ /* 0x000fe200078efcff */
[----:B------:R-:W-:Y:S01]  /*43c0*/  @!P0 IMAD.MOV R31, RZ, RZ, -R31 ;  /* 0x000000ffff1f8224 */ /* 0x000fe200078e0a1f */
[C---:B------:R-:W-:Y:S01]  /*43d0*/  ISETP.GT.U32.AND P0, PT, R3.reuse, R35, PT ;  /* 0x000000230300720c */ /* 0x040fe20003f04070 */
[----:B------:R-:W-:Y:S01]  /*43e0*/  @!P4 IMAD.IADD R32, R32, 0x1, -R3 ;  /* 0x000000012020c824 */ /* 0x000fe200078e0a03 */
[C---:B------:R-:W-:Y:S01]  /*43f0*/  ISETP.GT.U32.AND P4, PT, R3.reuse, R36, PT ;  /* 0x000000240300720c */ /* 0x040fe20003f84070 */
[C---:B------:R-:W-:Y:S01]  /*4400*/  IMAD R37, R3.reuse, R6, R37 ;  /* 0x0000000603257224 */ /* 0x040fe200078e0225 */
[----:B------:R-:W-:Y:S01]  /*4410*/  IABS R120, R124 ;  /* 0x0000007c00787213 */ /* 0x000fe20000000000 */
[----:B------:R-:W-:Y:S01]  /*4420*/  IMAD R38, R3, R8, R38 ;  /* 0x0000000803267224 */ /* 0x000fe200078e0226 */
[----:B------:R-:W-:Y:S01]  /*4430*/  LOP3.LUT R8, R5, 0x1ac, RZ, 0xfc, !PT ;  /* 0x000001ac05087812 */ /* 0x000fe200078efcff */
[--C-:B------:R-:W-:Y:S01]  /*4440*/  @!P2 IMAD.IADD R33, R33, 0x1, -R3.reuse ;  /* 0x000000012121a824 */ /* 0x100fe200078e0a03 */
[C---:B------:R-:W-:Y:S01]  /*4450*/  ISETP.GT.U32.AND P2, PT, R3.reuse, R37, PT ;  /* 0x000000250300720c */ /* 0x040fe20003f44070 */
[----:B------:R-:W-:Y:S01]  /*4460*/  @!P6 IMAD.IADD R34, R34, 0x1, -R3 ;  /* 0x000000012222e824 */ /* 0x000fe200078e0a03 */
[----:B------:R-:W-:Y:S01]  /*4470*/  ISETP.GT.U32.AND P6, PT, R3, R38, PT ;  /* 0x000000260300720c */ /* 0x000fe20003fc4070 */
[----:B------:R-:W-:Y:S01]  /*4480*/  IMAD.HI.U32 R7, R0, R40, RZ ;  /* 0x0000002800077227 */ /* 0x000fe200078e00ff */
[----:B------:R-:W-:-:S02]  /*4490*/  LOP3.LUT R126, R5, 0x10c, RZ, 0xfc, !PT ;  /* 0x0000010c057e7812 */ /* 0x000fc400078efcff */
[----:B------:R-:W-:Y:S01]  /*44a0*/  LOP3.LUT R127, R5, 0x10a, RZ, 0xfc, !PT ;  /* 0x0000010a057f7812 */ /* 0x000fe200078efcff */
[--C-:B------:R-:W-:Y:S01]  /*44b0*/  @!P0 IMAD.IADD R35, R35, 0x1, -R3.reuse ;  /* 0x0000000123238824 */ /* 0x100fe200078e0a03 */
[----:B------:R-:W-:Y:S01]  /*44c0*/  ISETP.GE.AND P0, PT, R41, RZ, PT ;  /* 0x000000ff2900720c */ /* 0x000fe20003f06270 */
[--C-:B------:R-:W-:Y:S01]  /*44d0*/  @!P4 IMAD.IADD R36, R36, 0x1, -R3.reuse ;  /* 0x000000012424c824 */ /* 0x100fe200078e0a03 */
[----:B------:R-:W-:Y:S01]  /*44e0*/  IABS R41, R8 ;  /* 0x0000000800297213 */ /* 0x000fe20000000000 */
[----:B------:R-:W-:Y:S01]  /*44f0*/  @!P5 IMAD.MOV R32, RZ, RZ, -R32 ;  /* 0x000000ffff20d224 */ /* 0x000fe200078e0a20 */
[----:B------:R-:W-:Y:S01]  /*4500*/  ISETP.GE.AND P4, PT, R42, RZ, PT ;  /* 0x000000ff2a00720c */ /* 0x000fe20003f86270 */
[--C-:B------:R-:W-:Y:S01]  /*4510*/  @!P2 IMAD.IADD R37, R37, 0x1, -R3.reuse ;  /* 0x000000012525a824 */ /* 0x100fe200078e0a03 */
[C---:B------:R-:W-:Y:S01]  /*4520*/  ISETP.GT.U32.AND P2, PT, R3.reuse, R35, PT ;  /* 0x000000230300720c */ /* 0x040fe20003f44070 */
[----:B------:R-:W-:Y:S01]  /*4530*/  @!P6 IMAD.IADD R38, R38, 0x1, -R3 ;  /* 0x000000012626e824 */ /* 0x000fe200078e0a03 */
[C---:B------:R-:W-:Y:S01]  /*4540*/  ISETP.GT.U32.AND P6, PT, R3.reuse, R36, PT ;  /* 0x000000240300720c */ /* 0x040fe20003fc4070 */
[----:B------:R-:W-:Y:S01]  /*4550*/  IMAD.MOV R7, RZ, RZ, -R7 ;  /* 0x000000ffff077224 */ /* 0x000fe200078e0a07 */
[----:B------:R-:W-:Y:S01]  /*4560*/  ISETP.GT.U32.AND P5, PT, R3, R37, PT ;  /* 0x000000250300720c */ /* 0x000fe20003fa4070 */
[----:B------:R-:W-:Y:S01]  /*4570*/  IMAD.HI.U32 R6, R0, R39, RZ ;  /* 0x0000002700067227 */ /* 0x000fe200078e00ff */
[----:B------:R-:W-:-:S02]  /*4580*/  IABS R42, R47 ;  /* 0x0000002f002a7213 */ /* 0x000fc40000000000 */
[----:B------:R-:W-:Y:S01]  /*4590*/  IABS R121, R126 ;  /* 0x0000007e00797213 */ /* 0x000fe20000000000 */
[----:B------:R-:W-:Y:S01]  /*45a0*/  IMAD R40, R3, R7, R40 ;  /* 0x0000000703287224 */ /* 0x000fe200078e0228 */
[C---:B------:R-:W-:Y:S01]  /*45b0*/  LOP3.LUT R128, R5.reuse, 0x106, RZ, 0xfc, !PT ;  /* 0x0000010605807812 */ /* 0x040fe200078efcff */
[----:B------:R-:W-:Y:S01]  /*45c0*/  IMAD.MOV R6, RZ, RZ, -R6 ;  /* 0x000000ffff067224 */ /* 0x000fe200078e0a06 */
[----:B------:R-:W-:Y:S01]  /*45d0*/  LOP3.LUT R131, R5, 0x102, RZ, 0xfc, !PT ;  /* 0x0000010205837812 */ /* 0x000fe200078efcff */
[----:B------:R-:W-:Y:S01]  /*45e0*/  @!P3 IMAD.MOV R33, RZ, RZ, -R33 ;  /* 0x000000ffff21b224 */ /* 0x000fe200078e0a21 */
[----:B------:R-:W-:Y:S01]  /*45f0*/  ISETP.GT.U32.AND P3, PT, R3, R38, PT ;  /* 0x000000260300720c */ /* 0x000fe20003f64070 */
[--C-:B------:R-:W-:Y:S01]  /*4600*/  @!P2 IMAD.IADD R35, R35, 0x1, -R3.reuse ;  /* 0x000000012323a824 */ /* 0x100fe200078e0a03 */
[----:B------:R-:W-:Y:S01]  /*4610*/  ISETP.GE.AND P2, PT, R43, RZ, PT ;  /* 0x000000ff2b00720c */ /* 0x000fe20003f46270 */
[----:B------:R-:W-:Y:S01]  /*4620*/  @!P6 IMAD.IADD R36, R36, 0x1, -R3 ;  /* 0x000000012424e824 */ /* 0x000fe200078e0a03 */
[C---:B------:R-:W-:Y:S01]  /*4630*/  ISETP.GT.U32.AND P6, PT, R3.reuse, R40, PT ;  /* 0x000000280300720c */ /* 0x040fe20003fc4070 */
[----:B------:R-:W-:Y:S01]  /*4640*/  IMAD R39, R3, R6, R39 ;  /* 0x0000000603277224 */ /* 0x000fe200078e0227 */
[C---:B------:R-:W-:Y:S01]  /*4650*/  LOP3.LUT R130, R5.reuse, 0x104, RZ, 0xfc, !PT ;  /* 0x0000010405827812 */ /* 0x040fe200078efcff */
[----:B------:R-:W-:Y:S01]  /*4660*/  IMAD.HI.U32 R6, R0, R41, RZ ;  /* 0x0000002900067227 */ /* 0x000fe200078e00ff */
[----:B------:R-:W-:-:S02]  /*4670*/  LOP3.LUT R132, R5, 0x100, RZ, 0xfc, !PT ;  /* 0x0000010005847812 */ /* 0x000fc400078efcff */
[----:B------:R-:W-:Y:S01]  /*4680*/  LOP3.LUT R133, R5, 0xfe, RZ, 0xfc, !PT ;  /* 0x000000fe05857812 */ /* 0x000fe200078efcff */
[----:B------:R-:W-:Y:S01]  /*4690*/  @!P5 IMAD.IADD R37, R37, 0x1, -R3 ;  /* 0x000000012525d824 */ /* 0x000fe200078e0a03 */
[----:B------:R-:W-:Y:S01]  /*46a0*/  ISETP.GE.AND P5, PT, R44, RZ, PT ;  /* 0x000000ff2c00720c */ /* 0x000fe20003fa6270 */
[----:B------:R-:W-:Y:S01]  /*46b0*/  IMAD.HI.U32 R7, R0, R42, RZ ;  /* 0x0000002a00077227 */ /* 0x000fe200078e00ff */
[----:B------:R-:W-:Y:S02]  /*46c0*/  IABS R129, R133 ;  /* 0x0000008500817213 */ /* 0x000fe40000000000 */
[C---:B------:R-:W-:Y:S01]  /*46d0*/  LOP3.LUT R134, R5.reuse, 0xfa, RZ, 0xfc, !PT ;  /* 0x000000fa05867812 */ /* 0x040fe200078efcff */
[----:B------:R-:W-:Y:S01]  /*46e0*/  IMAD.MOV R6, RZ, RZ, -R6 ;  /* 0x000000ffff067224 */ /* 0x000fe200078e0a06 */
[----:B------:R-:W-:Y:S01]  /*46f0*/  LOP3.LUT R136, R5, 0xf8, RZ, 0xfc, !PT ;  /* 0x000000f805887812 */ /* 0x000fe200078efcff */
[----:B------:R-:W-:Y:S01]  /*4700*/  @!P1 IMAD.MOV R34, RZ, RZ, -R34 ;  /* 0x000000ffff229224 */ /* 0x000fe200078e0a22 */
[----:B------:R-:W-:Y:S01]  /*4710*/  ISETP.GT.U32.AND P1, PT, R3, R39, PT ;  /* 0x000000270300720c */ /* 0x000fe20003f24070 */
[----:B------:R-:W-:Y:S01]  /*4720*/  IMAD.MOV R7, RZ, RZ, -R7 ;  /* 0x000000ffff077224 */ /* 0x000fe200078e0a07 */
[----:B------:R-:W-:Y:S01]  /*4730*/  LOP3.LUT R138, R5, 0xf2, RZ, 0xfc, !PT ;  /* 0x000000f2058a7812 */ /* 0x000fe200078efcff */
[----:B------:R-:W-:Y:S01]  /*4740*/  IMAD R41, R3, R6, R41 ;  /* 0x0000000603297224 */ /* 0x000fe200078e0229 */
[----:B------:R-:W-:Y:S01]  /*4750*/  LOP3.LUT R6, R5, 0x1a8, RZ, 0xfc, !PT ;  /* 0x000001a805067812 */ /* 0x000fe200078efcff */
[--C-:B------:R-:W-:Y:S01]  /*4760*/  @!P3 IMAD.IADD R38, R38, 0x1, -R3.reuse ;  /* 0x000000012626b824 */ /* 0x100fe200078e0a03 */
[----:B------:R-:W-:Y:S01]  /*4770*/  ISETP.GE.AND P3, PT, R45, RZ, PT ;  /* 0x000000ff2d00720c */ /* 0x000fe20003f66270 */
[----:B------:R-:W-:Y:S01]  /*4780*/  @!P6 IMAD.IADD R40, R40, 0x1, -R3 ;  /* 0x000000012828e824 */ /* 0x000fe200078e0a03 */
[----:B------:R-:W-:Y:S01]  /*4790*/  IABS R43, R6 ;  /* 0x00000006002b7213 */ /* 0x000fe20000000000 */
[----:B------:R-:W-:Y:S01]  /*47a0*/  IMAD R42, R3, R7, R42 ;  /* 0x00000007032a7224 */ /* 0x000fe200078e022a */
[----:B------:R-:W-:Y:S01]  /*47b0*/  LOP3.LUT R7, R5, 0x1a6, RZ, 0xfc, !PT ;  /* 0x000001a605077812 */ /* 0x000fe200078efcff */
[----:B------:R-:W-:Y:S01]  /*47c0*/  @!P2 IMAD.MOV R37, RZ, RZ, -R37 ;  /* 0x000000ffff25a224 */ /* 0x000fe200078e0a25 */
[C---:B------:R-:W-:Y:S01]  /*47d0*/  ISETP.GT.U32.AND P2, PT, R3.reuse, R41, PT ;  /* 0x000000290300720c */ /* 0x040fe20003f44070 */
[----:B------:R-:W-:Y:S01]  /*47e0*/  @!P4 IMAD.MOV R36, RZ, RZ, -R36 ;  /* 0x000000ffff24c224 */ /* 0x000fe200078e0a24 */
[C---:B------:R-:W-:Y:S01]  /*47f0*/  ISETP.GT.U32.AND P4, PT, R3.reuse, R40, PT ;  /* 0x000000280300720c */ /* 0x040fe20003f84070 */
[----:B------:R-:W-:Y:S01]  /*4800*/  @!P5 IMAD.MOV R38, RZ, RZ, -R38 ;  /* 0x000000ffff26d224 */ /* 0x000fe200078e0a26 */
[----:B------:R-:W-:Y:S01]  /*4810*/  ISETP.GT.U32.AND P5, PT, R3, R42, PT ;  /* 0x0000002a0300720c */ /* 0x000fe20003fa4070 */
[----:B------:R-:W-:Y:S01]  /*4820*/  @!P1 IMAD.IADD R39, R39, 0x1, -R3 ;  /* 0x0000000127279824 */ /* 0x000fe200078e0a03 */
[----:B------:R-:W-:Y:S01]  /*4830*/  IABS R44, R7 ;  /* 0x00000007002c7213 */ /* 0x000fe20000000000 */
[----:B------:R-:W-:Y:S01]  /*4840*/  @!P0 IMAD.MOV R35, RZ, RZ, -R35 ;  /* 0x000000ffff238224 */ /* 0x000fe200078e0a23 */
[----:B------:R-:W-:-:S02]  /*4850*/  ISETP.GE.AND P6, PT, R8, RZ, PT ;  /* 0x000000ff0800720c */ /* 0x000fc40003fc6270 */
[----:B------:R-:W-:Y:S02]  /*4860*/  ISETP.GT.U32.AND P0, PT, R3, R39, PT ;  /* 0x000000270300720c */ /* 0x000fe40003f04070 */
[----:B------:R-:W-:Y:S01]  /*4870*/  ISETP.GE.AND P1, PT, R46, RZ, PT ;  /* 0x000000ff2e00720c */ /* 0x000fe20003f26270 */
[--C-:B------:R-:W-:Y:S01]  /*4880*/  @!P2 IMAD.IADD R41, R41, 0x1, -R3.reuse ;  /* 0x000000012929a824 */ /* 0x100fe200078e0a03 */
[----:B------:R-:W-:Y:S01]  /*4890*/  ISETP.GE.AND P2, PT, R7, RZ, PT ;  /* 0x000000ff0700720c */ /* 0x000fe20003f46270 */
[--C-:B------:R-:W-:Y:S01]  /*48a0*/  @!P4 IMAD.IADD R40, R40, 0x1, -R3.reuse ;  /* 0x000000012828c824 */ /* 0x100fe200078e0a03 */
[----:B------:R-:W-:Y:S01]  /*48b0*/  ISETP.GE.AND P4, PT, R6, RZ, PT ;  /* 0x000000ff0600720c */ /* 0x000fe20003f86270 */
[----:B------:R-:W-:Y:S01]  /*48c0*/  @!P5 IMAD.IADD R42, R42, 0x1, -R3 ;  /* 0x000000012a2ad824 */ /* 0x000fe200078e0a03 */
[----:B------:R-:W-:Y:S01]  /*48d0*/  ISETP.GT.U32.AND P5, PT, R3, R41, PT ;  /* 0x000000290300720c */ /* 0x000fe20003fa4070 */
[----:B------:R-:W-:Y:S01]  /*48e0*/  IMAD.HI.U32 R6, R0, R43, RZ ;  /* 0x0000002b00067227 */ /* 0x000fe200078e00ff */
[----:B------:R-:W-:-:S02]  /*48f0*/  LOP3.LUT R8, R5, 0x1a4, RZ, 0xfc, !PT ;  /* 0x000001a405087812 */ /* 0x000fc400078efcff */
[----:B------:R-:W-:Y:S01]  /*4900*/  IABS R135, R138 ;  /* 0x0000008a00877213 */ /* 0x000fe20000000000 */
[----:B------:R-:W-:Y:S01]  /*4910*/  IMAD.MOV R6, RZ, RZ, -R6 ;  /* 0x000000ffff067224 */ /* 0x000fe200078e0a06 */
[----:B------:R-:W-:Y:S01]  /*4920*/  IABS R45, R8 ;  /* 0x00000008002d7213 */ /* 0x000fe20000000000 */
[----:B------:R-:W-:Y:S01]  /*4930*/  @!P0 IMAD.IADD R39, R39, 0x1, -R3 ;  /* 0x0000000127278824 */ /* 0x000fe200078e0a03 */
[----:B------:R-:W-:Y:S01]  /*4940*/  ISETP.GE.AND P0, PT, R47, RZ, PT ;  /* 0x000000ff2f00720c */ /* 0x000fe20003f06270 */
[----:B------:R-:W-:Y:S01]  /*4950*/  IMAD R43, R3, R6, R43 ;  /* 0x00000006032b7224 */ /* 0x000fe200078e022b */
[C---:B------:R-:W-:Y:S01]  /*4960*/  LOP3.LUT R6, R5.reuse, 0x1a2, RZ, 0xfc, !PT ;  /* 0x000001a205067812 */ /* 0x040fe200078efcff */
[----:B------:R-:W-:Y:S01]  /*4970*/  IMAD.HI.U32 R7, R0, R44, RZ ;  /* 0x0000002c00077227 */ /* 0x000fe200078e00ff */
[----:B------:R-:W-:Y:S02]  /*4980*/  LOP3.LUT R137, R5, 0xf4, RZ, 0xfc, !PT ;  /* 0x000000f405897812 */ /* 0x000fe400078efcff */
[----:B------:R-:W-:Y:S01]  /*4990*/  IABS R46, R6 ;  /* 0x00000006002e7213 */ /* 0x000fe20000000000 */
[----:B------:R-:W-:Y:S01]  /*49a0*/  @!P3 IMAD.MOV R39, RZ, RZ, -R39 ;  /* 0x000000ffff27b224 */ /* 0x000fe200078e0a27 */
[----:B------:R-:W-:Y:S01]  /*49b0*/  ISETP.GT.U32.AND P3, PT, R3, R42, PT ;  /* 0x0000002a0300720c */ /* 0x000fe20003f64070 */
[----:B------:R-:W-:Y:S01]  /*49c0*/  @!P5 IMAD.IADD R41, R41, 0x1, -R3 ;  /* 0x000000012929d824 */ /* 0x000fe200078e0a03 */
[----:B------:R-:W-:Y:S01]  /*49d0*/  ISETP.GT.U32.AND P5, PT, R3, R43, PT ;  /* 0x0000002b0300720c */ /* 0x000fe20003fa4070 */
[----:B------:R-:W-:Y:S01]  /*49e0*/  IMAD.MOV R7, RZ, RZ, -R7 ;  /* 0x000000ffff077224 */ /* 0x000fe200078e0a07 */
[C---:B------:R-:W-:Y:S01]  /*49f0*/  LOP3.LUT R140, R5.reuse, 0xf0, RZ, 0xfc, !PT ;  /* 0x000000f0058c7812 */ /* 0x040fe200078efcff */
[----:B------:R-:W-:Y:S01]  /*4a00*/  @!P6 IMAD.MOV R41, RZ, RZ, -R41 ;  /* 0x000000ffff29e224 */ /* 0x000fe200078e0a29 */
[----:B------:R-:W-:Y:S01]  /*4a10*/  LOP3.LUT R142, R5, 0xee, RZ, 0xfc, !PT ;  /* 0x000000ee058e7812 */ /* 0x000fe200078efcff */
[----:B------:R-:W-:Y:S01]  /*4a20*/  IMAD R44, R3, R7, R44 ;  /* 0x00000007032c7224 */ /* 0x000fe200078e022c */
[----:B------:R-:W-:Y:S01]  /*4a30*/  LOP3.LUT R7, R5, 0x1a0, RZ, 0xfc, !PT ;  /* 0x000001a005077812 */ /* 0x000fe200078efcff */
[----:B------:R-:W-:Y:S01]  /*4a40*/  @!P1 IMAD.MOV R40, RZ, RZ, -R40 ;  /* 0x000000ffff289224 */ /* 0x000fe200078e0a28 */
[----:B------:R-:W-:-:S02]  /*4a50*/  ISETP.GE.AND P1, PT, R8, RZ, PT ;  /* 0x000000ff0800720c */ /* 0x000fc40003f26270 */
[----:B------:R-:W-:Y:S01]  /*4a60*/  ISETP.GT.U32.AND P6, PT, R3, R44, PT ;  /* 0x0000002c0300720c */ /* 0x000fe20003fc4070 */
[--C-:B------:R-:W-:Y:S01]  /*4a70*/  @!P3 IMAD.IADD R42, R42, 0x1, -R3.reuse ;  /* 0x000000012a2ab824 */ /* 0x100fe200078e0a03 */
[----:B------:R-:W-:Y:S01]  /*4a80*/  ISETP.GE.AND P3, PT, R6, RZ, PT ;  /* 0x000000ff0600720c */ /* 0x000fe20003f66270 */
[----:B------:R-:W-:Y:S01]  /*4a90*/  @!P5 IMAD.IADD R43, R43, 0x1, -R3 ;  /* 0x000000012b2bd824 */ /* 0x000fe200078e0a03 */
[----:B------:R-:W-:Y:S01]  /*4aa0*/  IABS R47, R7 ;  /* 0x00000007002f7213 */ /* 0x000fe20000000000 */
[C---:B------:R-:W-:Y:S01]  /*4ab0*/  IMAD.HI.U32 R6, R0.reuse, R45, RZ ;  /* 0x0000002d00067227 */ /* 0x040fe200078e00ff */
[----:B------:R-:W-:Y:S02]  /*4ac0*/  LOP3.LUT R144, R5, 0xea, RZ, 0xfc, !PT ;  /* 0x000000ea05907812 */ /* 0x000fe400078efcff */
[----:B------:R-:W-:Y:S01]  /*4ad0*/  ISETP.GT.U32.AND P5, PT, R3, R43, PT ;  /* 0x0000002b0300720c */ /* 0x000fe20003fa4070 */
[----:B------:R-:W-:Y:S01]  /*4ae0*/  IMAD.MOV R8, RZ, RZ, -R6 ;  /* 0x000000ffff087224 */ /* 0x000fe200078e0a06 */
[C---:B------:R-:W-:Y:S01]  /*4af0*/  LOP3.LUT R145, R5.reuse, 0xe8, RZ, 0xfc, !PT ;  /* 0x000000e805917812 */ /* 0x040fe200078efcff */
[----:B------:R-:W-:Y:S01]  /*4b00*/  IMAD.HI.U32 R6, R0, R46, RZ ;  /* 0x0000002e00067227 */ /* 0x000fe200078e00ff */
[----:B------:R-:W-:-:S02]  /*4b10*/  LOP3.LUT R143, R5, 0xec, RZ, 0xfc, !PT ;  /* 0x000000ec058f7812 */ /* 0x000fc400078efcff */
[----:B------:R-:W-:Y:S01]  /*4b20*/  IABS R139, R144 ;  /* 0x00000090008b7213 */ /* 0x000fe20000000000 */
[----:B------:R-:W-:Y:S01]  /*4b30*/  @!P6 IMAD.IADD R44, R44, 0x1, -R3 ;  /* 0x000000012c2ce824 */ /* 0x000fe200078e0a03 */
[----:B------:R-:W-:Y:S01]  /*4b40*/  IABS R141, R145 ;  /* 0x00000091008d7213 */ /* 0x000fe20000000000 */
[----:B------:R-:W-:Y:S01]  /*4b50*/  IMAD.MOV R6, RZ, RZ, -R6 ;  /* 0x000000ffff067224 */ /* 0x000fe200078e0a06 */
[----:B------:R-:W-:Y:S01]  /*4b60*/  LOP3.LUT R146, R5, 0xe4, RZ, 0xfc, !PT ;  /* 0x000000e405927812 */ /* 0x000fe200078efcff */
[C---:B------:R-:W-:Y:S01]  /*4b70*/  IMAD R45, R3.reuse, R8, R45 ;  /* 0x00000008032d7224 */ /* 0x040fe200078e022d */
[C---:B------:R-:W-:Y:S01]  /*4b80*/  ISETP.GT.U32.AND P6, PT, R3.reuse, R44, PT ;  /* 0x0000002c0300720c */ /* 0x040fe20003fc4070 */
[----:B------:R-:W-:Y:S01]  /*4b90*/  IMAD R46, R3, R6, R46 ;  /* 0x00000006032e7224 */ /* 0x000fe200078e022e */
[C---:B------:R-:W-:Y:S01]  /*4ba0*/  LOP3.LUT R8, R5.reuse, 0x19c, RZ, 0xfc, !PT ;  /* 0x0000019c05087812 */ /* 0x040fe200078efcff */
[----:B------:R-:W-:Y:S01]  /*4bb0*/  IMAD.HI.U32 R6, R0, R47, RZ ;  /* 0x0000002f00067227 */ /* 0x000fe200078e00ff */
[----:B------:R-:W-:-:S02]  /*4bc0*/  LOP3.LUT R147, R5, 0xe0, RZ, 0xfc, !PT ;  /* 0x000000e005937812 */ /* 0x000fc400078efcff */
[----:B------:R-:W-:Y:S01]  /*4bd0*/  IABS R49, R8 ;  /* 0x0000000800317213 */ /* 0x000fe20000000000 */
[----:B------:R-:W-:Y:S01]  /*4be0*/  @!P0 IMAD.MOV R42, RZ, RZ, -R42 ;  /* 0x000000ffff2a8224 */ /* 0x000fe200078e0a2a */
[----:B------:R-:W-:Y:S01]  /*4bf0*/  ISETP.GE.AND P0, PT, R7, RZ, PT ;  /* 0x000000ff0700720c */ /* 0x000fe20003f06270 */
[----:B------:R-:W-:Y:S01]  /*4c00*/  @!P5 IMAD.IADD R43, R43, 0x1, -R3 ;  /* 0x000000012b2bd824 */ /* 0x000fe200078e0a03 */
[----:B------:R-:W-:Y:S01]  /*4c10*/  ISETP.GT.U32.AND P5, PT, R3, R45, PT ;  /* 0x0000002d0300720c */ /* 0x000fe20003fa4070 */
[----:B------:R-:W-:Y:S01]  /*4c20*/  IMAD.HI.U32 R7, R0, R48, RZ ;  /* 0x0000003000077227 */ /* 0x000fe200078e00ff */
[C---:B------:R-:W-:Y:S02]  /*4c30*/  LOP3.LUT R148, R5.reuse, 0xda, RZ, 0xfc, !PT ;  /* 0x000000da05947812 */ /* 0x040fe400078efcff */
[C---:B------:R-:W-:Y:S01]  /*4c40*/  LOP3.LUT R150, R5.reuse, 0xd8, RZ, 0xfc, !PT ;  /* 0x000000d805967812 */ /* 0x040fe200078efcff */
[----:B------:R-:W-:Y:S01]  /*4c50*/  IMAD.MOV R6, RZ, RZ, -R6 ;  /* 0x000000ffff067224 */ /* 0x000fe200078e0a06 */
[----:B------:R-:W-:Y:S01]  /*4c60*/  LOP3.LUT R155, R5, 0xd4, RZ, 0xfc, !PT ;  /* 0x000000d4059b7812 */ /* 0x000fe200078efcff */
[----:B------:R-:W-:Y:S01]  /*4c70*/  IMAD.MOV R7, RZ, RZ, -R7 ;  /* 0x000000ffff077224 */ /* 0x000fe200078e0a07 */
[----:B------:R-:W-:Y:S01]  /*4c80*/  IABS R149, R150 ;  /* 0x0000009600957213 */ /* 0x000fe20000000000 */
[----:B------:R-:W-:Y:S01]  /*4c90*/  IMAD R47, R3, R6, R47 ;  /* 0x00000006032f7224 */ /* 0x000fe200078e022f */
[----:B------:R-:W-:Y:S01]  /*4ca0*/  LOP3.LUT R158, R5, 0xd0, RZ, 0xfc, !PT ;  /* 0x000000d0059e7812 */ /* 0x000fe200078efcff */
[C---:B------:R-:W-:Y:S01]  /*4cb0*/  IMAD R48, R3.reuse, R7, R48 ;  /* 0x0000000703307224 */ /* 0x040fe200078e0230 */
[----:B------:R-:W-:Y:S01]  /*4cc0*/  IABS R151, R155 ;  /* 0x0000009b00977213 */ /* 0x000fe20000000000 */
[--C-:B------:R-:W-:Y:S01]  /*4cd0*/  @!P6 IMAD.IADD R44, R44, 0x1, -R3.reuse ;  /* 0x000000012c2ce824 */ /* 0x100fe200078e0a03 */
[----:B------:R-:W-:Y:S01]  /*4ce0*/  ISETP.GT.U32.AND P6, PT, R3, R47, PT ;  /* 0x0000002f0300720c */ /* 0x000fe20003fc4070 */
[----:B------:R-:W-:Y:S01]  /*4cf0*/  @!P5 IMAD.IADD R45, R45, 0x1, -R3 ;  /* 0x000000012d2dd824 */ /* 0x000fe200078e0a03 */
[----:B------:R-:W-:Y:S01]  /*4d00*/  ISETP.GT.U32.AND P5, PT, R3, R48, PT ;  /* 0x000000300300720c */ /* 0x000fe20003fa4070 */
[----:B------:R-:W-:Y:S01]  /*4d10*/  IMAD.HI.U32 R6, R0, R49, RZ ;  /* 0x0000003100067227 */ /* 0x000fe200078e00ff */
[----:B------:R-:W-:-:S02]  /*4d20*/  IABS R154, R158 ;  /* 0x0000009e009a7213 */ /* 0x000fc40000000000 */
[----:B------:R-:W-:Y:S01]  /*4d30*/  LOP3.LUT R157, R5, 0xd2, RZ, 0xfc, !PT ;  /* 0x000000d2059d7812 */ /* 0x000fe200078efcff */
[----:B------:R-:W-:Y:S01]  /*4d40*/  @!P4 IMAD.MOV R43, RZ, RZ, -R43 ;  /* 0x000000ffff2bc224 */ /* 0x000fe200078e0a2b */
[----:B------:R-:W-:Y:S01]  /*4d50*/  ISETP.GT.U32.AND P4, PT, R3, R46, PT ;  /* 0x0000002e0300720c */ /* 0x000fe20003f84070 */
[----:B------:R-:W-:Y:S01]  /*4d60*/  IMAD.MOV R6, RZ, RZ, -R6 ;  /* 0x000000ffff067224 */ /* 0x000fe200078e0a06 */
[----:B------:R-:W-:Y:S01]  /*4d70*/  IABS R153, R157 ;  /* 0x0000009d00997213 */ /* 0x000fe20000000000 */
[----:B------:R-:W-:Y:S01]  /*4d80*/  @!P2 IMAD.MOV R44, RZ, RZ, -R44 ;  /* 0x000000ffff2ca224 */ /* 0x000fe200078e0a2c */
[----:B------:R-:W-:Y:S01]  /*4d90*/  LOP3.LUT R159, R5, 0xce, RZ, 0xfc, !PT ;  /* 0x000000ce059f7812 */ /* 0x000fe200078efcff */
[--C-:B------:R-:W-:Y:S01]  /*4da0*/  @!P6 IMAD.IADD R47, R47, 0x1, -R3.reuse ;  /* 0x000000012f2fe824 */ /* 0x100fe200078e0a03 */
[C---:B------:R-:W-:Y:S01]  /*4db0*/  LOP3.LUT R160, R5.reuse, 0xcc, RZ, 0xfc, !PT ;  /* 0x000000cc05a07812 */ /* 0x040fe200078efcff */
[----:B------:R-:W-:Y:S01]  /*4dc0*/  @!P5 IMAD.IADD R48, R48, 0x1, -R3 ;  /* 0x000000013030d824 */ /* 0x000fe200078e0a03 */
[----:B------:R-:W-:Y:S01]  /*4dd0*/  LOP3.LUT R161, R5, 0xca, RZ, 0xfc, !PT ;  /* 0x000000ca05a17812 */ /* 0x000fe200078efcff */
[C---:B------:R-:W-:Y:S01]  /*4de0*/  IMAD R49, R3.reuse, R6, R49 ;  /* 0x0000000603317224 */ /* 0x040fe200078e0231 */
[C---:B------:R-:W-:Y:S01]  /*4df0*/  ISETP.GT.U32.AND P5, PT, R3.reuse, R47, PT ;  /* 0x0000002f0300720c */ /* 0x040fe20003fa4070 */
[----:B------:R-:W-:Y:S01]  /*4e00*/  IMAD.HI.U32 R6, R0, R50, RZ ;  /* 0x0000003200067227 */ /* 0x000fe200078e00ff */
[----:B------:R-:W-:-:S02]  /*4e10*/  ISETP.GT.U32.AND P2, PT, R3, R48, PT ;  /* 0x000000300300720c */ /* 0x000fc40003f44070 */
[C---:B------:R-:W-:Y:S01]  /*4e20*/  LOP3.LUT R162, R5.reuse, 0xc8, RZ, 0xfc, !PT ;  /* 0x000000c805a27812 */ /* 0x040fe200078efcff */
[----:B------:R-:W-:Y:S01]  /*4e30*/  IMAD.MOV R6, RZ, RZ, -R6 ;  /* 0x000000ffff067224 */ /* 0x000fe200078e0a06 */
[----:B------:R-:W-:Y:S01]  /*4e40*/  LOP3.LUT R163, R5, 0xc4, RZ, 0xfc, !PT ;  /* 0x000000c405a37812 */ /* 0x000fe200078efcff */
[--C-:B------:R-:W-:Y:S01]  /*4e50*/  @!P4 IMAD.IADD R46, R46, 0x1, -R3.reuse ;  /* 0x000000012e2ec824 */ /* 0x100fe200078e0a03 */
[C---:B------:R-:W-:Y:S01]  /*4e60*/  ISETP.GT.U32.AND P4, PT, R3.reuse, R45, PT ;  /* 0x0000002d0300720c */ /* 0x040fe20003f84070 */
[C---:B------:R-:W-:Y:S01]  /*4e70*/  IMAD R50, R3.reuse, R6, R50 ;  /* 0x0000000603327224 */ /* 0x040fe200078e0232 */
[----:B------:R-:W-:Y:S01]  /*4e80*/  IABS R156, R162 ;  /* 0x000000a2009c7213 */ /* 0x000fe20000000000 */
[C---:B------:R-:W-:Y:S01]  /*4e90*/  IMAD.HI.U32 R6, R0.reuse, R51, RZ ;  /* 0x0000003300067227 */ /* 0x040fe200078e00ff */
[----:B------:R-:W-:Y:S02]  /*4ea0*/  ISETP.GT.U32.AND P6, PT, R3, R46, PT ;  /* 0x0000002e0300720c */ /* 0x000fe40003fc4070 */
[----:B------:R-:W-:Y:S01]  /*4eb0*/  LOP3.LUT R169, R5, 0xb8, RZ, 0xfc, !PT ;  /* 0x000000b805a97812 */ /* 0x000fe200078efcff */
[----:B------:R-:W-:Y:S01]  /*4ec0*/  @!P5 IMAD.IADD R47, R47, 0x1, -R3 ;  /* 0x000000012f2fd824 */ /* 0x000fe200078e0a03 */
[----:B------:R-:W-:Y:S01]  /*4ed0*/  ISETP.GT.U32.AND P5, PT, R3, R50, PT ;  /* 0x000000320300720c */ /* 0x000fe20003fa4070 */
[----:B------:R-:W-:Y:S01]  /*4ee0*/  IMAD.MOV R6, RZ, RZ, -R6 ;  /* 0x000000ffff067224 */ /* 0x000fe200078e0a06 */
[----:B------:R-:W-:Y:S01]  /*4ef0*/  IABS R164, R169 ;  /* 0x000000a900a47213 */ /* 0x000fe20000000000 */
[----:B------:R-:W-:Y:S01]  /*4f00*/  IMAD.HI.U32 R7, R0, R52, RZ ;  /* 0x0000003400077227 */ /* 0x000fe200078e00ff */
[----:B------:R-:W-:-:S02]  /*4f10*/  LOP3.LUT R170, R5, 0xb4, RZ, 0xfc, !PT ;  /* 0x000000b405aa7812 */ /* 0x000fc400078efcff */
[----:B------:R-:W-:Y:S01]  /*4f20*/  LOP3.LUT R171, R5, 0xb2, RZ, 0xfc, !PT ;  /* 0x000000b205ab7812 */ /* 0x000fe200078efcff */
[----:B------:R-:W-:Y:S01]  /*4f30*/  IMAD R51, R3, R6, R51 ;  /* 0x0000000603337224 */ /* 0x000fe200078e0233 */
[----:B------:R-:W-:Y:S01]  /*4f40*/  IABS R166, R170 ;  /* 0x000000aa00a67213 */ /* 0x000fe20000000000 */
[--C-:B------:R-:W-:Y:S01]  /*4f50*/  @!P6 IMAD.IADD R46, R46, 0x1, -R3.reuse ;  /* 0x000000012e2ee824 */ /* 0x100fe200078e0a03 */
[----:B------:R-:W-:Y:S01]  /*4f60*/  ISETP.GE.AND P6, PT, R53, RZ, PT ;  /* 0x000000ff3500720c */ /* 0x000fe20003fc6270 */
[--C-:B------:R-:W-:Y:S01]  /*4f70*/  @!P4 IMAD.IADD R45, R45, 0x1, -R3.reuse ;  /* 0x000000012d2dc824 */ /* 0x100fe200078e0a03 */
[----:B------:R-:W-:Y:S01]  /*4f80*/  IABS R53, R57 ;  /* 0x0000003900357213 */ /* 0x000fe20000000000 */
[----:B------:R-:W-:Y:S01]  /*4f90*/  @!P5 IMAD.IADD R50, R50, 0x1, -R3 ;  /* 0x000000013232d824 */ /* 0x000fe200078e0a03 */
[C---:B------:R-:W-:Y:S01]  /*4fa0*/  ISETP.GT.U32.AND P4, PT, R3.reuse, R49, PT ;  /* 0x000000310300720c */ /* 0x040fe20003f84070 */
[----:B------:R-:W-:Y:S01]  /*4fb0*/  IMAD.MOV R7, RZ, RZ, -R7 ;  /* 0x000000ffff077224 */ /* 0x000fe200078e0a07 */
[----:B------:R-:W-:Y:S01]  /*4fc0*/  IABS R167, R171 ;  /* 0x000000ab00a77213 */ /* 0x000fe20000000000 */
[----:B------:R-:W-:Y:S01]  /*4fd0*/  IMAD.HI.U32 R6, R0, R53, RZ ;  /* 0x0000003500067227 */ /* 0x000fe200078e00ff */
[----:B------:R-:W-:-:S02]  /*4fe0*/  ISETP.GT.U32.AND P5, PT, R3, R50, PT ;  /* 0x000000320300720c */ /* 0x000fc40003fa4070 */
[C---:B------:R-:W-:Y:S01]  /*4ff0*/  LOP3.LUT R173, R5.reuse, 0xae, RZ, 0xfc, !PT ;  /* 0x000000ae05ad7812 */ /* 0x040fe200078efcff */
[----:B------:R-:W-:Y:S01]  /*5000*/  IMAD.MOV R6, RZ, RZ, -R6 ;  /* 0x000000ffff067224 */ /* 0x000fe200078e0a06 */
[----:B------:R-:W-:Y:S01]  /*5010*/  LOP3.LUT R172, R5, 0xb0, RZ, 0xfc, !PT ;  /* 0x000000b005ac7812 */ /* 0x000fe200078efcff */
[----:B------:R-:W-:Y:S01]  /*5020*/  @!P2 IMAD.IADD R48, R48, 0x1, -R3 ;  /* 0x000000013030a824 */ /* 0x000fe200078e0a03 */
[----:B------:R-:W-:Y:S01]  /*5030*/  ISETP.GE.AND P2, PT, R8, RZ, PT ;  /* 0x000000ff0800720c */ /* 0x000fe20003f46270 */
[----:B------:R-:W-:Y:S01]  /*5040*/  IMAD R53, R3, R6, R53 ;  /* 0x0000000603357224 */ /* 0x000fe200078e0235 */
[----:B------:R-:W-:Y:S01]  /*5050*/  LOP3.LUT R8, R5, 0x192, RZ, 0xfc, !PT ;  /* 0x0000019205087812 */ /* 0x000fe200078efcff */
[C---:B------:R-:W-:Y:S01]  /*5060*/  IMAD R52, R3.reuse, R7, R52 ;  /* 0x0000000703347224 */ /* 0x040fe200078e0234 */
[----:B------:R-:W-:Y:S01]  /*5070*/  IABS R168, R172 ;  /* 0x000000ac00a87213 */ /* 0x000fe20000000000 */
[----:B------:R-:W-:Y:S01]  /*5080*/  @!P3 IMAD.MOV R46, RZ, RZ, -R46 ;  /* 0x000000ffff2eb224 */ /* 0x000fe200078e0a2e */
[C---:B------:R-:W-:Y:S01]  /*5090*/  ISETP.GT.U32.AND P3, PT, R3.reuse, R51, PT ;  /* 0x000000330300720c */ /* 0x040fe20003f64070 */
[--C-:B------:R-:W-:Y:S01]  /*50a0*/  @!P5 IMAD.IADD R50, R50, 0x1, -R3.reuse ;  /* 0x000000013232d824 */ /* 0x100fe200078e0a03 */
[----:B------:R-:W-:Y:S01]  /*50b0*/  ISETP.GT.U32.AND P5, PT, R3, R53, PT ;  /* 0x000000350300720c */ /* 0x000fe20003fa4070 */
[----:B------:R-:W-:Y:S01]  /*50c0*/  @!P4 IMAD.IADD R49, R49, 0x1, -R3 ;  /* 0x000000013131c824 */ /* 0x000fe200078e0a03 */
[----:B------:R-:W-:Y:S01]  /*50d0*/  ISETP.GE.AND P4, PT, R54, RZ, PT ;  /* 0x000000ff3600720c */ /* 0x000fe20003f86270 */
[----:B------:R-:W-:Y:S01]  /*50e0*/  @!P6 IMAD.MOV R48, RZ, RZ, -R48 ;  /* 0x000000ffff30e224 */ /* 0x000fe200078e0a30 */
[----:B------:R-:W-:Y:S01]  /*50f0*/  IABS R54, R8 ;  /* 0x0000000800367213 */ /* 0x000fe20000000000 */
[----:B------:R-:W-:Y:S01]  /*5100*/  @!P0 IMAD.MOV R47, RZ, RZ, -R47 ;  /* 0x000000ffff2f8224 */ /* 0x000fe200078e0a2f */
[----:B------:R-:W-:Y:S01]  /*5110*/  ISETP.GT.U32.AND P6, PT, R3, R52, PT ;  /* 0x000000340300720c */ /* 0x000fe20003fc4070 */
[----:B------:R-:W-:Y:S01]  /*5120*/  @!P1 IMAD.MOV R45, RZ, RZ, -R45 ;  /* 0x000000ffff2d9224 */ /* 0x000fe200078e0a2d */
[----:B------:R-:W-:Y:S01]  /*5130*/  ISETP.GE.AND P0, PT, R55, RZ, PT ;  /* 0x000000ff3700720c */ /* 0x000fe20003f06270 */
[----:B------:R-:W-:Y:S01]  /*5140*/  IMAD.HI.U32 R6, R0, R54, RZ ;  /* 0x0000003600067227 */ /* 0x000fe200078e00ff */
[----:B------:R-:W-:-:S02]  /*5150*/  IABS R55, R59 ;  /* 0x0000003b00377213 */ /* 0x000fc40000000000 */
[----:B------:R-:W-:Y:S01]  /*5160*/  ISETP.GT.U32.AND P1, PT, R3, R49, PT ;  /* 0x000000310300720c */ /* 0x000fe20003f24070 */
[--C-:B------:R-:W-:Y:S01]  /*5170*/  @!P5 IMAD.IADD R53, R53, 0x1, -R3.reuse ;  /* 0x000000013535d824 */ /* 0x100fe200078e0a03 */
[----:B------:R-:W-:Y:S01]  /*5180*/  LOP3.LUT R175, R5, 0xaa, RZ, 0xfc, !PT ;  /* 0x000000aa05af7812 */ /* 0x000fe200078efcff */
[--C-:B------:R-:W-:Y:S01]  /*5190*/  @!P3 IMAD.IADD R51, R51, 0x1, -R3.reuse ;  /* 0x000000013333b824 */ /* 0x100fe200078e0a03 */
[----:B------:R-:W-:Y:S01]  /*51a0*/  ISETP.GE.AND P3, PT, R57, RZ, PT ;  /* 0x000000ff3900720c */ /* 0x000fe20003f66270 */
[----:B------:R-:W-:Y:S01]  /*51b0*/  IMAD.MOV R7, RZ, RZ, -R6 ;  /* 0x000000ffff077224 */ /* 0x000fe200078e0a06 */
[----:B------:R-:W-:Y:S01]  /*51c0*/  ISETP.GT.U32.AND P5, PT, R3, R53, PT ;  /* 0x000000350300720c */ /* 0x000fe20003fa4070 */
[----:B------:R-:W-:Y:S01]  /*51d0*/  IMAD.HI.U32 R6, R0, R55, RZ ;  /* 0x0000003700067227 */ /* 0x000fe200078e00ff */
[----:B------:R-:W-:Y:S02]  /*51e0*/  IABS R57, R61 ;  /* 0x0000003d00397213 */ /* 0x000fe40000000000 */
        /* <DEDUP_REMOVED lines=8> */
[----:B------:R-:W-:Y:S01]  /*5270*/  IABS R174, R178 ;  /* 0x000000b200ae7213 */ /* 0x000fe20000000000 */
[--C-:B------:R-:W-:Y:S01]  /*5280*/  @!P5 IMAD.IADD R53, R53, 0x1, -R3.reuse ;  /* 0x000000013535d824 */ /* 0x100fe200078e0a03 */
[----:B------:R-:W-:Y:S01]  /*5290*/  LOP3.LUT R180, R5, 0x9e, RZ, 0xfc, !PT ;  /* 0x0000009e05b47812 */ /* 0x000fe200078efcff */
[--C-:B------:R-:W-:Y:S01]  /*52a0*/  @!P1 IMAD.IADD R49, R49, 0x1, -R3.reuse ;  /* 0x0000000131319824 */ /* 0x100fe200078e0a03 */
[----:B------:R-:W-:Y:S01]  /*52b0*/  ISETP.GT.U32.AND P5, PT, R3, R55, PT ;  /* 0x000000370300720c */ /* 0x000fe20003fa4070 */
[----:B------:R-:W-:Y:S01]  /*52c0*/  @!P4 IMAD.MOV R50, RZ, RZ, -R50 ;  /* 0x000000ffff32c224 */ /* 0x000fe200078e0a32 */
[----:B------:R-:W-:Y:S01]  /*52d0*/  ISETP.GE.AND P1, PT, R56, RZ, PT ;  /* 0x000000ff3800720c */ /* 0x000fe20003f26270 */
[----:B------:R-:W-:Y:S01]  /*52e0*/  @!P6 IMAD.IADD R51, R51, 0x1, -R3 ;  /* 0x000000013333e824 */ /* 0x000fe200078e0a03 */
[----:B------:R-:W-:Y:S01]  /*52f0*/  IABS R56, R60 ;  /* 0x0000003c00387213 */ /* 0x000fe20000000000 */
[----:B------:R-:W-:Y:S01]  /*5300*/  @!P2 IMAD.MOV R49, RZ, RZ, -R49 ;  /* 0x000000ffff31a224 */ /* 0x000fe200078e0a31 */
[C---:B------:R-:W-:Y:S01]  /*5310*/  ISETP.GT.U32.AND P6, PT, R3.reuse, R54, PT ;  /* 0x000000360300720c */ /* 0x040fe20003fc4070 */
[----:B------:R-:W-:Y:S01]  /*5320*/  @!P0 IMAD.MOV R51, RZ, RZ, -R51 ;  /* 0x000000ffff338224 */ /* 0x000fe200078e0a33 */
[----:B------:R-:W-:Y:S01]  /*5330*/  ISETP.GT.U32.AND P2, PT, R3, R52, PT ;  /* 0x000000340300720c */ /* 0x000fe20003f44070 */
[----:B------:R-:W-:Y:S01]  /*5340*/  IMAD.HI.U32 R6, R0, R56, RZ ;  /* 0x0000003800067227 */ /* 0x000fe200078e00ff */
[----:B------:R-:W-:-:S02]  /*5350*/  LOP3.LUT R181, R5, 0x9a, RZ, 0xfc, !PT ;  /* 0x0000009a05b57812 */ /* 0x000fc400078efcff */
[----:B------:R-:W-:Y:S01]  /*5360*/  LOP3.LUT R184, R5, 0x94, RZ, 0xfc, !PT ;  /* 0x0000009405b87812 */ /* 0x000fe200078efcff */
[--C-:B------:R-:W-:Y:S01]  /*5370*/  @!P5 IMAD.IADD R55, R55, 0x1, -R3.reuse ;  /* 0x000000013737d824 */ /* 0x100fe200078e0a03 */
[----:B------:R-:W-:Y:S01]  /*5380*/  IABS R179, R181 ;  /* 0x000000b500b37213 */ /* 0x000fe20000000000 */
[----:B------:R-:W-:Y:S01]  /*5390*/  IMAD.MOV R6, RZ, RZ, -R6 ;  /* 0x000000ffff067224 */ /* 0x000fe200078e0a06 */
[----:B------:R-:W-:Y:S01]  /*53a0*/  IABS R182, R184 ;  /* 0x000000b800b67213 */ /* 0x000fe20000000000 */
[----:B------:R-:W-:Y:S01]  /*53b0*/  IMAD.HI.U32 R7, R0, R57, RZ ;  /* 0x0000003900077227 */ /* 0x000fe200078e00ff */
[----:B------:R-:W-:Y:S02]  /*53c0*/  ISETP.GT.U32.AND P4, PT, R3, R55, PT ;  /* 0x000000370300720c */ /* 0x000fe40003f84070 */
[----:B------:R-:W-:Y:S01]  /*53d0*/  LOP3.LUT R183, R5, 0x96, RZ, 0xfc, !PT ;  /* 0x0000009605b77812 */ /* 0x000fe200078efcff */
[----:B------:R-:W-:Y:S01]  /*53e0*/  @!P6 IMAD.IADD R54, R54, 0x1, -R3 ;  /* 0x000000013636e824 */ /* 0x000fe200078e0a03 */
[----:B------:R-:W-:Y:S01]  /*53f0*/  ISETP.GE.AND P6, PT, R59, RZ, PT ;  /* 0x000000ff3b00720c */ /* 0x000fe20003fc6270 */
[----:B------:R-:W-:Y:S01]  /*5400*/  IMAD R56, R3, R6, R56 ;  /* 0x0000000603387224 */ /* 0x000fe200078e0238 */
[----:B------:R-:W-:Y:S01]  /*5410*/  LOP3.LUT R187, R5, 0x90, RZ, 0xfc, !PT ;  /* 0x0000009005bb7812 */ /* 0x000fe200078efcff */
[----:B------:R-:W-:Y:S01]  /*5420*/  IMAD.HI.U32 R6, R0, R58, RZ ;  /* 0x0000003a00067227 */ /* 0x000fe200078e00ff */
[----:B------:R-:W-:-:S02]  /*5430*/  ISETP.GT.U32.AND P5, PT, R3, R54, PT ;  /* 0x000000360300720c */ /* 0x000fc40003fa4070 */
[----:B------:R-:W-:Y:S01]  /*5440*/  ISETP.GT.U32.AND P0, PT, R3, R56, PT ;  /* 0x000000380300720c */ /* 0x000fe20003f04070 */
[----:B------:R-:W-:Y:S01]  /*5450*/  IMAD.MOV R6, RZ, RZ, -R6 ;  /* 0x000000ffff067224 */ /* 0x000fe200078e0a06 */
[----:B------:R-:W-:Y:S01]  /*5460*/  LOP3.LUT R190, R5, 0x8c, RZ, 0xfc, !PT ;  /* 0x0000008c05be7812 */ /* 0x000fe200078efcff */
[--C-:B------:R-:W-:Y:S01]  /*5470*/  @!P2 IMAD.IADD R52, R52, 0x1, -R3.reuse ;  /* 0x000000013434a824 */ /* 0x100fe200078e0a03 */
[----:B------:R-:W-:Y:S01]  /*5480*/  ISETP.GE.AND P2, PT, R8, RZ, PT ;  /* 0x000000ff0800720c */ /* 0x000fe20003f46270 */
[----:B------:R-:W-:Y:S01]  /*5490*/  IMAD R58, R3, R6, R58 ;  /* 0x00000006033a7224 */ /* 0x000fe200078e023a */
[----:B------:R-:W-:Y:S01]  /*54a0*/  IABS R186, R190 ;  /* 0x000000be00ba7213 */ /* 0x000fe20000000000 */
[----:B------:R-:W-:Y:S01]  /*54b0*/  @!P4 IMAD.IADD R55, R55, 0x1, -R3 ;  /* 0x000000013737c824 */ /* 0x000fe200078e0a03 */
[----:B------:R-:W-:Y:S01]  /*54c0*/  LOP3.LUT R188, R5, 0x8e, RZ, 0xfc, !PT ;  /* 0x0000008e05bc7812 */ /* 0x000fe200078efcff */
[----:B------:R-:W-:Y:S01]  /*54d0*/  IMAD.MOV R8, RZ, RZ, -R7 ;  /* 0x000000ffff087224 */ /* 0x000fe200078e0a07 */
[----:B------:R-:W-:Y:S01]  /*54e0*/  ISETP.GT.U32.AND P4, PT, R3, R58, PT ;  /* 0x0000003a0300720c */ /* 0x000fe20003f84070 */
[----:B------:R-:W-:Y:S01]  /*54f0*/  @!P5 IMAD.IADD R54, R54, 0x1, -R3 ;  /* 0x000000013636d824 */ /* 0x000fe200078e0a03 */
[----:B------:R-:W-:Y:S01]  /*5500*/  LOP3.LUT R7, R5, 0x188, RZ, 0xfc, !PT ;  /* 0x0000018805077812 */ /* 0x000fe200078efcff */
[----:B------:R-:W-:Y:S01]  /*5510*/  IMAD R57, R3, R8, R57 ;  /* 0x0000000803397224 */ /* 0x000fe200078e0239 */
[----:B------:R-:W-:Y:S01]  /*5520*/  LOP3.LUT R8, R5, 0x186, RZ, 0xfc, !PT ;  /* 0x0000018605087812 */ /* 0x000fe200078efcff */
[----:B------:R-:W-:Y:S01]  /*5530*/  @!P0 IMAD.IADD R56, R56, 0x1, -R3 ;  /* 0x0000000138388824 */ /* 0x000fe200078e0a03 */
[----:B------:R-:W-:Y:S01]  /*5540*/  IABS R59, R7 ;  /* 0x00000007003b7213 */ /* 0x000fe20000000000 */
[----:B------:R-:W-:Y:S01]  /*5550*/  @!P3 IMAD.MOV R53, RZ, RZ, -R53 ;  /* 0x000000ffff35b224 */ /* 0x000fe200078e0a35 */
[C---:B------:R-:W-:Y:S01]  /*5560*/  ISETP.GT.U32.AND P3, PT, R3.reuse, R57, PT ;  /* 0x000000390300720c */ /* 0x040fe20003f64070 */
[----:B------:R-:W-:Y:S01]  /*5570*/  @!P2 IMAD.MOV R54, RZ, RZ, -R54 ;  /* 0x000000ffff36a224 */ /* 0x000fe200078e0a36 */
[----:B------:R-:W-:Y:S01]  /*5580*/  ISETP.GT.U32.AND P2, PT, R3, R56, PT ;  /* 0x000000380300720c */ /* 0x000fe20003f44070 */
[----:B------:R-:W-:Y:S01]  /*5590*/  IMAD.HI.U32 R6, R0, R59, RZ ;  /* 0x0000003b00067227 */ /* 0x000fe200078e00ff */
[----:B------:R-:W-:-:S02]  /*55a0*/  ISETP.GE.AND P0, PT, R62, RZ, PT ;  /* 0x000000ff3e00720c */ /* 0x000fc40003f06270 */
[----:B------:R-:W-:Y:S01]  /*55b0*/  ISETP.GE.AND P5, PT, R61, RZ, PT ;  /* 0x000000ff3d00720c */ /* 0x000fe20003fa6270 */
[----:B------:R-:W-:Y:S01]  /*55c0*/  @!P1 IMAD.MOV R52, RZ, RZ, -R52 ;  /* 0x000000ffff349224 */ /* 0x000fe200078e0a34 */
[----:B------:R-:W-:Y:S01]  /*55d0*/  ISETP.GE.AND P1, PT, R60, RZ, PT ;  /* 0x000000ff3c00720c */ /* 0x000fe20003f26270 */
[--C-:B------:R-:W-:Y:S01]  /*55e0*/  @!P4 IMAD.IADD R58, R58, 0x1, -R3.reuse ;  /* 0x000000013a3ac824 */ /* 0x100fe200078e0a03 */
[----:B------:R-:W-:Y:S01]  /*55f0*/  IABS R60, R8 ;  /* 0x00000008003c7213 */ /* 0x000fe20000000000 */
[----:B------:R-:W-:Y:S01]  /*5600*/  IMAD.MOV R6, RZ, RZ, -R6 ;  /* 0x000000ffff067224 */ /* 0x000fe200078e0a06 */
[----:B------:R-:W-:Y:S01]  /*5610*/  IABS R61, R64 ;  /* 0x00000040003d7213 */ /* 0x000fe20000000000 */
[----:B------:R-:W-:Y:S01]  /*5620*/  @!P3 IMAD.IADD R57, R57, 0x1, -R3 ;  /* 0x000000013939b824 */ /* 0x000fe200078e0a03 */
[C---:B------:R-:W-:Y:S01]  /*5630*/  ISETP.GT.U32.AND P4, PT, R3.reuse, R58, PT ;  /* 0x0000003a0300720c */ /* 0x040fe20003f84070 */
[C---:B------:R-:W-:Y:S01]  /*5640*/  IMAD R59, R3.reuse, R6, R59 ;  /* 0x00000006033b7224 */ /* 0x040fe200078e023b */
[----:B------:R-:W-:Y:S01]  /*5650*/  IABS R185, R188 ;  /* 0x000000bc00b97213 */ /* 0x000fe20000000000 */
[----:B------:R-:W-:Y:S01]  /*5660*/  IMAD.HI.U32 R6, R0, R60, RZ ;  /* 0x0000003c00067227 */ /* 0x000fe200078e00ff */
[----:B------:R-:W-:-:S02]  /*5670*/  ISETP.GT.U32.AND P3, PT, R3, R57, PT ;  /* 0x000000390300720c */ /* 0x000fc40003f64070 */
[----:B------:R-:W-:Y:S01]  /*5680*/  LOP3.LUT R191, R5, 0x88, RZ, 0xfc, !PT ;  /* 0x0000008805bf7812 */ /* 0x000fe200078efcff */
[--C-:B------:R-:W-:Y:S01]  /*5690*/  @!P2 IMAD.IADD R56, R56, 0x1, -R3.reuse ;  /* 0x000000013838a824 */ /* 0x100fe200078e0a03 */
[----:B------:R-:W-:Y:S01]  /*56a0*/  ISETP.GT.U32.AND P2, PT, R3, R59, PT ;  /* 0x0000003b0300720c */ /* 0x000fe20003f44070 */
[----:B------:R-:W-:Y:S01]  /*56b0*/  IMAD.MOV R6, RZ, RZ, -R6 ;  /* 0x000000ffff067224 */ /* 0x000fe200078e0a06 */
[C---:B------:R-:W-:Y:S01]  /*56c0*/  LOP3.LUT R192, R5.reuse, 0x86, RZ, 0xfc, !PT ;  /* 0x0000008605c07812 */ /* 0x040fe200078efcff */
[----:B------:R-:W-:Y:S01]  /*56d0*/  @!P1 IMAD.MOV R56, RZ, RZ, -R56 ;  /* 0x000000ffff389224 */ /* 0x000fe200078e0a38 */
[----:B------:R-:W-:Y:S01]  /*56e0*/  LOP3.LUT R194, R5, 0x80, RZ, 0xfc, !PT ;  /* 0x0000008005c27812 */ /* 0x000fe200078efcff */
[----:B------:R-:W-:Y:S01]  /*56f0*/  IMAD R60, R3, R6, R60 ;  /* 0x00000006033c7224 */ /* 0x000fe200078e023c */
[----:B------:R-:W-:Y:S01]  /*5700*/  IABS R189, R192 ;  /* 0x000000c000bd7213 */ /* 0x000fe20000000000 */
[--C-:B------:R-:W-:Y:S01]  /*5710*/  @!P4 IMAD.IADD R58, R58, 0x1, -R3.reuse ;  /* 0x000000013a3ac824 */ /* 0x100fe200078e0a03 */
[----:B------:R-:W-:Y:S01]  /*5720*/  LOP3.LUT R195, R5, 0x7e, RZ, 0xfc, !PT ;  /* 0x0000007e05c37812 */ /* 0x000fe200078efcff */
[----:B------:R-:W-:Y:S01]  /*5730*/  @!P3 IMAD.IADD R57, R57, 0x1, -R3 ;  /* 0x000000013939b824 */ /* 0x000fe200078e0a03 */
[----:B------:R-:W-:Y:S01]  /*5740*/  ISETP.GT.U32.AND P4, PT, R3, R60, PT ;  /* 0x0000003c0300720c */ /* 0x000fe20003f84070 */
[----:B------:R-:W-:Y:S01]  /*5750*/  IMAD.HI.U32 R6, R0, R61, RZ ;  /* 0x0000003d00067227 */ /* 0x000fe200078e00ff */
[----:B------:R-:W-:-:S02]  /*5760*/  ISETP.GE.AND P3, PT, R8, RZ, PT ;  /* 0x000000ff0800720c */ /* 0x000fc40003f66270 */
[----:B------:R-:W-:Y:S01]  /*5770*/  LOP3.LUT R8, R5, 0x182, RZ, 0xfc, !PT ;  /* 0x0000018205087812 */ /* 0x000fe200078efcff */
[----:B------:R-:W-:Y:S01]  /*5780*/  @!P2 IMAD.IADD R59, R59, 0x1, -R3 ;  /* 0x000000013b3ba824 */ /* 0x000fe200078e0a03 */
[----:B------:R-:W-:Y:S01]  /*5790*/  ISETP.GE.AND P2, PT, R64, RZ, PT ;  /* 0x000000ff4000720c */ /* 0x000fe20003f46270 */
[----:B------:R-:W-:Y:S01]  /*57a0*/  @!P6 IMAD.MOV R55, RZ, RZ, -R55 ;  /* 0x000000ffff37e224 */ /* 0x000fe200078e0a37 */
[----:B------:R-:W-:Y:S01]  /*57b0*/  ISETP.GE.AND P6, PT, R7, RZ, PT ;  /* 0x000000ff0700720c */ /* 0x000fe20003fc6270 */
[----:B------:R-:W-:Y:S01]  /*57c0*/  IMAD.MOV R6, RZ, RZ, -R6 ;  /* 0x000000ffff067224 */ /* 0x000fe200078e0a06 */
[----:B------:R-:W-:Y:S01]  /*57d0*/  ISETP.GT.U32.AND P1, PT, R3, R59, PT ;  /* 0x0000003b0300720c */ /* 0x000fe20003f24070 */
[----:B------:R-:W-:Y:S01]  /*57e0*/  IMAD.HI.U32 R7, R0, R63, RZ ;  /* 0x0000003f00077227 */ /* 0x000fe200078e00ff */
[----:B------:R-:W-:Y:S02]  /*57f0*/  IABS R62, R8 ;  /* 0x00000008003e7213 */ /* 0x000fe40000000000 */
[----:B------:R-:W-:Y:S01]  /*5800*/  IABS R193, R195 ;  /* 0x000000c300c17213 */ /* 0x000fe20000000000 */
[----:B------:R-:W-:Y:S01]  /*5810*/  @!P4 IMAD.IADD R60, R60, 0x1, -R3 ;  /* 0x000000013c3cc824 */ /* 0x000fe200078e0a03 */
[----:B------:R-:W-:Y:S01]  /*5820*/  LOP3.LUT R202, R5, 0x7c, RZ, 0xfc, !PT ;  /* 0x0000007c05ca7812 */ /* 0x000fe200078efcff */
[----:B------:R-:W-:Y:S01]  /*5830*/  @!P0 IMAD.MOV R58, RZ, RZ, -R58 ;  /* 0x000000ffff3a8224 */ /* 0x000fe200078e0a3a */
[----:B------:R-:W-:Y:S01]  /*5840*/  ISETP.GE.AND P0, PT, R8, RZ, PT ;  /* 0x000000ff0800720c */ /* 0x000fe20003f06270 */
[C---:B------:R-:W-:Y:S01]  /*5850*/  IMAD R61, R3.reuse, R6, R61 ;  /* 0x00000006033d7224 */ /* 0x040fe200078e023d */
[----:B------:R-:W-:Y:S01]  /*5860*/  ISETP.GT.U32.AND P4, PT, R3, R60, PT ;  /* 0x0000003c0300720c */ /* 0x000fe20003f84070 */
[----:B------:R-:W-:Y:S01]  /*5870*/  IMAD.MOV R8, RZ, RZ, -R7 ;  /* 0x000000ffff087224 */ /* 0x000fe200078e0a07 */
[C---:B------:R-:W-:Y:S01]  /*5880*/  LOP3.LUT R7, R5.reuse, 0x17e, RZ, 0xfc, !PT ;  /* 0x0000017e05077812 */ /* 0x040fe200078efcff */
[----:B------:R-:W-:Y:S01]  /*5890*/  IMAD.HI.U32 R6, R0, R62, RZ ;  /* 0x0000003e00067227 */ /* 0x000fe200078e00ff */
[----:B------:R-:W-:-:S02]  /*58a0*/  LOP3.LUT R203, R5, 0x7a, RZ, 0xfc, !PT ;  /* 0x0000007a05cb7812 */ /* 0x000fc400078efcff */
[----:B------:R-:W-:Y:S01]  /*58b0*/  IABS R64, R7 ;  /* 0x0000000700407213 */ /* 0x000fe20000000000 */
[----:B------:R-:W-:Y:S01]  /*58c0*/  @!P1 IMAD.IADD R59, R59, 0x1, -R3 ;  /* 0x000000013b3b9824 */ /* 0x000fe200078e0a03 */
[----:B------:R-:W-:Y:S01]  /*58d0*/  ISETP.GE.AND P1, PT, R65, RZ, PT ;  /* 0x000000ff4100720c */ /* 0x000fe20003f26270 */
[----:B------:R-:W-:Y:S01]  /*58e0*/  IMAD R63, R3, R8, R63 ;  /* 0x00000008033f7224 */ /* 0x000fe200078e023f */
[----:B------:R-:W-:Y:S01]  /*58f0*/  IABS R65, R67 ;  /* 0x0000004300417213 */ /* 0x000fe20000000000 */
[----:B------:R-:W-:Y:S01]  /*5900*/  IMAD.MOV R6, RZ, RZ, -R6 ;  /* 0x000000ffff067224 */ /* 0x000fe200078e0a06 */
[----:B------:R-:W-:Y:S01]  /*5910*/  LOP3.LUT R204, R5, 0x78, RZ, 0xfc, !PT ;  /* 0x0000007805cc7812 */ /* 0x000fe200078efcff */
[----:B------:R-:W-:Y:S01]  /*5920*/  @!P6 IMAD.MOV R59, RZ, RZ, -R59 ;  /* 0x000000ffff3be224 */ /* 0x000fe200078e0a3b */
[C---:B------:R-:W-:Y:S01]  /*5930*/  ISETP.GT.U32.AND P6, PT, R3.reuse, R63, PT ;  /* 0x0000003f0300720c */ /* 0x040fe20003fc4070 */
        /* <DEDUP_REMOVED lines=10> */
[----:B------:R-:W-:Y:S01]  /*59e0*/  IABS R200, R201 ;  /* 0x000000c900c87213 */ /* 0x000fe20000000000 */
[--C-:B------:R-:W-:Y:S01]  /*59f0*/  @!P6 IMAD.IADD R63, R63, 0x1, -R3.reuse ;  /* 0x000000013f3fe824 */ /* 0x100fe200078e0a03 */
[C---:B------:R-:W-:Y:S01]  /*5a00*/  LOP3.LUT R205, R5.reuse, 0x76, RZ, 0xfc, !PT ;  /* 0x0000007605cd7812 */ /* 0x040fe200078efcff */
[----:B------:R-:W-:Y:S01]  /*5a10*/  IMAD.HI.U32 R7, R0, R66, RZ ;  /* 0x0000004200077227 */ /* 0x000fe200078e00ff */
[----:B------:R-:W-:Y:S02]  /*5a20*/  LOP3.LUT R206, R5, 0x70, RZ, 0xfc, !PT ;  /* 0x0000007005ce7812 */ /* 0x000fe400078efcff */
[----:B------:R-:W-:Y:S01]  /*5a30*/  ISETP.GT.U32.AND P6, PT, R3, R63, PT ;  /* 0x0000003f0300720c */ /* 0x000fe20003fc4070 */
[--C-:B------:R-:W-:Y:S01]  /*5a40*/  @!P4 IMAD.IADD R62, R62, 0x1, -R3.reuse ;  /* 0x000000013e3ec824 */ /* 0x100fe200078e0a03 */
[----:B------:R-:W-:Y:S01]  /*5a50*/  IABS R199, R205 ;  /* 0x000000cd00c77213 */ /* 0x000fe20000000000 */
[----:B------:R-:W-:Y:S01]  /*5a60*/  @!P5 IMAD.IADD R61, R61, 0x1, -R3 ;  /* 0x000000013d3dd824 */ /* 0x000fe200078e0a03 */
[----:B------:R-:W-:Y:S01]  /*5a70*/  LOP3.LUT R211, R5, 0x60, RZ, 0xfc, !PT ;  /* 0x0000006005d37812 */ /* 0x000fe200078efcff */
[----:B------:R-:W-:Y:S01]  /*5a80*/  IMAD.MOV R7, RZ, RZ, -R7 ;  /* 0x000000ffff077224 */ /* 0x000fe200078e0a07 */
[C---:B------:R-:W-:Y:S01]  /*5a90*/  ISETP.GT.U32.AND P4, PT, R3.reuse, R62, PT ;  /* 0x0000003e0300720c */ /* 0x040fe20003f84070 */
[----:B------:R-:W-:Y:S01]  /*5aa0*/  IMAD.MOV R8, RZ, RZ, -R6 ;  /* 0x000000ffff087224 */ /* 0x000fe200078e0a06 */
[C---:B------:R-:W-:Y:S01]  /*5ab0*/  ISETP.GT.U32.AND P5, PT, R3.reuse, R61, PT ;  /* 0x0000003d0300720c */ /* 0x040fe20003fa4070 */
[----:B------:R-:W-:Y:S01]  /*5ac0*/  IMAD R66, R3, R7, R66 ;  /* 0x0000000703427224 */ /* 0x000fe200078e0242 */
[----:B------:R-:W-:Y:S01]  /*5ad0*/  LOP3.LUT R210, R5, 0x62, RZ, 0xfc, !PT ;  /* 0x0000006205d27812 */ /* 0x000fe200078efcff */
[----:B------:R-:W-:Y:S01]  /*5ae0*/  IMAD R64, R3, R8, R64 ;  /* 0x0000000803407224 */ /* 0x000fe200078e0240 */
[----:B------:R-:W-:Y:S01]  /*5af0*/  LOP3.LUT R212, R5, 0x5e, RZ, 0xfc, !PT ;  /* 0x0000005e05d47812 */ /* 0x000fe200078efcff */
[----:B------:R-:W-:Y:S01]  /*5b00*/  @!P6 IMAD.IADD R63, R63, 0x1, -R3 ;  /* 0x000000013f3fe824 */ /* 0x000fe200078e0a03 */
[----:B------:R-:W-:Y:S01]  /*5b10*/  IABS R208, R211 ;  /* 0x000000d300d07213 */ /* 0x000fe20000000000 */
[----:B------:R-:W-:Y:S01]  /*5b20*/  IMAD.HI.U32 R6, R0, R65, RZ ;  /* 0x0000004100067227 */ /* 0x000fe200078e00ff */
[----:B------:R-:W-:-:S02]  /*5b30*/  IABS R207, R210 ;  /* 0x000000d200cf7213 */ /* 0x000fc40000000000 */
[----:B------:R-:W-:Y:S01]  /*5b40*/  IABS R209, R212 ;  /* 0x000000d400d17213 */ /* 0x000fe20000000000 */
[----:B------:R-:W-:Y:S01]  /*5b50*/  @!P1 IMAD.MOV R63, RZ, RZ, -R63 ;  /* 0x000000ffff3f9224 */ /* 0x000fe200078e0a3f */
[C---:B------:R-:W-:Y:S01]  /*5b60*/  ISETP.GT.U32.AND P1, PT, R3.reuse, R66, PT ;  /* 0x000000420300720c */ /* 0x040fe20003f24070 */
[--C-:B------:R-:W-:Y:S01]  /*5b70*/  @!P4 IMAD.IADD R62, R62, 0x1, -R3.reuse ;  /* 0x000000013e3ec824 */ /* 0x100fe200078e0a03 */
[----:B------:R-:W-:Y:S01]  /*5b80*/  ISETP.GT.U32.AND P4, PT, R3, R64, PT ;  /* 0x000000400300720c */ /* 0x000fe20003f84070 */
[----:B------:R-:W-:Y:S01]  /*5b90*/  @!P5 IMAD.IADD R61, R61, 0x1, -R3 ;  /* 0x000000013d3dd824 */ /* 0x000fe200078e0a03 */
[----:B------:R-:W-:Y:S01]  /*5ba0*/  ISETP.GE.AND P5, PT, R67, RZ, PT ;  /* 0x000000ff4300720c */ /* 0x000fe20003fa6270 */
[----:B------:R-:W-:Y:S01]  /*5bb0*/  IMAD.MOV R6, RZ, RZ, -R6 ;  /* 0x000000ffff067224 */ /* 0x000fe200078e0a06 */
[----:B------:R-:W-:Y:S01]  /*5bc0*/  LOP3.LUT R216, R5, 0x56, RZ, 0xfc, !PT ;  /* 0x0000005605d87812 */ /* 0x000fe200078efcff */
[----:B------:R-:W-:Y:S01]  /*5bd0*/  @!P2 IMAD.MOV R61, RZ, RZ, -R61 ;  /* 0x000000ffff3da224 */ /* 0x000fe200078e0a3d */
[----:B------:R-:W-:Y:S01]  /*5be0*/  ISETP.GE.AND P2, PT, R68, RZ, PT ;  /* 0x000000ff4400720c */ /* 0x000fe20003f46270 */
[----:B------:R-:W-:Y:S01]  /*5bf0*/  IMAD R65, R3, R6, R65 ;  /* 0x0000000603417224 */ /* 0x000fe200078e0241 */
[----:B------:R-:W-:Y:S01]  /*5c00*/  IABS R68, R71 ;  /* 0x0000004700447213 */ /* 0x000fe20000000000 */
[----:B------:R-:W-:Y:S01]  /*5c10*/  @!P0 IMAD.MOV R62, RZ, RZ, -R62 ;  /* 0x000000ffff3e8224 */ /* 0x000fe200078e0a3e */
[----:B------:R-:W-:Y:S01]  /*5c20*/  LOP3.LUT R6, R5, 0x178, RZ, 0xfc, !PT ;  /* 0x0000017805067812 */ /* 0x000fe200078efcff */
[--C-:B------:R-:W-:Y:S01]  /*5c30*/  @!P1 IMAD.IADD R66, R66, 0x1, -R3.reuse ;  /* 0x0000000142429824 */ /* 0x100fe200078e0a03 */
[C---:B------:R-:W-:Y:S01]  /*5c40*/  ISETP.GT.U32.AND P0, PT, R3.reuse, R65, PT ;  /* 0x000000410300720c */ /* 0x040fe20003f04070 */
[----:B------:R-:W-:Y:S01]  /*5c50*/  @!P4 IMAD.IADD R64, R64, 0x1, -R3 ;  /* 0x000000014040c824 */ /* 0x000fe200078e0a03 */
[----:B------:R-:W-:Y:S01]  /*5c60*/  IABS R67, R6 ;  /* 0x0000000600437213 */ /* 0x000fe20000000000 */
[----:B------:R-:W-:Y:S01]  /*5c70*/  IMAD.HI.U32 R7, R0, R68, RZ ;  /* 0x0000004400077227 */ /* 0x000fe200078e00ff */
[----:B------:R-:W-:-:S02]  /*5c80*/  ISETP.GT.U32.AND P1, PT, R3, R66, PT ;  /* 0x000000420300720c */ /* 0x000fc40003f24070 */
[----:B------:R-:W-:Y:S01]  /*5c90*/  ISETP.GT.U32.AND P4, PT, R3, R64, PT ;  /* 0x000000400300720c */ /* 0x000fe20003f84070 */
[----:B------:R-:W-:Y:S01]  /*5ca0*/  IMAD.MOV R7, RZ, RZ, -R7 ;  /* 0x000000ffff077224 */ /* 0x000fe200078e0a07 */
[----:B------:R-:W-:Y:S01]  /*5cb0*/  ISETP.GE.AND P6, PT, R6, RZ, PT ;  /* 0x000000ff0600720c */ /* 0x000fe20003fc6270 */
[C---:B------:R-:W-:Y:S01]  /*5cc0*/  IMAD.HI.U32 R6, R0.reuse, R67, RZ ;  /* 0x0000004300067227 */ /* 0x040fe200078e00ff */
[----:B------:R-:W-:Y:S02]  /*5cd0*/  LOP3.LUT R217, R5, 0x54, RZ, 0xfc, !PT ;  /* 0x0000005405d97812 */ /* 0x000fe400078efcff */
[----:B------:R-:W-:Y:S01]  /*5ce0*/  IABS R213, R216 ;  /* 0x000000d800d57213 */ /* 0x000fe20000000000 */
[----:B------:R-:W-:Y:S01]  /*5cf0*/  IMAD R68, R3, R7, R68 ;  /* 0x0000000703447224 */ /* 0x000fe200078e0244 */
[----:B------:R-:W-:Y:S01]  /*5d00*/  LOP3.LUT R214, R5, 0x58, RZ, 0xfc, !PT ;  /* 0x0000005805d67812 */ /* 0x000fe200078efcff */
[----:B------:R-:W-:Y:S01]  /*5d10*/  IMAD.HI.U32 R7, R0, R70, RZ ;  /* 0x0000004600077227 */ /* 0x000fe200078e00ff */
[----:B------:R-:W-:-:S02]  /*5d20*/  IABS R215, R217 ;  /* 0x000000d900d77213 */ /* 0x000fc40000000000 */
[----:B------:R-:W-:Y:S01]  /*5d30*/  LOP3.LUT R221, R5, 0x50, RZ, 0xfc, !PT ;  /* 0x0000005005dd7812 */ /* 0x000fe200078efcff */
[----:B------:R-:W-:Y:S01]  /*5d40*/  @!P0 IMAD.IADD R65, R65, 0x1, -R3 ;  /* 0x0000000141418824 */ /* 0x000fe200078e0a03 */
[C---:B------:R-:W-:Y:S01]  /*5d50*/  LOP3.LUT R220, R5.reuse, 0x4e, RZ, 0xfc, !PT ;  /* 0x0000004e05dc7812 */ /* 0x040fe200078efcff */
[----:B------:R-:W-:Y:S01]  /*5d60*/  IMAD.MOV R7, RZ, RZ, -R7 ;  /* 0x000000ffff077224 */ /* 0x000fe200078e0a07 */
[----:B------:R-:W-:Y:S01]  /*5d70*/  LOP3.LUT R222, R5, 0x4c, RZ, 0xfc, !PT ;  /* 0x0000004c05de7812 */ /* 0x000fe200078efcff */
[--C-:B------:R-:W-:Y:S01]  /*5d80*/  @!P1 IMAD.IADD R66, R66, 0x1, -R3.reuse ;  /* 0x0000000142429824 */ /* 0x100fe200078e0a03 */
[C---:B------:R-:W-:Y:S01]  /*5d90*/  ISETP.GT.U32.AND P0, PT, R3.reuse, R65, PT ;  /* 0x000000410300720c */ /* 0x040fe20003f04070 */
[----:B------:R-:W-:Y:S01]  /*5da0*/  IMAD R70, R3, R7, R70 ;  /* 0x0000000703467224 */ /* 0x000fe200078e0246 */
[----:B------:R-:W-:Y:S01]  /*5db0*/  IABS R218, R222 ;  /* 0x000000de00da7213 */ /* 0x000fe20000000000 */
[----:B------:R-:W-:Y:S01]  /*5dc0*/  IMAD.MOV R8, RZ, RZ, -R6 ;  /* 0x000000ffff087224 */ /* 0x000fe200078e0a06 */
[----:B------:R-:W-:Y:S01]  /*5dd0*/  LOP3.LUT R223, R5, 0x4a, RZ, 0xfc, !PT ;  /* 0x0000004a05df7812 */ /* 0x000fe200078efcff */
[----:B------:R-:W-:Y:S01]  /*5de0*/  @!P4 IMAD.IADD R64, R64, 0x1, -R3 ;  /* 0x000000014040c824 */ /* 0x000fe200078e0a03 */
[----:B------:R-:W-:Y:S01]  /*5df0*/  ISETP.GE.AND P4, PT, R71, RZ, PT ;  /* 0x000000ff4700720c */ /* 0x000fe20003f86270 */
[----:B------:R-:W-:Y:S01]  /*5e00*/  @!P2 IMAD.MOV R66, RZ, RZ, -R66 ;  /* 0x000000ffff42a224 */ /* 0x000fe200078e0a42 */
[C---:B------:R-:W-:Y:S01]  /*5e10*/  ISETP.GT.U32.AND P2, PT, R3.reuse, R70, PT ;  /* 0x000000460300720c */ /* 0x040fe20003f44070 */
[----:B------:R-:W-:Y:S01]  /*5e20*/  IMAD R67, R3, R8, R67 ;  /* 0x0000000803437224 */ /* 0x000fe200078e0243 */
[----:B------:R-:W-:Y:S01]  /*5e30*/  LOP3.LUT R8, R5, 0x170, RZ, 0xfc, !PT ;  /* 0x0000017005087812 */ /* 0x000fe200078efcff */
[----:B------:R-:W-:Y:S01]  /*5e40*/  @!P3 IMAD.MOV R64, RZ, RZ, -R64 ;  /* 0x000000ffff40b224 */ /* 0x000fe200078e0a40 */
[----:B------:R-:W-:Y:S01]  /*5e50*/  ISETP.GT.U32.AND P3, PT, R3, R68, PT ;  /* 0x000000440300720c */ /* 0x000fe20003f64070 */
[----:B------:R-:W-:Y:S01]  /*5e60*/  IMAD.HI.U32 R6, R0, R69, RZ ;  /* 0x0000004500067227 */ /* 0x000fe200078e00ff */
[----:B------:R-:W-:-:S02]  /*5e70*/  IABS R71, R8 ;  /* 0x0000000800477213 */ /* 0x000fc40000000000 */
[----:B------:R-:W-:Y:S01]  /*5e80*/  IABS R219, R223 ;  /* 0x000000df00db7213 */ /* 0x000fe20000000000 */
[----:B------:R-:W-:Y:S01]  /*5e90*/  IMAD.MOV R6, RZ, RZ, -R6 ;  /* 0x000000ffff067224 */ /* 0x000fe200078e0a06 */
[----:B------:R-:W-:Y:S01]  /*5ea0*/  LOP3.LUT R224, R5, 0x42, RZ, 0xfc, !PT ;  /* 0x0000004205e07812 */ /* 0x000fe200078efcff */
[----:B------:R-:W-:Y:S01]  /*5eb0*/  @!P0 IMAD.IADD R65, R65, 0x1, -R3 ;  /* 0x0000000141418824 */ /* 0x000fe200078e0a03 */
[C---:B------:R-:W-:Y:S01]  /*5ec0*/  ISETP.GT.U32.AND P0, PT, R3.reuse, R67, PT ;  /* 0x000000430300720c */ /* 0x040fe20003f04070 */
[----:B------:R-:W-:Y:S01]  /*5ed0*/  IMAD R69, R3, R6, R69 ;  /* 0x0000000603457224 */ /* 0x000fe200078e0245 */
[C---:B------:R-:W-:Y:S01]  /*5ee0*/  LOP3.LUT R229, R5.reuse, 0x3e, RZ, 0xfc, !PT ;  /* 0x0000003e05e57812 */ /* 0x040fe200078efcff */
[----:B------:R-:W-:Y:S01]  /*5ef0*/  IMAD.HI.U32 R6, R0, R71, RZ ;  /* 0x0000004700067227 */ /* 0x000fe200078e00ff */
[----:B------:R-:W-:Y:S02]  /*5f00*/  LOP3.LUT R228, R5, 0x3c, RZ, 0xfc, !PT ;  /* 0x0000003c05e47812 */ /* 0x000fe400078efcff */
[C---:B------:R-:W-:Y:S01]  /*5f10*/  ISETP.GT.U32.AND P1, PT, R3.reuse, R69, PT ;  /* 0x000000450300720c */ /* 0x040fe20003f24070 */
[----:B------:R-:W-:Y:S01]  /*5f20*/  @!P5 IMAD.MOV R65, RZ, RZ, -R65 ;  /* 0x000000ffff41d224 */ /* 0x000fe200078e0a41 */
[----:B------:R-:W-:Y:S01]  /*5f30*/  ISETP.GE.AND P5, PT, R72, RZ, PT ;  /* 0x000000ff4800720c */ /* 0x000fe20003fa6270 */
[--C-:B------:R-:W-:Y:S01]  /*5f40*/  @!P2 IMAD.IADD R70, R70, 0x1, -R3.reuse ;  /* 0x000000014646a824 */ /* 0x100fe200078e0a03 */
[----:B------:R-:W-:Y:S01]  /*5f50*/  IABS R72, R75 ;  /* 0x0000004b00487213 */ /* 0x000fe20000000000 */
[--C-:B------:R-:W-:Y:S01]  /*5f60*/  @!P3 IMAD.IADD R68, R68, 0x1, -R3.reuse ;  /* 0x000000014444b824 */ /* 0x100fe200078e0a03 */
[----:B------:R-:W-:Y:S01]  /*5f70*/  IABS R225, R229 ;  /* 0x000000e500e17213 */ /* 0x000fe20000000000 */
[----:B------:R-:W-:Y:S01]  /*5f80*/  IMAD.MOV R6, RZ, RZ, -R6 ;  /* 0x000000ffff067224 */ /* 0x000fe200078e0a06 */
[----:B------:R-:W-:Y:S01]  /*5f90*/  ISETP.GT.U32.AND P2, PT, R3, R70, PT ;  /* 0x000000460300720c */ /* 0x000fe20003f44070 */
[----:B------:R-:W-:Y:S01]  /*5fa0*/  @!P0 IMAD.IADD R67, R67, 0x1, -R3 ;  /* 0x0000000143438824 */ /* 0x000fe200078e0a03 */
[C---:B------:R-:W-:Y:S01]  /*5fb0*/  ISETP.GT.U32.AND P3, PT, R3.reuse, R68, PT ;  /* 0x000000440300720c */ /* 0x040fe20003f64070 */
[C---:B------:R-:W-:Y:S01]  /*5fc0*/  IMAD R71, R3.reuse, R6, R71 ;  /* 0x0000000603477224 */ /* 0x040fe200078e0247 */
[----:B------:R-:W-:Y:S01]  /*5fd0*/  IABS R227, R228 ;  /* 0x000000e400e37213 */ /* 0x000fe20000000000 */
[----:B------:R-:W-:Y:S01]  /*5fe0*/  IMAD.HI.U32 R6, R0, R72, RZ ;  /* 0x0000004800067227 */ /* 0x000fe200078e00ff */
[----:B------:R-:W-:-:S02]  /*5ff0*/  ISETP.GT.U32.AND P0, PT, R3, R67, PT ;  /* 0x000000430300720c */ /* 0x000fc40003f04070 */
[C---:B------:R-:W-:Y:S01]  /*6000*/  LOP3.LUT R232, R5.reuse, 0x38, RZ, 0xfc, !PT ;  /* 0x0000003805e87812 */ /* 0x040fe200078efcff */
[----:B------:R-:W-:Y:S01]  /*6010*/  IMAD.MOV R6, RZ, RZ, -R6 ;  /* 0x000000ffff067224 */ /* 0x000fe200078e0a06 */
[----:B------:R-:W-:Y:S01]  /*6020*/  LOP3.LUT R231, R5, 0x36, RZ, 0xfc, !PT ;  /* 0x0000003605e77812 */ /* 0x000fe200078efcff */
[--C-:B------:R-:W-:Y:S01]  /*6030*/  @!P1 IMAD.IADD R69, R69, 0x1, -R3.reuse ;  /* 0x0000000145459824 */ /* 0x100fe200078e0a03 */
[----:B------:R-:W-:Y:S01]  /*6040*/  LOP3.LUT R235, R5, 0x30, RZ, 0xfc, !PT ;  /* 0x0000003005eb7812 */ /* 0x000fe200078efcff */
[----:B------:R-:W-:Y:S01]  /*6050*/  IMAD R72, R3, R6, R72 ;  /* 0x0000000603487224 */ /* 0x000fe200078e0248 */
[----:B------:R-:W-:Y:S01]  /*6060*/  LOP3.LUT R6, R5, 0x16a, RZ, 0xfc, !PT ;  /* 0x0000016a05067812 */ /* 0x000fe200078efcff */
[--C-:B------:R-:W-:Y:S01]  /*6070*/  @!P2 IMAD.IADD R70, R70, 0x1, -R3.reuse ;  /* 0x000000014646a824 */ /* 0x100fe200078e0a03 */
[C---:B------:R-:W-:Y:S01]  /*6080*/  ISETP.GT.U32.AND P1, PT, R3.reuse, R69, PT ;  /* 0x000000450300720c */ /* 0x040fe20003f24070 */
[--C-:B------:R-:W-:Y:S01]  /*6090*/  @!P3 IMAD.IADD R68, R68, 0x1, -R3.reuse ;  /* 0x000000014444b824 */ /* 0x100fe200078e0a03 */
[----:B------:R-:W-:Y:S01]  /*60a0*/  ISETP.GT.U32.AND P2, PT, R3, R72, PT ;  /* 0x000000480300720c */ /* 0x000fe20003f44070 */
[----:B------:R-:W-:Y:S01]  /*60b0*/  @!P0 IMAD.IADD R67, R67, 0x1, -R3 ;  /* 0x0000000143438824 */ /* 0x000fe200078e0a03 */
[----:B------:R-:W-:Y:S01]  /*60c0*/  ISETP.GT.U32.AND P3, PT, R3, R71, PT ;  /* 0x000000470300720c */ /* 0x000fe20003f64070 */
[----:B------:R-:W-:Y:S01]  /*60d0*/  IMAD.HI.U32 R7, R0, R73, RZ ;  /* 0x0000004900077227 */ /* 0x000fe200078e00ff */
[----:B------:R-:W-:-:S02]  /*60e0*/  ISETP.GE.AND P0, PT, R74, RZ, PT ;  /* 0x000000ff4a00720c */ /* 0x000fc40003f06270 */
[----:B------:R-:W-:Y:S01]  /*60f0*/  IABS R74, R6 ;  /* 0x00000006004a7213 */ /* 0x000fe20000000000 */
[----:B------:R-:W-:Y:S01]  /*6100*/  @!P6 IMAD.MOV R67, RZ, RZ, -R67 ;  /* 0x000000ffff43e224 */ /* 0x000fe200078e0a43 */
[----:B------:R-:W-:Y:S01]  /*6110*/  ISETP.GE.AND P6, PT, R8, RZ, PT ;  /* 0x000000ff0800720c */ /* 0x000fe20003fc6270 */
[----:B------:R-:W-:Y:S01]  /*6120*/  IMAD.MOV R8, RZ, RZ, -R7 ;  /* 0x000000ffff087224 */ /* 0x000fe200078e0a07 */
[----:B------:R-:W-:Y:S01]  /*6130*/  LOP3.LUT R7, R5, 0x168, RZ, 0xfc, !PT ;  /* 0x0000016805077812 */ /* 0x000fe200078efcff */
[--C-:B------:R-:W-:Y:S01]  /*6140*/  @!P1 IMAD.IADD R69, R69, 0x1, -R3.reuse ;  /* 0x0000000145459824 */ /* 0x100fe200078e0a03 */
[----:B------:R-:W-:Y:S01]  /*6150*/  ISETP.GE.AND P1, PT, R76, RZ, PT ;  /* 0x000000ff4c00720c */ /* 0x000fe20003f26270 */
[--C-:B------:R-:W-:Y:S01]  /*6160*/  @!P2 IMAD.IADD R72, R72, 0x1, -R3.reuse ;  /* 0x000000014848a824 */ /* 0x100fe200078e0a03 */
[----:B------:R-:W-:Y:S01]  /*6170*/  IABS R76, R78 ;  /* 0x0000004e004c7213 */ /* 0x000fe20000000000 */
[----:B------:R-:W-:Y:S01]  /*6180*/  @!P3 IMAD.IADD R71, R71, 0x1, -R3 ;  /* 0x000000014747b824 */ /* 0x000fe200078e0a03 */
[----:B------:R-:W-:Y:S01]  /*6190*/  LOP3.LUT R236, R5, 0x2c, RZ, 0xfc, !PT ;  /* 0x0000002c05ec7812 */ /* 0x000fe200078efcff */
[----:B------:R-:W-:Y:S01]  /*61a0*/  @!P5 IMAD.MOV R69, RZ, RZ, -R69 ;  /* 0x000000ffff45d224 */ /* 0x000fe200078e0a45 */
[----:B------:R-:W-:Y:S01]  /*61b0*/  ISETP.GE.AND P5, PT, R6, RZ, PT ;  /* 0x000000ff0600720c */ /* 0x000fe20003fa6270 */
[----:B------:R-:W-:Y:S01]  /*61c0*/  @!P4 IMAD.MOV R68, RZ, RZ, -R68 ;  /* 0x000000ffff44c224 */ /* 0x000fe200078e0a44 */
[----:B------:R-:W-:Y:S01]  /*61d0*/  ISETP.GT.U32.AND P2, PT, R3, R72, PT ;  /* 0x000000480300720c */ /* 0x000fe20003f44070 */
[----:B------:R-:W-:Y:S01]  /*61e0*/  IMAD.HI.U32 R6, R0, R74, RZ ;  /* 0x0000004a00067227 */ /* 0x000fe200078e00ff */
[----:B------:R-:W-:-:S02]  /*61f0*/  ISETP.GE.AND P4, PT, R75, RZ, PT ;  /* 0x000000ff4b00720c */ /* 0x000fc40003f86270 */
[----:B------:R-:W-:Y:S01]  /*6200*/  ISETP.GT.U32.AND P3, PT, R3, R71, PT ;  /* 0x000000470300720c */ /* 0x000fe20003f64070 */
[----:B------:R-:W-:Y:S01]  /*6210*/  @!P0 IMAD.MOV R70, RZ, RZ, -R70 ;  /* 0x000000ffff468224 */ /* 0x000fe200078e0a46 */
[----:B------:R-:W-:Y:S01]  /*6220*/  IABS R75, R7 ;  /* 0x00000007004b7213 */ /* 0x000fe20000000000 */
[----:B------:R-:W-:Y:S01]  /*6230*/  IMAD.MOV R6, RZ, RZ, -R6 ;  /* 0x000000ffff067224 */ /* 0x000fe200078e0a06 */
[----:B------:R-:W-:Y:S01]  /*6240*/  ISETP.GE.AND P0, PT, R7, RZ, PT ;  /* 0x000000ff0700720c */ /* 0x000fe20003f06270 */
[----:B------:R-:W-:Y:S01]  /*6250*/  IMAD R73, R3, R8, R73 ;  /* 0x0000000803497224 */ /* 0x000fe200078e0249 */
[----:B------:R-:W-:Y:S01]  /*6260*/  IABS R234, R236 ;  /* 0x000000ec00ea7213 */ /* 0x000fe20000000000 */
[----:B------:R-:W-:Y:S01]  /*6270*/  IMAD.HI.U32 R7, R0, R75, RZ ;  /* 0x0000004b00077227 */ /* 0x000fe200078e00ff */
[C---:B0-----:R-:W-:Y:S02]  /*6280*/  LOP3.LUT R252, R5.reuse, 0x24, RZ, 0xfc, !PT ;  /* 0x0000002405fc7812 */ /* 0x041fe400078efcff */
[----:B------:R-:W-:Y:S01]  /*6290*/  LOP3.LUT R240, R5, 0x20, RZ, 0xfc, !PT ;  /* 0x0000002005f07812 */ /* 0x000fe200078efcff */
[----:B------:R-:W-:Y:S01]  /*62a0*/  IMAD R74, R3, R6, R74 ;  /* 0x00000006034a7224 */ /* 0x000fe200078e024a */
[C---:B------:R-:W-:Y:S01]  /*62b0*/  LOP3.LUT R4, R5.reuse, 0x1c, RZ, 0xfc, !PT ;  /* 0x0000001c05047812 */ /* 0x040fe200078efcff */
[----:B------:R-:W-:Y:S01]  /*62c0*/  IMAD.MOV R8, RZ, RZ, -R7 ;  /* 0x000000ffff087224 */ /* 0x000fe200078e0a07 */
[----:B------:R-:W-:Y:S01]  /*62d0*/  LOP3.LUT R251, R5, 0x1e, RZ, 0xfc, !PT ;  /* 0x0000001e05fb7812 */ /* 0x000fe200078efcff */
[--C-:B------:R-:W-:Y:S01]  /*62e0*/  @!P2 IMAD.IADD R72, R72, 0x1, -R3.reuse ;  /* 0x000000014848a824 */ /* 0x100fe200078e0a03 */
[----:B------:R-:W-:Y:S01]  /*62f0*/  ISETP.GT.U32.AND P2, PT, R3, R74, PT ;  /* 0x0000004a0300720c */ /* 0x000fe20003f44070 */
[----:B------:R-:W-:Y:S01]  /*6300*/  @!P3 IMAD.IADD R71, R71, 0x1, -R3 ;  /* 0x000000014747b824 */ /* 0x000fe200078e0a03 */
[C---:B------:R-:W-:Y:S01]  /*6310*/  ISETP.GT.U32.AND P3, PT, R3.reuse, R73, PT ;  /* 0x000000490300720c */ /* 0x040fe20003f64070 */
[C---:B------:R-:W-:Y:S01]  /*6320*/  IMAD R75, R3.reuse, R8, R75 ;  /* 0x00000008034b7224 */ /* 0x040fe200078e024b */
[----:B------:R-:W-:Y:S01]  /*6330*/  IABS R242, R4 ;  /* 0x0000000400f27213 */ /* 0x000fe20000000000 */
[----:B------:R-:W-:Y:S01]  /*6340*/  @!P6 IMAD.MOV R71, RZ, RZ, -R71 ;  /* 0x000000ffff47e224 */ /* 0x000fe200078e0a47 */
[----:B------:R-:W-:Y:S01]  /*6350*/  IABS R241, R251 ;  /* 0x000000fb00f17213 */ /* 0x000fe20000000000 */
[----:B------:R-:W-:Y:S01]  /*6360*/  IMAD.HI.U32 R6, R0, R76, RZ ;  /* 0x0000004c00067227 */ /* 0x000fe200078e00ff */
[----:B------:R-:W-:-:S02]  /*6370*/  ISETP.GT.U32.AND P6, PT, R3, R75, PT ;  /* 0x0000004b0300720c */ /* 0x000fc40003fc4070 */
[C---:B------:R-:W-:Y:S01]  /*6380*/  LOP3.LUT R125, R5.reuse, 0x1a, RZ, 0xfc, !PT ;  /* 0x0000001a057d7812 */ /* 0x040fe200078efcff */
[----:B------:R-:W-:Y:S01]  /*6390*/  IMAD.MOV R6, RZ, RZ, -R6 ;  /* 0x000000ffff067224 */ /* 0x000fe200078e0a06 */
[C---:B------:R-:W-:Y:S01]  /*63a0*/  LOP3.LUT R2, R5.reuse, 0x18, RZ, 0xfc, !PT ;  /* 0x0000001805027812 */ /* 0x040fe200078efcff */
[--C-:B------:R-:W-:Y:S01]  /*63b0*/  @!P2 IMAD.IADD R74, R74, 0x1, -R3.reuse ;  /* 0x000000014a4aa824 */ /* 0x100fe200078e0a03 */
[----:B-1----:R-:W-:Y:S01]  /*63c0*/  LOP3.LUT R16, R5, 0x16, RZ, 0xfc, !PT ;  /* 0x0000001605107812 */ /* 0x002fe200078efcff */
[--C-:B------:R-:W-:Y:S01]  /*63d0*/  @!P3 IMAD.IADD R73, R73, 0x1, -R3.reuse ;  /* 0x000000014949b824 */ /* 0x100fe200078e0a03 */
[----:B------:R-:W-:Y:S01]  /*63e0*/  LOP3.LUT R15, R5, 0x14, RZ, 0xfc, !PT ;  /* 0x00000014050f7812 */ /* 0x000fe200078efcff */
[----:B------:R-:W-:Y:S01]  /*63f0*/  IMAD.HI.U32 R7, R0, R77, RZ ;  /* 0x0000004d00077227 */ /* 0x000fe200078e00ff */
[C---:B------:R-:W-:Y:S02]  /*6400*/  ISETP.GT.U32.AND P2, PT, R3.reuse, R74, PT ;  /* 0x0000004a0300720c */ /* 0x040fe40003f44070 */
[----:B------:R-:W-:Y:S01]  /*6410*/  ISETP.GT.U32.AND P3, PT, R3, R73, PT ;  /* 0x000000490300720c */ /* 0x000fe20003f64070 */
[----:B------:R-:W-:Y:S01]  /*6420*/  @!P6 IMAD.IADD R75, R75, 0x1, -R3 ;  /* 0x000000014b4be824 */ /* 0x000fe200078e0a03 */
[----:B------:R-:W-:Y:S01]  /*6430*/  IABS R246, R15 ;  /* 0x0000000f00f67213 */ /* 0x000fe20000000000 */
[----:B------:R-:W-:Y:S01]  /*6440*/  @!P4 IMAD.MOV R72, RZ, RZ, -R72 ;  /* 0x000000ffff48c224 */ /* 0x000fe200078e0a48 */
[----:B------:R-:W-:Y:S01]  /*6450*/  ISETP.GE.AND P4, PT, R78, RZ, PT ;  /* 0x000000ff4e00720c */ /* 0x000fe20003f86270 */
[C---:B------:R-:W-:Y:S01]  /*6460*/  IMAD R76, R3.reuse, R6, R76 ;  /* 0x00000006034c7224 */ /* 0x040fe200078e024c */
[----:B------:R-:W-:Y:S01]  /*6470*/  ISETP.GT.U32.AND P6, PT, R3, R75, PT ;  /* 0x0000004b0300720c */ /* 0x000fe20003fc4070 */
[----:B------:R-:W-:Y:S01]  /*6480*/  IMAD.MOV R8, RZ, RZ, -R7 ;  /* 0x000000ffff087224 */ /* 0x000fe200078e0a07 */
[----:B------:R-:W-:Y:S01]  /*6490*/  IABS R78, R85 ;  /* 0x00000055004e7213 */ /* 0x000fe20000000000 */
[----:B------:R-:W-:Y:S01]  /*64a0*/  IMAD.HI.U32 R7, R0, R81, RZ ;  /* 0x0000005100077227 */ /* 0x000fe200078e00ff */
[----:B------:R-:W-:-:S02]  /*64b0*/  LOP3.LUT R14, R5, 0x12, RZ, 0xfc, !PT ;  /* 0x00000012050e7812 */ /* 0x000fc400078efcff */
[----:B------:R-:W-:Y:S01]  /*64c0*/  LOP3.LUT R12, R5, 0x10, RZ, 0xfc, !PT ;  /* 0x00000010050c7812 */ /* 0x000fe200078efcff */
[--C-:B------:R-:W-:Y:S01]  /*64d0*/  @!P2 IMAD.IADD R74, R74, 0x1, -R3.reuse ;  /* 0x000000014a4aa824 */ /* 0x100fe200078e0a03 */
[----:B------:R-:W-:Y:S01]  /*64e0*/  ISETP.GT.U32.AND P2, PT, R3, R76, PT ;  /* 0x0000004c0300720c */ /* 0x000fe20003f44070 */
[----:B------:R-:W-:Y:S01]  /*64f0*/  @!P3 IMAD.IADD R73, R73, 0x1, -R3 ;  /* 0x000000014949b824 */ /* 0x000fe200078e0a03 */
[----:B------:R-:W-:Y:S01]  /*6500*/  ISETP.GE.AND P3, PT, R79, RZ, PT ;  /* 0x000000ff4f00720c */ /* 0x000fe20003f66270 */
[----:B------:R-:W-:Y:S01]  /*6510*/  IMAD R77, R3, R8, R77 ;  /* 0x00000008034d7224 */ /* 0x000fe200078e024d */
[----:B------:R-:W-:Y:S01]  /*6520*/  IABS R79, R86 ;  /* 0x00000056004f7213 */ /* 0x000fe20000000000 */
[C---:B------:R-:W-:Y:S01]  /*6530*/  IMAD.HI.U32 R6, R0.reuse, R78, RZ ;  /* 0x0000004e00067227 */ /* 0x040fe200078e00ff */
[----:B------:R-:W-:Y:S02]  /*6540*/  IABS R248, R12 ;  /* 0x0000000c00f87213 */ /* 0x000fe40000000000 */
[C---:B------:R-:W-:Y:S01]  /*6550*/  LOP3.LUT R11, R5.reuse, 0xe, RZ, 0xfc, !PT ;  /* 0x0000000e050b7812 */ /* 0x040fe200078efcff */
[----:B------:R-:W-:Y:S01]  /*6560*/  IMAD.MOV R8, RZ, RZ, -R6 ;  /* 0x000000ffff087224 */ /* 0x000fe200078e0a06 */
[----:B------:R-:W-:Y:S01]  /*6570*/  LOP3.LUT R10, R5, 0xc, RZ, 0xfc, !PT ;  /* 0x0000000c050a7812 */ /* 0x000fe200078efcff */
[----:B------:R-:W-:Y:S01]  /*6580*/  @!P6 IMAD.IADD R75, R75, 0x1, -R3 ;  /* 0x000000014b4be824 */ /* 0x000fe200078e0a03 */
        /* <DEDUP_REMOVED lines=8> */
[----:B------:R-:W-:Y:S01]  /*6610*/  @!P2 IMAD.IADD R76, R76, 0x1, -R3 ;  /* 0x000000014c4ca824 */ /* 0x000fe200078e0a03 */
[C---:B------:R-:W-:Y:S01]  /*6620*/  ISETP.GT.U32.AND P2, PT, R3.reuse, R78, PT ;  /* 0x0000004e0300720c */ /* 0x040fe20003f44070 */
[----:B------:R-:W-:Y:S02]  /*6630*/  IMAD R79, R3, R80, R79 ;  /* 0x00000050034f7224 */ /* 0x000fe400078e024f */
[----:B------:R-:W-:Y:S02]  /*6640*/  IMAD.MOV R82, RZ, RZ, -R7 ;  /* 0x000000ffff527224 */ /* 0x000fe400078e0a07 */
[----:B------:R-:W-:Y:S01]  /*6650*/  @!P6 IMAD.IADD R77, R77, 0x1, -R3 ;  /* 0x000000014d4de824 */ /* 0x000fe200078e0a03 */
[C---:B------:R-:W-:Y:S01]  /*6660*/  ISETP.GT.U32.AND P6, PT, R3.reuse, R79, PT ;  /* 0x0000004f0300720c */ /* 0x040fe20003fc4070 */
[----:B------:R-:W-:-:S02]  /*6670*/  IMAD R80, R3, R82, R81 ;  /* 0x0000005203507224 */ /* 0x000fc400078e0251 */
[----:B------:R-:W-:Y:S02]  /*6680*/  @!P0 IMAD.MOV R75, RZ, RZ, -R75 ;  /* 0x000000ffff4b8224 */ /* 0x000fe400078e0a4b */
[----:B------:R-:W-:Y:S01]  /*6690*/  IMAD.HI.U32 R8, R0, R83, RZ ;  /* 0x0000005300087227 */ /* 0x000fe200078e00ff */
[----:B------:R-:W-:-:S03]  /*66a0*/  ISETP.GT.U32.AND P0, PT, R3, R80, PT ;  /* 0x000000500300720c */ /* 0x000fc60003f04070 */
[----:B------:R-:W-:Y:S01]  /*66b0*/  @!P2 IMAD.IADD R78, R78, 0x1, -R3 ;  /* 0x000000014e4ea824 */ /* 0x000fe200078e0a03 */
[----:B------:R-:W-:Y:S01]  /*66c0*/  ISETP.GT.U32.AND P2, PT, R3, R76, PT ;  /* 0x0000004c0300720c */ /* 0x000fe20003f44070 */
[----:B------:R-:W-:-:S04]  /*66d0*/  IMAD.HI.U32 R6, R0, R84, RZ ;  /* 0x0000005400067227 */ /* 0x000fc800078e00ff */
[----:B------:R-:W-:Y:S01]  /*66e0*/  @!P6 IMAD.IADD R79, R79, 0x1, -R3 ;  /* 0x000000014f4fe824 */ /* 0x000fe200078e0a03 */
[C---:B------:R-:W-:Y:S01]  /*66f0*/  ISETP.GT.U32.AND P6, PT, R3.reuse, R78, PT ;  /* 0x0000004e0300720c */ /* 0x040fe20003fc4070 */
[----:B------:R-:W-:Y:S01]  /*6700*/  @!P1 IMAD.MOV R73, RZ, RZ, -R73 ;  /* 0x000000ffff499224 */ /* 0x000fe200078e0a49 */
[C---:B------:R-:W-:Y:S01]  /*6710*/  ISETP.GT.U32.AND P1, PT, R3.reuse, R77, PT ;  /* 0x0000004d0300720c */ /* 0x040fe20003f24070 */
[----:B------:R-:W-:Y:S02]  /*6720*/  IMAD.MOV R8, RZ, RZ, -R8 ;  /* 0x000000ffff087224 */ /* 0x000fe400078e0a08 */
[----:B------:R-:W-:Y:S02]  /*6730*/  IMAD.MOV R6, RZ, RZ, -R6 ;  /* 0x000000ffff067224 */ /* 0x000fe400078e0a06 */
[----:B------:R-:W-:Y:S01]  /*6740*/  IMAD R81, R3, R8, R83 ;  /* 0x0000000803517224 */ /* 0x000fe200078e0253 */
[----:B------:R-:W-:Y:S01]  /*6750*/  LOP3.LUT R8, R5, 0x158, RZ, 0xfc, !PT ;  /* 0x0000015805087812 */ /* 0x000fe200078efcff */
[C---:B------:R-:W-:Y:S01]  /*6760*/  IMAD R82, R3.reuse, R6, R84 ;  /* 0x0000000603527224 */ /* 0x040fe200078e0254 */
[----:B------:R-:W-:Y:S01]  /*6770*/  IABS R84, R90 ;  /* 0x0000005a00547213 */ /* 0x000fe20000000000 */
[----:B------:R-:W-:Y:S01]  /*6780*/  @!P5 IMAD.MOV R74, RZ, RZ, -R74 ;  /* 0x000000ffff4ad224 */ /* 0x000fe200078e0a4a */
[C---:B------:R-:W-:Y:S01]  /*6790*/  ISETP.GT.U32.AND P5, PT, R3.reuse, R79, PT ;  /* 0x0000004f0300720c */ /* 0x040fe20003fa4070 */
[--C-:B------:R-:W-:Y:S01]  /*67a0*/  @!P2 IMAD.IADD R76, R76, 0x1, -R3.reuse ;  /* 0x000000014c4ca824 */ /* 0x100fe200078e0a03 */
[----:B------:R-:W-:Y:S01]  /*67b0*/  IABS R83, R8 ;  /* 0x0000000800537213 */ /* 0x000fe20000000000 */
[----:B------:R-:W-:Y:S01]  /*67c0*/  @!P0 IMAD.IADD R80, R80, 0x1, -R3 ;  /* 0x0000000150508824 */ /* 0x000fe200078e0a03 */
[----:B------:R-:W-:Y:S01]  /*67d0*/  ISETP.GT.U32.AND P2, PT, R3, R81, PT ;  /* 0x000000510300720c */ /* 0x000fe20003f44070 */
[----:B------:R-:W-:Y:S01]  /*67e0*/  @!P4 IMAD.MOV R76, RZ, RZ, -R76 ;  /* 0x000000ffff4cc224 */ /* 0x000fe200078e0a4c */
[----:B------:R-:W-:Y:S01]  /*67f0*/  ISETP.GE.AND P0, PT, R87, RZ, PT ;  /* 0x000000ff5700720c */ /* 0x000fe20003f06270 */
[----:B------:R-:W-:Y:S01]  /*6800*/  IMAD.HI.U32 R7, R0, R84, RZ ;  /* 0x0000005400077227 */ /* 0x000fe200078e00ff */
[----:B------:R-:W-:-:S02]  /*6810*/  ISETP.GT.U32.AND P4, PT, R3, R80, PT ;  /* 0x000000500300720c */ /* 0x000fc40003f84070 */
[----:B------:R-:W-:Y:S01]  /*6820*/  LOP3.LUT R87, R5, 0x152, RZ, 0xfc, !PT ;  /* 0x0000015205577812 */ /* 0x000fe200078efcff */
[--C-:B------:R-:W-:Y:S01]  /*6830*/  @!P6 IMAD.IADD R78, R78, 0x1, -R3.reuse ;  /* 0x000000014e4ee824 */ /* 0x100fe200078e0a03 */
[----:B------:R-:W-:Y:S01]  /*6840*/  ISETP.GT.U32.AND P6, PT, R3, R82, PT ;  /* 0x000000520300720c */ /* 0x000fe20003fc4070 */
[----:B------:R-:W-:Y:S01]  /*6850*/  @!P1 IMAD.IADD R77, R77, 0x1, -R3 ;  /* 0x000000014d4d9824 */ /* 0x000fe200078e0a03 */
[----:B------:R-:W-:Y:S01]  /*6860*/  ISETP.GE.AND P1, PT, R85, RZ, PT ;  /* 0x000000ff5500720c */ /* 0x000fe20003f26270 */
[----:B------:R-:W-:-:S04]  /*6870*/  IMAD.HI.U32 R6, R0, R83, RZ ;  /* 0x0000005300067227 */ /* 0x000fc800078e00ff */
[----:B------:R-:W-:Y:S02]  /*6880*/  IMAD.MOV R7, RZ, RZ, -R7 ;  /* 0x000000ffff077224 */ /* 0x000fe400078e0a07 */
[----:B------:R-:W-:Y:S01]  /*6890*/  @!P5 IMAD.IADD R79, R79, 0x1, -R3 ;  /* 0x000000014f4fd824 */ /* 0x000fe200078e0a03 */
[----:B------:R-:W-:Y:S01]  /*68a0*/  ISETP.GE.AND P5, PT, R86, RZ, PT ;  /* 0x000000ff5600720c */ /* 0x000fe20003fa6270 */
[----:B------:R-:W-:Y:S01]  /*68b0*/  IMAD.MOV R6, RZ, RZ, -R6 ;  /* 0x000000ffff067224 */ /* 0x000fe200078e0a06 */
[----:B------:R-:W-:Y:S01]  /*68c0*/  IABS R86, R87 ;  /* 0x0000005700567213 */ /* 0x000fe20000000000 */
[----:B------:R-:W-:Y:S01]  /*68d0*/  IMAD R84, R3, R7, R84 ;  /* 0x0000000703547224 */ /* 0x000fe200078e0254 */
[----:B------:R-:W-:Y:S01]  /*68e0*/  LOP3.LUT R7, R5, 0x154, RZ, 0xfc, !PT ;  /* 0x0000015405077812 */ /* 0x000fe200078efcff */
[C---:B------:R-:W-:Y:S02]  /*68f0*/  IMAD R83, R3.reuse, R6, R83 ;  /* 0x0000000603537224 */ /* 0x040fe400078e0253 */
[--C-:B------:R-:W-:Y:S01]  /*6900*/  @!P4 IMAD.IADD R80, R80, 0x1, -R3.reuse ;  /* 0x000000015050c824 */ /* 0x100fe200078e0a03 */
[C---:B------:R-:W-:Y:S01]  /*6910*/  ISETP.GT.U32.AND P4, PT, R3.reuse, R84, PT ;  /* 0x000000540300720c */ /* 0x040fe20003f84070 */
[----:B------:R-:W-:Y:S01]  /*6920*/  @!P6 IMAD.IADD R82, R82, 0x1, -R3 ;  /* 0x000000015252e824 */ /* 0x000fe200078e0a03 */
[----:B------:R-:W-:Y:S01]  /*6930*/  IABS R85, R7 ;  /* 0x0000000700557213 */ /* 0x000fe20000000000 */
[----:B------:R-:W-:Y:S01]  /*6940*/  @!P1 IMAD.MOV R78, RZ, RZ, -R78 ;  /* 0x000000ffff4e9224 */ /* 0x000fe200078e0a4e */
[C---:B------:R-:W-:Y:S01]  /*6950*/  ISETP.GT.U32.AND P1, PT, R3.reuse, R83, PT ;  /* 0x000000530300720c */ /* 0x040fe20003f24070 */
[----:B------:R-:W-:Y:S01]  /*6960*/  @!P5 IMAD.MOV R79, RZ, RZ, -R79 ;  /* 0x000000ffff4fd224 */ /* 0x000fe200078e0a4f */
[----:B------:R-:W-:Y:S01]  /*6970*/  ISETP.GT.U32.AND P6, PT, R3, R82, PT ;  /* 0x000000520300720c */ /* 0x000fe20003fc4070 */
[----:B------:R-:W-:Y:S01]  /*6980*/  IMAD.HI.U32 R6, R0, R85, RZ ;  /* 0x0000005500067227 */ /* 0x000fe200078e00ff */
[----:B------:R-:W-:-:S03]  /*6990*/  ISETP.GE.AND P5, PT, R89, RZ, PT ;  /* 0x000000ff5900720c */ /* 0x000fc60003fa6270 */
[----:B------:R-:W-:Y:S02]  /*69a0*/  IMAD.MOV R6, RZ, RZ, -R6 ;  /* 0x000000ffff067224 */ /* 0x000fe400078e0a06 */
[--C-:B------:R-:W-:Y:S02]  /*69b0*/  @!P4 IMAD.IADD R84, R84, 0x1, -R3.reuse ;  /* 0x000000015454c824 */ /* 0x100fe400078e0a03 */
[--C-:B------:R-:W-:Y:S01]  /*69c0*/  @!P2 IMAD.IADD R81, R81, 0x1, -R3.reuse ;  /* 0x000000015151a824 */ /* 0x100fe200078e0a03 */
[----:B------:R-:W-:Y:S01]  /*69d0*/  ISETP.GE.AND P2, PT, R88, RZ, PT ;  /* 0x000000ff5800720c */ /* 0x000fe20003f46270 */
[--C-:B------:R-:W-:Y:S01]  /*69e0*/  @!P1 IMAD.IADD R83, R83, 0x1, -R3.reuse ;  /* 0x0000000153539824 */ /* 0x100fe200078e0a03 */
[----:B------:R-:W-:Y:S01]  /*69f0*/  ISETP.GE.AND P1, PT, R7, RZ, PT ;  /* 0x000000ff0700720c */ /* 0x000fe20003f26270 */
[----:B------:R-:W-:Y:S01]  /*6a00*/  @!P6 IMAD.IADD R82, R82, 0x1, -R3 ;  /* 0x000000015252e824 */ /* 0x000fe200078e0a03 */
[----:B------:R-:W-:Y:S01]  /*6a10*/  ISETP.GT.U32.AND P4, PT, R3, R84, PT ;  /* 0x000000540300720c */ /* 0x000fe20003f84070 */
[----:B------:R-:W-:Y:S01]  /*6a20*/  IMAD.HI.U32 R7, R0, R86, RZ ;  /* 0x0000005600077227 */ /* 0x000fe200078e00ff */
[----:B------:R-:W-:-:S02]  /*6a30*/  ISETP.GE.AND P6, PT, R90, RZ, PT ;  /* 0x000000ff5a00720c */ /* 0x000fc40003fc6270 */
[----:B------:R-:W-:Y:S01]  /*6a40*/  LOP3.LUT R90, R5, 0x14c, RZ, 0xfc, !PT ;  /* 0x0000014c055a7812 */ /* 0x000fe200078efcff */
[----:B------:R-:W-:Y:S01]  /*6a50*/  IMAD R85, R3, R6, R85 ;  /* 0x0000000603557224 */ /* 0x000fe200078e0255 */
[----:B------:R-:W-:Y:S01]  /*6a60*/  LOP3.LUT R6, R5, 0x150, RZ, 0xfc, !PT ;  /* 0x0000015005067812 */ /* 0x000fe200078efcff */
[----:B------:R-:W-:Y:S01]  /*6a70*/  @!P3 IMAD.MOV R77, RZ, RZ, -R77 ;  /* 0x000000ffff4db224 */ /* 0x000fe200078e0a4d */
[C---:B------:R-:W-:Y:S01]  /*6a80*/  ISETP.GT.U32.AND P3, PT, R3.reuse, R81, PT ;  /* 0x000000510300720c */ /* 0x040fe20003f64070 */
[----:B------:R-:W-:Y:S01]  /*6a90*/  IMAD.MOV R7, RZ, RZ, -R7 ;  /* 0x000000ffff077224 */ /* 0x000fe200078e0a07 */
[----:B------:R-:W-:Y:S01]  /*6aa0*/  IABS R89, R90 ;  /* 0x0000005a00597213 */ /* 0x000fe20000000000 */
[----:B------:R-:W-:Y:S01]  /*6ab0*/  @!P5 IMAD.MOV R82, RZ, RZ, -R82 ;  /* 0x000000ffff52d224 */ /* 0x000fe200078e0a52 */
[C---:B------:R-:W-:Y:S01]  /*6ac0*/  ISETP.GT.U32.AND P5, PT, R3.reuse, R85, PT ;  /* 0x000000550300720c */ /* 0x040fe20003fa4070 */
[----:B------:R-:W-:Y:S01]  /*6ad0*/  IMAD R86, R3, R7, R86 ;  /* 0x0000000703567224 */ /* 0x000fe200078e0256 */
[----:B------:R-:W-:Y:S01]  /*6ae0*/  LOP3.LUT R7, R5, 0x14e, RZ, 0xfc, !PT ;  /* 0x0000014e05077812 */ /* 0x000fe200078efcff */
[----:B------:R-:W-:Y:S01]  /*6af0*/  @!P0 IMAD.MOV R80, RZ, RZ, -R80 ;  /* 0x000000ffff508224 */ /* 0x000fe200078e0a50 */
[C---:B------:R-:W-:Y:S01]  /*6b00*/  ISETP.GT.U32.AND P0, PT, R3.reuse, R83, PT ;  /* 0x000000530300720c */ /* 0x040fe20003f04070 */
[----:B------:R-:W-:Y:S01]  /*6b10*/  @!P4 IMAD.IADD R84, R84, 0x1, -R3 ;  /* 0x000000015454c824 */ /* 0x000fe200078e0a03 */
[----:B------:R-:W-:Y:S01]  /*6b20*/  ISETP.GT.U32.AND P4, PT, R3, R86, PT ;  /* 0x000000560300720c */ /* 0x000fe20003f84070 */
[----:B------:R-:W-:Y:S01]  /*6b30*/  IMAD.HI.U32 R244, R0, R242, RZ ;  /* 0x000000f200f47227 */ /* 0x000fe200078e00ff */
[----:B------:R-:W-:-:S03]  /*6b40*/  IABS R88, R7 ;  /* 0x0000000700587213 */ /* 0x000fc60000000000 */
[--C-:B------:R-:W-:Y:S01]  /*6b50*/  @!P3 IMAD.IADD R81, R81, 0x1, -R3.reuse ;  /* 0x000000015151b824 */ /* 0x100fe200078e0a03 */
[----:B------:R-:W-:Y:S01]  /*6b60*/  ISETP.GE.AND P3, PT, R8, RZ, PT ;  /* 0x000000ff0800720c */ /* 0x000fe20003f66270 */
[----:B------:R-:W-:Y:S02]  /*6b70*/  @!P5 IMAD.IADD R85, R85, 0x1, -R3 ;  /* 0x000000015555d824 */ /* 0x000fe400078e0a03 */
[----:B------:R-:W-:Y:S01]  /*6b80*/  @!P2 IMAD.MOV R81, RZ, RZ, -R81 ;  /* 0x000000ffff51a224 */ /* 0x000fe200078e0a51 */
[----:B------:R-:W-:Y:S01]  /*6b90*/  ISETP.GE.AND P2, PT, R87, RZ, PT ;  /* 0x000000ff5700720c */ /* 0x000fe20003f46270 */
[--C-:B------:R-:W-:Y:S01]  /*6ba0*/  @!P0 IMAD.IADD R83, R83, 0x1, -R3.reuse ;  /* 0x0000000153538824 */ /* 0x100fe200078e0a03 */
[----:B------:R-:W-:Y:S01]  /*6bb0*/  IABS R87, R6 ;  /* 0x0000000600577213 */ /* 0x000fe20000000000 */
[----:B------:R-:W-:Y:S01]  /*6bc0*/  @!P4 IMAD.IADD R86, R86, 0x1, -R3 ;  /* 0x000000015656c824 */ /* 0x000fe200078e0a03 */
[----:B------:R-:W-:Y:S01]  /*6bd0*/  ISETP.GT.U32.AND P5, PT, R3, R85, PT ;  /* 0x000000550300720c */ /* 0x000fe20003fa4070 */
[----:B------:R-:W-:Y:S01]  /*6be0*/  IMAD.HI.U32 R8, R0, R89, RZ ;  /* 0x0000005900087227 */ /* 0x000fe200078e00ff */
[----:B------:R-:W-:-:S02]  /*6bf0*/  ISETP.GE.AND P0, PT, R6, RZ, PT ;  /* 0x000000ff0600720c */ /* 0x000fc40003f06270 */
[----:B------:R-:W-:Y:S01]  /*6c00*/  ISETP.GT.U32.AND P4, PT, R3, R86, PT ;  /* 0x000000560300720c */ /* 0x000fe20003f84070 */
[----:B------:R-:W-:-:S04]  /*6c10*/  IMAD.HI.U32 R6, R0, R87, RZ ;  /* 0x0000005700067227 */ /* 0x000fc800078e00ff */
[----:B------:R-:W-:Y:S01]  /*6c20*/  @!P3 IMAD.MOV R83, RZ, RZ, -R83 ;  /* 0x000000ffff53b224 */ /* 0x000fe200078e0a53 */
[----:B------:R-:W-:Y:S01]  /*6c30*/  ISETP.GE.AND P3, PT, R7, RZ, PT ;  /* 0x000000ff0700720c */ /* 0x000fe20003f66270 */
[----:B------:R-:W-:-:S04]  /*6c40*/  IMAD.HI.U32 R7, R0, R88, RZ ;  /* 0x0000005800077227 */ /* 0x000fc800078e00ff */
[----:B------:R-:W-:Y:S02]  /*6c50*/  IMAD.MOV R6, RZ, RZ, -R6 ;  /* 0x000000ffff067224 */ /* 0x000fe400078e0a06 */
[----:B------:R-:W-:Y:S02]  /*6c60*/  IMAD.MOV R8, RZ, RZ, -R8 ;  /* 0x000000ffff087224 */ /* 0x000fe400078e0a08 */
[----:B------:R-:W-:Y:S02]  /*6c70*/  IMAD.MOV R7, RZ, RZ, -R7 ;  /* 0x000000ffff077224 */ /* 0x000fe400078e0a07 */
[----:B------:R-:W-:Y:S02]  /*6c80*/  IMAD R87, R3, R6, R87 ;  /* 0x0000000603577224 */ /* 0x000fe400078e0257 */
[----:B------:R-:W-:Y:S02]  /*6c90*/  @!P5 IMAD.IADD R85, R85, 0x1, -R3 ;  /* 0x000000015555d824 */ /* 0x000fe400078e0a03 */
[C---:B------:R-:W-:Y:S01]  /*6ca0*/  IMAD R89, R3.reuse, R8, R89 ;  /* 0x0000000803597224 */ /* 0x040fe200078e0259 */
[C---:B------:R-:W-:Y:S01]  /*6cb0*/  ISETP.GT.U32.AND P5, PT, R3.reuse, R87, PT ;  /* 0x000000570300720c */ /* 0x040fe20003fa4070 */
[----:B------:R-:W-:Y:S01]  /*6cc0*/  IMAD R88, R3, R7, R88 ;  /* 0x0000000703587224 */ /* 0x000fe200078e0258 */
[----:B------:R-:W-:Y:S01]  /*6cd0*/  LOP3.LUT R7, R5, 0x14a, RZ, 0xfc, !PT ;  /* 0x0000014a05077812 */ /* 0x000fe200078efcff */
[----:B------:R-:W-:Y:S01]  /*6ce0*/  @!P1 IMAD.MOV R85, RZ, RZ, -R85 ;  /* 0x000000ffff559224 */ /* 0x000fe200078e0a55 */
[C---:B------:R-:W-:Y:S01]  /*6cf0*/  ISETP.GT.U32.AND P1, PT, R3.reuse, R89, PT ;  /* 0x000000590300720c */ /* 0x040fe20003f24070 */
[----:B------:R-:W-:Y:S01]  /*6d00*/  @!P4 IMAD.IADD R86, R86, 0x1, -R3 ;  /* 0x000000015656c824 */ /* 0x000fe200078e0a03 */
[----:B------:R-:W-:Y:S01]  /*6d10*/  ISETP.GT.U32.AND P4, PT, R3, R88, PT ;  /* 0x000000580300720c */ /* 0x000fe20003f84070 */
[----:B------:R-:W-:Y:S01]  /*6d20*/  @!P6 IMAD.MOV R84, RZ, RZ, -R84 ;  /* 0x000000ffff54e224 */ /* 0x000fe200078e0a54 */
[----:B------:R-:W-:Y:S01]  /*6d30*/  ISETP.GE.AND P6, PT, R90, RZ, PT ;  /* 0x000000ff5a00720c */ /* 0x000fe20003fc6270 */
[----:B------:R-:W-:Y:S01]  /*6d40*/  @!P2 IMAD.MOV R86, RZ, RZ, -R86 ;  /* 0x000000ffff56a224 */ /* 0x000fe200078e0a56 */
[----:B------:R-:W-:Y:S01]  /*6d50*/  IABS R90, R7 ;  /* 0x00000007005a7213 */ /* 0x000fe20000000000 */
[----:B------:R-:W-:Y:S01]  /*6d60*/  IMAD.HI.U32 R8, R0, R93, RZ ;  /* 0x0000005d00087227 */ /* 0x000fe200078e00ff */
[----:B------:R-:W-:-:S03]  /*6d70*/  ISETP.GE.AND P2, PT, R7, RZ, PT ;  /* 0x000000ff0700720c */ /* 0x000fc60003f46270 */
[--C-:B------:R-:W-:Y:S02]  /*6d80*/  @!P5 IMAD.IADD R87, R87, 0x1, -R3.reuse ;  /* 0x000000015757d824 */ /* 0x100fe400078e0a03 */
[--C-:B------:R-:W-:Y:S02]  /*6d90*/  @!P1 IMAD.IADD R89, R89, 0x1, -R3.reuse ;  /* 0x0000000159599824 */ /* 0x100fe400078e0a03 */
[----:B------:R-:W-:Y:S01]  /*6da0*/  IMAD.HI.U32 R6, R0, R90, RZ ;  /* 0x0000005a00067227 */ /* 0x000fe200078e00ff */
[C---:B------:R-:W-:Y:S02]  /*6db0*/  ISETP.GT.U32.AND P5, PT, R3.reuse, R87, PT ;  /* 0x000000570300720c */ /* 0x040fe40003fa4070 */
[----:B------:R-:W-:Y:S01]  /*6dc0*/  ISETP.GT.U32.AND P1, PT, R3, R89, PT ;  /* 0x000000590300720c */ /* 0x000fe20003f24070 */
[----:B------:R-:W-:Y:S02]  /*6dd0*/  @!P4 IMAD.IADD R88, R88, 0x1, -R3 ;  /* 0x000000015858c824 */ /* 0x000fe400078e0a03 */
[----:B------:R-:W-:-:S02]  /*6de0*/  IMAD.MOV R6, RZ, RZ, -R6 ;  /* 0x000000ffff067224 */ /* 0x000fc400078e0a06 */
[----:B------:R-:W-:Y:S01]  /*6df0*/  IMAD.HI.U32 R7, R0, R92, RZ ;  /* 0x0000005c00077227 */ /* 0x000fe200078e00ff */
[----:B------:R-:W-:-:S03]  /*6e00*/  ISETP.GT.U32.AND P4, PT, R3, R88, PT ;  /* 0x000000580300720c */ /* 0x000fc60003f84070 */
[----:B------:R-:W-:Y:S02]  /*6e10*/  IMAD R90, R3, R6, R90 ;  /* 0x00000006035a7224 */ /* 0x000fe400078e025a */
[----:B------:R-:W-:-:S04]  /*6e20*/  IMAD.HI.U32 R6, R0, R91, RZ ;  /* 0x0000005b00067227 */ /* 0x000fc800078e00ff */
[----:B------:R-:W-:Y:S02]  /*6e30*/  IMAD.MOV R7, RZ, RZ, -R7 ;  /* 0x000000ffff077224 */ /* 0x000fe400078e0a07 */
[----:B------:R-:W-:Y:S02]  /*6e40*/  IMAD.MOV R6, RZ, RZ, -R6 ;  /* 0x000000ffff067224 */ /* 0x000fe400078e0a06 */
[----:B------:R-:W-:Y:S02]  /*6e50*/  IMAD.MOV R8, RZ, RZ, -R8 ;  /* 0x000000ffff087224 */ /* 0x000fe400078e0a08 */
[----:B------:R-:W-:Y:S01]  /*6e60*/  IMAD R92, R3, R7, R92 ;  /* 0x00000007035c7224 */ /* 0x000fe200078e025c */
[----:B------:R-:W-:Y:S01]  /*6e70*/  LOP3.LUT R7, R5, 0x142, RZ, 0xfc, !PT ;  /* 0x0000014205077812 */ /* 0x000fe200078efcff */
[----:B------:R-:W-:Y:S01]  /*6e80*/  @!P5 IMAD.IADD R87, R87, 0x1, -R3 ;  /* 0x000000015757d824 */ /* 0x000fe200078e0a03 */
[C---:B------:R-:W-:Y:S01]  /*6e90*/  ISETP.GT.U32.AND P5, PT, R3.reuse, R90, PT ;  /* 0x0000005a0300720c */ /* 0x040fe20003fa4070 */
[----:B------:R-:W-:-:S02]  /*6ea0*/  IMAD R91, R3, R6, R91 ;  /* 0x00000006035b7224 */ /* 0x000fc400078e025b */
[----:B------:R-:W-:Y:S01]  /*6eb0*/  IMAD R93, R3, R8, R93 ;  /* 0x00000008035d7224 */ /* 0x000fe200078e025d */
[----:B------:R-:W-:Y:S01]  /*6ec0*/  LOP3.LUT R8, R5, 0x140, RZ, 0xfc, !PT ;  /* 0x0000014005087812 */ /* 0x000fe200078efcff */
[--C-:B------:R-:W-:Y:S01]  /*6ed0*/  @!P1 IMAD.IADD R89, R89, 0x1, -R3.reuse ;  /* 0x0000000159599824 */ /* 0x100fe200078e0a03 */
[C---:B------:R-:W-:Y:S01]  /*6ee0*/  ISETP.GT.U32.AND P1, PT, R3.reuse, R92, PT ;  /* 0x0000005c0300720c */ /* 0x040fe20003f24070 */
[----:B------:R-:W-:Y:S01]  /*6ef0*/  @!P4 IMAD.IADD R88, R88, 0x1, -R3 ;  /* 0x000000015858c824 */ /* 0x000fe200078e0a03 */
[----:B------:R-:W-:Y:S01]  /*6f00*/  ISETP.GE.AND P4, PT, R94, RZ, PT ;  /* 0x000000ff5e00720c */ /* 0x000fe20003f86270 */
[----:B------:R-:W-:Y:S01]  /*6f10*/  @!P0 IMAD.MOV R87, RZ, RZ, -R87 ;  /* 0x000000ffff578224 */ /* 0x000fe200078e0a57 */
[C---:B------:R-:W-:Y:S01]  /*6f20*/  ISETP.GT.U32.AND P0, PT, R3.reuse, R91, PT ;  /* 0x0000005b0300720c */ /* 0x040fe20003f04070 */
[----:B------:R-:W-:Y:S01]  /*6f30*/  @!P6 IMAD.MOV R89, RZ, RZ, -R89 ;  /* 0x000000ffff59e224 */ /* 0x000fe200078e0a59 */
[----:B------:R-:W-:Y:S01]  /*6f40*/  ISETP.GT.U32.AND P6, PT, R3, R93, PT ;  /* 0x0000005d0300720c */ /* 0x000fe20003fc4070 */
[----:B------:R-:W-:Y:S01]  /*6f50*/  @!P3 IMAD.MOV R88, RZ, RZ, -R88 ;  /* 0x000000ffff58b224 */ /* 0x000fe200078e0a58 */
[----:B------:R-:W-:Y:S01]  /*6f60*/  IABS R94, R7 ;  /* 0x00000007005e7213 */ /* 0x000fe20000000000 */
[----:B------:R-:W-:Y:S01]  /*6f70*/  @!P5 IMAD.IADD R90, R90, 0x1, -R3 ;  /* 0x000000015a5ad824 */ /* 0x000fe200078e0a03 */
[----:B------:R-:W-:Y:S01]  /*6f80*/  ISETP.GE.AND P3, PT, R95, RZ, PT ;  /* 0x000000ff5f00720c */ /* 0x000fe20003f66270 */
[----:B------:R-:W-:Y:S01]  /*6f90*/  IMAD.HI.U32 R245, R0, R241, RZ ;  /* 0x000000f100f57227 */ /* 0x000fe200078e00ff */
[----:B------:R-:W-:-:S02]  /*6fa0*/  IABS R95, R8 ;  /* 0x00000008005f7213 */ /* 0x000fc40000000000 */
[----:B------:R-:W-:Y:S01]  /*6fb0*/  ISETP.GT.U32.AND P5, PT, R3, R90, PT ;  /* 0x0000005a0300720c */ /* 0x000fe20003fa4070 */
[----:B------:R-:W-:-:S04]  /*6fc0*/  IMAD.HI.U32 R6, R0, R94, RZ ;  /* 0x0000005e00067227 */ /* 0x000fc800078e00ff */
[--C-:B------:R-:W-:Y:S02]  /*6fd0*/  @!P1 IMAD.IADD R92, R92, 0x1, -R3.reuse ;  /* 0x000000015c5c9824 */ /* 0x100fe400078e0a03 */
[----:B------:R-:W-:Y:S02]  /*6fe0*/  IMAD.MOV R6, RZ, RZ, -R6 ;  /* 0x000000ffff067224 */ /* 0x000fe400078e0a06 */
[--C-:B------:R-:W-:Y:S01]  /*6ff0*/  @!P0 IMAD.IADD R91, R91, 0x1, -R3.reuse ;  /* 0x000000015b5b8824 */ /* 0x100fe200078e0a03 */
[----:B------:R-:W-:Y:S01]  /*7000*/  ISETP.GE.AND P0, PT, R7, RZ, PT ;  /* 0x000000ff0700720c */ /* 0x000fe20003f06270 */
[----:B------:R-:W-:Y:S01]  /*7010*/  @!P6 IMAD.IADD R93, R93, 0x1, -R3 ;  /* 0x000000015d5de824 */ /* 0x000fe200078e0a03 */
[C---:B------:R-:W-:Y:S01]  /*7020*/  ISETP.GT.U32.AND P6, PT, R3.reuse, R92, PT ;  /* 0x0000005c0300720c */ /* 0x040fe20003fc4070 */
[C---:B------:R-:W-:Y:S01]  /*7030*/  IMAD R94, R3.reuse, R6, R94 ;  /* 0x00000006035e7224 */ /* 0x040fe200078e025e */
[----:B------:R-:W-:Y:S01]  /*7040*/  ISETP.GT.U32.AND P1, PT, R3, R91, PT ;  /* 0x0000005b0300720c */ /* 0x000fe20003f24070 */
[----:B------:R-:W-:-:S04]  /*7050*/  IMAD.HI.U32 R6, R0, R95, RZ ;  /* 0x0000005f00067227 */ /* 0x000fc800078e00ff */
[----:B------:R-:W-:Y:S02]  /*7060*/  IMAD.MOV R6, RZ, RZ, -R6 ;  /* 0x000000ffff067224 */ /* 0x000fe400078e0a06 */
[----:B------:R-:W-:Y:S01]  /*7070*/  @!P5 IMAD.IADD R90, R90, 0x1, -R3 ;  /* 0x000000015a5ad824 */ /* 0x000fe200078e0a03 */
[----:B------:R-:W-:Y:S01]  /*7080*/  ISETP.GE.AND P5, PT, R96, RZ, PT ;  /* 0x000000ff6000720c */ /* 0x000fe20003fa6270 */
[C---:B------:R-:W-:Y:S01]  /*7090*/  IMAD R95, R3.reuse, R6, R95 ;  /* 0x00000006035f7224 */ /* 0x040fe200078e025f */
[----:B------:R-:W-:Y:S01]  /*70a0*/  IABS R96, R98 ;  /* 0x0000006200607213 */ /* 0x000fe20000000000 */
[--C-:B------:R-:W-:Y:S02]  /*70b0*/  @!P6 IMAD.IADD R92, R92, 0x1, -R3.reuse ;  /* 0x000000015c5ce824 */ /* 0x100fe400078e0a03 */
[----:B------:R-:W-:Y:S01]  /*70c0*/  @!P2 IMAD.MOV R90, RZ, RZ, -R90 ;  /* 0x000000ffff5aa224 */ /* 0x000fe200078e0a5a */
[----:B------:R-:W-:Y:S01]  /*70d0*/  ISETP.GT.U32.AND P6, PT, R3, R95, PT ;  /* 0x0000005f0300720c */ /* 0x000fe20003fc4070 */
[----:B------:R-:W-:Y:S01]  /*70e0*/  @!P1 IMAD.IADD R91, R91, 0x1, -R3 ;  /* 0x000000015b5b9824 */ /* 0x000fe200078e0a03 */
[C---:B------:R-:W-:Y:S01]  /*70f0*/  ISETP.GT.U32.AND P2, PT, R3.reuse, R93, PT ;  /* 0x0000005d0300720c */ /* 0x040fe20003f44070 */
[----:B------:R-:W-:Y:S01]  /*7100*/  IMAD.HI.U32 R6, R0, R96, RZ ;  /* 0x0000006000067227 */ /* 0x000fe200078e00ff */
[----:B------:R-:W-:-:S03]  /*7110*/  ISETP.GT.U32.AND P1, PT, R3, R94, PT ;  /* 0x0000005e0300720c */ /* 0x000fc60003f24070 */
[----:B------:R-:W-:-:S04]  /*7120*/  IMAD.HI.U32 R7, R0, R97, RZ ;  /* 0x0000006100077227 */ /* 0x000fc800078e00ff */
[----:B------:R-:W-:Y:S02]  /*7130*/  IMAD.MOV R6, RZ, RZ, -R6 ;  /* 0x000000ffff067224 */ /* 0x000fe400078e0a06 */
[--C-:B------:R-:W-:Y:S02]  /*7140*/  @!P6 IMAD.IADD R95, R95, 0x1, -R3.reuse ;  /* 0x000000015f5fe824 */ /* 0x100fe400078e0a03 */
[--C-:B------:R-:W-:Y:S01]  /*7150*/  @!P2 IMAD.IADD R93, R93, 0x1, -R3.reuse ;  /* 0x000000015d5da824 */ /* 0x100fe200078e0a03 */
[----:B------:R-:W-:Y:S01]  /*7160*/  ISETP.GE.AND P2, PT, R8, RZ, PT ;  /* 0x000000ff0800720c */ /* 0x000fe20003f46270 */
[----:B------:R-:W-:Y:S01]  /*7170*/  @!P1 IMAD.IADD R94, R94, 0x1, -R3 ;  /* 0x000000015e5e9824 */ /* 0x000fe200078e0a03 */
[----:B------:R-:W-:Y:S01]  /*7180*/  ISETP.GE.AND P1, PT, R98, RZ, PT ;  /* 0x000000ff6200720c */ /* 0x000fe20003f26270 */
[----:B------:R-:W-:Y:S01]  /*7190*/  IMAD.HI.U32 R8, R0, R99, RZ ;  /* 0x0000006300087227 */ /* 0x000fe200078e00ff */
[----:B------:R-:W-:-:S03]  /*71a0*/  ISETP.GT.U32.AND P6, PT, R3, R95, PT ;  /* 0x0000005f0300720c */ /* 0x000fc60003fc4070 */
[----:B------:R-:W-:Y:S01]  /*71b0*/  IMAD.MOV R98, RZ, RZ, -R7 ;  /* 0x000000ffff627224 */ /* 0x000fe200078e0a07 */
[----:B------:R-:W-:Y:S01]  /*71c0*/  LOP3.LUT R7, R5, 0x138, RZ, 0xfc, !PT ;  /* 0x0000013805077812 */ /* 0x000fe200078efcff */
[C---:B------:R-:W-:Y:S02]  /*71d0*/  IMAD R96, R3.reuse, R6, R96 ;  /* 0x0000000603607224 */ /* 0x040fe400078e0260 */
[----:B------:R-:W-:Y:S02]  /*71e0*/  IMAD.MOV R8, RZ, RZ, -R8 ;  /* 0x000000ffff087224 */ /* 0x000fe400078e0a08 */
[C---:B------:R-:W-:Y:S02]  /*71f0*/  IMAD R97, R3.reuse, R98, R97 ;  /* 0x0000006203617224 */ /* 0x040fe400078e0261 */
[----:B------:R-:W-:Y:S01]  /*7200*/  @!P3 IMAD.MOV R92, RZ, RZ, -R92 ;  /* 0x000000ffff5cb224 */ /* 0x000fe200078e0a5c */
[C---:B------:R-:W-:Y:S01]  /*7210*/  ISETP.GT.U32.AND P3, PT, R3.reuse, R96, PT ;  /* 0x000000600300720c */ /* 0x040fe20003f64070 */
[----:B------:R-:W-:Y:S01]  /*7220*/  @!P4 IMAD.MOV R91, RZ, RZ, -R91 ;  /* 0x000000ffff5bc224 */ /* 0x000fe200078e0a5b */
[C---:B------:R-:W-:Y:S01]  /*7230*/  ISETP.GT.U32.AND P4, PT, R3.reuse, R94, PT ;  /* 0x0000005e0300720c */ /* 0x040fe20003f84070 */
[C---:B------:R-:W-:Y:S01]  /*7240*/  IMAD R98, R3.reuse, R8, R99 ;  /* 0x0000000803627224 */ /* 0x040fe200078e0263 */
[----:B------:R-:W-:Y:S01]  /*7250*/  IABS R99, R7 ;  /* 0x0000000700637213 */ /* 0x000fe20000000000 */
[----:B------:R-:W-:Y:S01]  /*7260*/  @!P5 IMAD.MOV R93, RZ, RZ, -R93 ;  /* 0x000000ffff5dd224 */ /* 0x000fe200078e0a5d */
[----:B------:R-:W-:Y:S01]  /*7270*/  ISETP.GT.U32.AND P5, PT, R3, R97, PT ;  /* 0x000000610300720c */ /* 0x000fe20003fa4070 */
[----:B------:R-:W-:Y:S01]  /*7280*/  @!P6 IMAD.IADD R95, R95, 0x1, -R3 ;  /* 0x000000015f5fe824 */ /* 0x000fe200078e0a03 */
[----:B------:R-:W-:Y:S01]  /*7290*/  ISETP.GT.U32.AND P6, PT, R3, R98, PT ;  /* 0x000000620300720c */ /* 0x000fe20003fc4070 */
[----:B------:R-:W-:-:S04]  /*72a0*/  IMAD.HI.U32 R6, R0, R99, RZ ;  /* 0x0000006300067227 */ /* 0x000fc800078e00ff */
[--C-:B------:R-:W-:Y:S01]  /*72b0*/  @!P3 IMAD.IADD R96, R96, 0x1, -R3.reuse ;  /* 0x000000016060b824 */ /* 0x100fe200078e0a03 */
[----:B------:R-:W-:Y:S01]  /*72c0*/  ISETP.GE.AND P3, PT, R101, RZ, PT ;  /* 0x000000ff6500720c */ /* 0x000fe20003f66270 */
[--C-:B------:R-:W-:Y:S01]  /*72d0*/  @!P4 IMAD.IADD R94, R94, 0x1, -R3.reuse ;  /* 0x000000015e5ec824 */ /* 0x100fe200078e0a03 */
[----:B------:R-:W-:Y:S01]  /*72e0*/  ISETP.GE.AND P4, PT, R100, RZ, PT ;  /* 0x000000ff6400720c */ /* 0x000fe20003f86270 */
[----:B------:R-:W-:Y:S01]  /*72f0*/  IMAD.MOV R8, RZ, RZ, -R6 ;  /* 0x000000ffff087224 */ /* 0x000fe200078e0a06 */
[----:B------:R-:W-:Y:S01]  /*7300*/  IABS R100, R104 ;  /* 0x0000006800647213 */ /* 0x000fe20000000000 */
[--C-:B------:R-:W-:Y:S01]  /*7310*/  @!P5 IMAD.IADD R97, R97, 0x1, -R3.reuse ;  /* 0x000000016161d824 */ /* 0x100fe200078e0a03 */
[C---:B------:R-:W-:Y:S01]  /*7320*/  ISETP.GT.U32.AND P5, PT, R3.reuse, R96, PT ;  /* 0x000000600300720c */ /* 0x040fe20003fa4070 */
[----:B------:R-:W-:Y:S01]  /*7330*/  @!P6 IMAD.IADD R98, R98, 0x1, -R3 ;  /* 0x000000016262e824 */ /* 0x000fe200078e0a03 */
[----:B------:R-:W-:Y:S01]  /*7340*/  IABS R101, R105 ;  /* 0x0000006900657213 */ /* 0x000fe20000000000 */
[----:B------:R-:W-:Y:S01]  /*7350*/  IMAD.HI.U32 R6, R0, R100, RZ ;  /* 0x0000006400067227 */ /* 0x000fe200078e00ff */
[----:B------:R-:W-:-:S03]  /*7360*/  ISETP.GT.U32.AND P6, PT, R3, R97, PT ;  /* 0x000000610300720c */ /* 0x000fc60003fc4070 */
[C---:B------:R-:W-:Y:S02]  /*7370*/  IMAD R99, R3.reuse, R8, R99 ;  /* 0x0000000803637224 */ /* 0x040fe400078e0263 */
[----:B------:R-:W-:Y:S02]  /*7380*/  IMAD.MOV R6, RZ, RZ, -R6 ;  /* 0x000000ffff067224 */ /* 0x000fe400078e0a06 */
[----:B------:R-:W-:Y:S01]  /*7390*/  @!P0 IMAD.MOV R94, RZ, RZ, -R94 ;  /* 0x000000ffff5e8224 */ /* 0x000fe200078e0a5e */
[C---:B------:R-:W-:Y:S01]  /*73a0*/  ISETP.GT.U32.AND P0, PT, R3.reuse, R98, PT ;  /* 0x000000620300720c */ /* 0x040fe20003f04070 */
[--C-:B------:R-:W-:Y:S01]  /*73b0*/  @!P5 IMAD.IADD R96, R96, 0x1, -R3.reuse ;  /* 0x000000016060d824 */ /* 0x100fe200078e0a03 */
[C---:B------:R-:W-:Y:S01]  /*73c0*/  ISETP.GT.U32.AND P5, PT, R3.reuse, R99, PT ;  /* 0x000000630300720c */ /* 0x040fe20003fa4070 */
[----:B------:R-:W-:Y:S02]  /*73d0*/  IMAD R100, R3, R6, R100 ;  /* 0x0000000603647224 */ /* 0x000fe400078e0264 */
[----:B------:R-:W-:-:S02]  /*73e0*/  @!P6 IMAD.IADD R97, R97, 0x1, -R3 ;  /* 0x000000016161e824 */ /* 0x000fc400078e0a03 */
[----:B------:R-:W-:Y:S01]  /*73f0*/  IMAD.HI.U32 R6, R0, R101, RZ ;  /* 0x0000006500067227 */ /* 0x000fe200078e00ff */
[----:B------:R-:W-:-:S03]  /*7400*/  ISETP.GT.U32.AND P6, PT, R3, R100, PT ;  /* 0x000000640300720c */ /* 0x000fc60003fc4070 */
[----:B------:R-:W-:Y:S02]  /*7410*/  IMAD.MOV R8, RZ, RZ, -R6 ;  /* 0x000000ffff087224 */ /* 0x000fe400078e0a06 */
[----:B------:R-:W-:-:S04]  /*7420*/  IMAD.HI.U32 R6, R0, R102, RZ ;  /* 0x0000006600067227 */ /* 0x000fc800078e00ff */
[--C-:B------:R-:W-:Y:S01]  /*7430*/  @!P5 IMAD.IADD R99, R99, 0x1, -R3.reuse ;  /* 0x000000016363d824 */ /* 0x100fe200078e0a03 */
[----:B------:R-:W-:Y:S01]  /*7440*/  ISETP.GE.AND P5, PT, R104, RZ, PT ;  /* 0x000000ff6800720c */ /* 0x000fe20003fa6270 */
[--C-:B------:R-:W-:Y:S01]  /*7450*/  @!P0 IMAD.IADD R98, R98, 0x1, -R3.reuse ;  /* 0x0000000162628824 */ /* 0x100fe200078e0a03 */
[----:B------:R-:W-:Y:S01]  /*7460*/  ISETP.GE.AND P0, PT, R7, RZ, PT ;  /* 0x000000ff0700720c */ /* 0x000fe20003f06270 */
[----:B------:R-:W-:Y:S01]  /*7470*/  @!P6 IMAD.IADD R100, R100, 0x1, -R3 ;  /* 0x000000016464e824 */ /* 0x000fe200078e0a03 */
[C---:B------:R-:W-:Y:S01]  /*7480*/  ISETP.GT.U32.AND P6, PT, R3.reuse, R99, PT ;  /* 0x000000630300720c */ /* 0x040fe20003fc4070 */
[----:B------:R-:W-:Y:S01]  /*7490*/  IMAD R101, R3, R8, R101 ;  /* 0x0000000803657224 */ /* 0x000fe200078e0265 */
[----:B------:R-:W-:Y:S01]  /*74a0*/  LOP3.LUT R8, R5, 0x12c, RZ, 0xfc, !PT ;  /* 0x0000012c05087812 */ /* 0x000fe200078efcff */
[----:B------:R-:W-:Y:S02]  /*74b0*/  IMAD.MOV R7, RZ, RZ, -R6 ;  /* 0x000000ffff077224 */ /* 0x000fe400078e0a06 */
[----:B------:R-:W-:Y:S01]  /*74c0*/  @!P2 IMAD.MOV R95, RZ, RZ, -R95 ;  /* 0x000000ffff5fa224 */ /* 0x000fe200078e0a5f */
[C---:B------:R-:W-:Y:S01]  /*74d0*/  ISETP.GT.U32.AND P2, PT, R3.reuse, R101, PT ;  /* 0x000000650300720c */ /* 0x040fe20003f44070 */
[----:B------:R-:W-:Y:S01]  /*74e0*/  IMAD R102, R3, R7, R102 ;  /* 0x0000000703667224 */ /* 0x000fe200078e0266 */
[----:B------:R-:W-:Y:S01]  /*74f0*/  LOP3.LUT R7, R5, 0x12e, RZ, 0xfc, !PT ;  /* 0x0000012e05077812 */ /* 0x000fe200078efcff */
[----:B------:R-:W-:Y:S01]  /*7500*/  @!P1 IMAD.MOV R96, RZ, RZ, -R96 ;  /* 0x000000ffff609224 */ /* 0x000fe200078e0a60 */
[----:B------:R-:W-:Y:S01]  /*7510*/  ISETP.GT.U32.AND P1, PT, R3, R100, PT ;  /* 0x000000640300720c */ /* 0x000fe20003f24070 */
[----:B------:R-:W-:Y:S01]  /*7520*/  IMAD.HI.U32 R6, R0, R103, RZ ;  /* 0x0000006700067227 */ /* 0x000fe200078e00ff */
[----:B------:R-:W-:-:S03]  /*7530*/  IABS R104, R7 ;  /* 0x0000000700687213 */ /* 0x000fc60000000000 */
[--C-:B------:R-:W-:Y:S01]  /*7540*/  @!P6 IMAD.IADD R99, R99, 0x1, -R3.reuse ;  /* 0x000000016363e824 */ /* 0x100fe200078e0a03 */
[----:B------:R-:W-:Y:S01]  /*7550*/  ISETP.GT.U32.AND P6, PT, R3, R102, PT ;  /* 0x000000660300720c */ /* 0x000fe20003fc4070 */
[----:B------:R-:W-:Y:S02]  /*7560*/  IMAD.MOV R6, RZ, RZ, -R6 ;  /* 0x000000ffff067224 */ /* 0x000fe400078e0a06 */
[----:B------:R-:W-:Y:S01]  /*7570*/  @!P2 IMAD.IADD R101, R101, 0x1, -R3 ;  /* 0x000000016565a824 */ /* 0x000fe200078e0a03 */
[----:B------:R-:W-:Y:S01]  /*7580*/  ISETP.GE.AND P2, PT, R7, RZ, PT ;  /* 0x000000ff0700720c */ /* 0x000fe20003f46270 */
[----:B------:R-:W-:Y:S02]  /*7590*/  IMAD R103, R3, R6, R103 ;  /* 0x0000000603677224 */ /* 0x000fe400078e0267 */
[----:B------:R-:W-:Y:S01]  /*75a0*/  @!P1 IMAD.IADD R100, R100, 0x1, -R3 ;  /* 0x0000000164649824 */ /* 0x000fe200078e0a03 */
[----:B------:R-:W-:Y:S01]  /*75b0*/  ISETP.GE.AND P1, PT, R107, RZ, PT ;  /* 0x000000ff6b00720c */ /* 0x000fe20003f26270 */
[----:B------:R-:W-:Y:S01]  /*75c0*/  IMAD.HI.U32 R6, R0, R104, RZ ;  /* 0x0000006800067227 */ /* 0x000fe200078e00ff */
[----:B------:R-:W-:-:S03]  /*75d0*/  IABS R107, R112 ;  /* 0x00000070006b7213 */ /* 0x000fc60000000000 */
[----:B------:R-:W-:Y:S01]  /*75e0*/  @!P6 IMAD.IADD R102, R102, 0x1, -R3 ;  /* 0x000000016666e824 */ /* 0x000fe200078e0a03 */
[C---:B------:R-:W-:Y:S01]  /*75f0*/  ISETP.GT.U32.AND P6, PT, R3.reuse, R101, PT ;  /* 0x000000650300720c */ /* 0x040fe20003fc4070 */
[----:B------:R-:W-:Y:S02]  /*7600*/  IMAD.MOV R6, RZ, RZ, -R6 ;  /* 0x000000ffff067224 */ /* 0x000fe400078e0a06 */
[----:B------:R-:W-:Y:S01]  /*7610*/  @!P5 IMAD.MOV R100, RZ, RZ, -R100 ;  /* 0x000000ffff64d224 */ /* 0x000fe200078e0a64 */
[----:B------:R-:W-:Y:S01]  /*7620*/  ISETP.GT.U32.AND P5, PT, R3, R103, PT ;  /* 0x000000670300720c */ /* 0x000fe20003fa4070 */
[----:B------:R-:W-:Y:S01]  /*7630*/  @!P4 IMAD.MOV R97, RZ, RZ, -R97 ;  /* 0x000000ffff61c224 */ /* 0x000fe200078e0a61 */
[----:B------:R-:W-:Y:S01]  /*7640*/  ISETP.GE.AND P4, PT, R105, RZ, PT ;  /* 0x000000ff6900720c */ /* 0x000fe20003f86270 */
[----:B------:R-:W-:Y:S01]  /*7650*/  @!P0 IMAD.MOV R99, RZ, RZ, -R99 ;  /* 0x000000ffff638224 */ /* 0x000fe200078e0a63 */
[C---:B------:R-:W-:Y:S01]  /*7660*/  ISETP.GT.U32.AND P0, PT, R3.reuse, R102, PT ;  /* 0x000000660300720c */ /* 0x040fe20003f04070 */
[----:B------:R-:W-:Y:S01]  /*7670*/  IMAD R104, R3, R6, R104 ;  /* 0x0000000603687224 */ /* 0x000fe200078e0268 */
[----:B------:R-:W-:Y:S01]  /*7680*/  IABS R105, R8 ;  /* 0x0000000800697213 */ /* 0x000fe20000000000 */
[----:B------:R-:W-:Y:S01]  /*7690*/  @!P3 IMAD.MOV R98, RZ, RZ, -R98 ;  /* 0x000000ffff62b224 */ /* 0x000fe200078e0a62 */
[----:B------:R-:W-:Y:S01]  /*76a0*/  ISETP.GE.AND P3, PT, R106, RZ, PT ;  /* 0x000000ff6a00720c */ /* 0x000fe20003f66270 */
[----:B------:R-:W-:Y:S01]  /*76b0*/  @!P6 IMAD.IADD R101, R101, 0x1, -R3 ;  /* 0x000000016565e824 */ /* 0x000fe200078e0a03 */
[----:B------:R-:W-:Y:S01]  /*76c0*/  ISETP.GT.U32.AND P6, PT, R3, R104, PT ;  /* 0x000000680300720c */ /* 0x000fe20003fc4070 */
[----:B------:R-:W-:Y:S01]  /*76d0*/  IMAD.HI.U32 R6, R0, R105, RZ ;  /* 0x0000006900067227 */ /* 0x000fe200078e00ff */
[----:B------:R-:W-:-:S03]  /*76e0*/  IABS R106, R108 ;  /* 0x0000006c006a7213 */ /* 0x000fc60000000000 */
[--C-:B------:R-:W-:Y:S01]  /*76f0*/  @!P5 IMAD.IADD R103, R103, 0x1, -R3.reuse ;  /* 0x000000016767d824 */ /* 0x100fe200078e0a03 */
[----:B------:R-:W-:Y:S01]  /*7700*/  ISETP.GE.AND P5, PT, R108, RZ, PT ;  /* 0x000000ff6c00720c */ /* 0x000fe20003fa6270 */
[----:B------:R-:W-:Y:S01]  /*7710*/  @!P0 IMAD.IADD R102, R102, 0x1, -R3 ;  /* 0x0000000166668824 */ /* 0x000fe200078e0a03 */
[----:B------:R-:W-:Y:S01]  /*7720*/  ISETP.GE.AND P0, PT, R8, RZ, PT ;  /* 0x000000ff0800720c */ /* 0x000fe20003f06270 */
[----:B------:R-:W-:Y:S01]  /*7730*/  @!P4 IMAD.MOV R101, RZ, RZ, -R101 ;  /* 0x000000ffff65c224 */ /* 0x000fe200078e0a65 */
[----:B------:R-:W-:Y:S01]  /*7740*/  ISETP.GT.U32.AND P4, PT, R3, R103, PT ;  /* 0x000000670300720c */ /* 0x000fe20003f84070 */
[----:B------:R-:W-:Y:S01]  /*7750*/  IMAD.HI.U32 R7, R0, R106, RZ ;  /* 0x0000006a00077227 */ /* 0x000fe200078e00ff */
[----:B------:R-:W-:-:S03]  /*7760*/  IABS R108, R113 ;  /* 0x00000071006c7213 */ /* 0x000fc60000000000 */
[----:B------:R-:W-:Y:S02]  /*7770*/  IMAD.MOV R8, RZ, RZ, -R6 ;  /* 0x000000ffff087224 */ /* 0x000fe400078e0a06 */
[----:B------:R-:W-:Y:S02]  /*7780*/  @!P6 IMAD.IADD R104, R104, 0x1, -R3 ;  /* 0x000000016868e824 */ /* 0x000fe400078e0a03 */
[----:B------:R-:W-:Y:S02]  /*7790*/  IMAD.MOV R7, RZ, RZ, -R7 ;  /* 0x000000ffff077224 */ /* 0x000fe400078e0a07 */
[C---:B------:R-:W-:Y:S01]  /*77a0*/  IMAD R105, R3.reuse, R8, R105 ;  /* 0x0000000803697224 */ /* 0x040fe200078e0269 */
[----:B------:R-:W-:Y:S01]  /*77b0*/  ISETP.GT.U32.AND P6, PT, R3, R104, PT ;  /* 0x000000680300720c */ /* 0x000fe20003fc4070 */
[----:B------:R-:W-:-:S04]  /*77c0*/  IMAD.HI.U32 R6, R0, R107, RZ ;  /* 0x0000006b00067227 */ /* 0x000fc800078e00ff */
[C---:B------:R-:W-:Y:S02]  /*77d0*/  IMAD R106, R3.reuse, R7, R106 ;  /* 0x00000007036a7224 */ /* 0x040fe400078e026a */
[----:B------:R-:W-:Y:S01]  /*77e0*/  @!P3 IMAD.MOV R102, RZ, RZ, -R102 ;  /* 0x000000ffff66b224 */ /* 0x000fe200078e0a66 */
[----:B------:R-:W-:Y:S01]  /*77f0*/  ISETP.GT.U32.AND P3, PT, R3, R105, PT ;  /* 0x000000690300720c */ /* 0x000fe20003f64070 */
[----:B------:R-:W-:Y:S02]  /*7800*/  IMAD.MOV R6, RZ, RZ, -R6 ;  /* 0x000000ffff067224 */ /* 0x000fe400078e0a06 */
[----:B------:R-:W-:Y:S01]  /*7810*/  @!P4 IMAD.IADD R103, R103, 0x1, -R3 ;  /* 0x000000016767c824 */ /* 0x000fe200078e0a03 */
[C---:B------:R-:W-:Y:S01]  /*7820*/  ISETP.GT.U32.AND P4, PT, R3.reuse, R106, PT ;  /* 0x0000006a0300720c */ /* 0x040fe20003f84070 */
[----:B------:R-:W-:Y:S02]  /*7830*/  IMAD R107, R3, R6, R107 ;  /* 0x00000006036b7224 */ /* 0x000fe400078e026b */
[----:B------:R-:W-:-:S02]  /*7840*/  @!P6 IMAD.IADD R104, R104, 0x1, -R3 ;  /* 0x000000016868e824 */ /* 0x000fc400078e0a03 */
[----:B------:R-:W-:Y:S01]  /*7850*/  IMAD.HI.U32 R6, R0, R108, RZ ;  /* 0x0000006c00067227 */ /* 0x000fe200078e00ff */
[----:B------:R-:W-:-:S03]  /*7860*/  ISETP.GT.U32.AND P6, PT, R3, R107, PT ;  /* 0x0000006b0300720c */ /* 0x000fc60003fc4070 */
[--C-:B------:R-:W-:Y:S01]  /*7870*/  @!P3 IMAD.IADD R105, R105, 0x1, -R3.reuse ;  /* 0x000000016969b824 */ /* 0x100fe200078e0a03 */
[----:B------:R-:W-:Y:S01]  /*7880*/  ISETP.GE.AND P3, PT, R112, RZ, PT ;  /* 0x000000ff7000720c */ /* 0x000fe20003f66270 */
[----:B------:R-:W-:Y:S01]  /*7890*/  IMAD.MOV R6, RZ, RZ, -R6 ;  /* 0x000000ffff067224 */ /* 0x000fe200078e0a06 */
[----:B------:R-:W-:Y:S01]  /*78a0*/  IABS R112, R117 ;  /* 0x0000007500707213 */ /* 0x000fe20000000000 */
[----:B------:R-:W-:Y:S01]  /*78b0*/  @!P4 IMAD.IADD R106, R106, 0x1, -R3 ;  /* 0x000000016a6ac824 */ /* 0x000fe200078e0a03 */
[----:B------:R-:W-:Y:S01]  /*78c0*/  ISETP.GT.U32.AND P4, PT, R3, R105, PT ;  /* 0x000000690300720c */ /* 0x000fe20003f84070 */
[----:B------:R-:W-:-:S04]  /*78d0*/  IMAD.HI.U32 R7, R0, R109, RZ ;  /* 0x0000006d00077227 */ /* 0x000fc800078e00ff */
[----:B------:R-:W-:Y:S01]  /*78e0*/  @!P6 IMAD.IADD R107, R107, 0x1, -R3 ;  /* 0x000000016b6be824 */ /* 0x000fe200078e0a03 */
[C---:B------:R-:W-:Y:S01]  /*78f0*/  ISETP.GT.U32.AND P6, PT, R3.reuse, R106, PT ;  /* 0x0000006a0300720c */ /* 0x040fe20003fc4070 */
[----:B------:R-:W-:Y:S02]  /*7900*/  IMAD R108, R3, R6, R108 ;  /* 0x00000006036c7224 */ /* 0x000fe400078e026c */
[----:B------:R-:W-:Y:S02]  /*7910*/  IMAD.MOV R8, RZ, RZ, -R7 ;  /* 0x000000ffff087224 */ /* 0x000fe400078e0a07 */
[----:B------:R-:W-:-:S04]  /*7920*/  IMAD.HI.U32 R7, R0, R111, RZ ;  /* 0x0000006f00077227 */ /* 0x000fc800078e00ff */
[----:B------:R-:W-:Y:S01]  /*7930*/  @!P4 IMAD.IADD R105, R105, 0x1, -R3 ;  /* 0x000000016969c824 */ /* 0x000fe200078e0a03 */
[C---:B------:R-:W-:Y:S01]  /*7940*/  ISETP.GT.U32.AND P4, PT, R3.reuse, R108, PT ;  /* 0x0000006c0300720c */ /* 0x040fe20003f84070 */
[C---:B------:R-:W-:Y:S02]  /*7950*/  IMAD R109, R3.reuse, R8, R109 ;  /* 0x00000008036d7224 */ /* 0x040fe400078e026d */
[----:B------:R-:W-:Y:S02]  /*7960*/  @!P6 IMAD.IADD R106, R106, 0x1, -R3 ;  /* 0x000000016a6ae824 */ /* 0x000fe400078e0a03 */
[----:B------:R-:W-:Y:S01]  /*7970*/  IMAD.MOV R8, RZ, RZ, -R7 ;  /* 0x000000ffff087224 */ /* 0x000fe200078e0a07 */
[----:B------:R-:W-:Y:S01]  /*7980*/  ISETP.GT.U32.AND P6, PT, R3, R109, PT ;  /* 0x0000006d0300720c */ /* 0x000fe20003fc4070 */
[----:B------:R-:W-:Y:S01]  /*7990*/  IMAD.HI.U32 R6, R0, R110, RZ ;  /* 0x0000006e00067227 */ /* 0x000fe200078e00ff */
[----:B------:R-:W-:-:S03]  /*79a0*/  LOP3.LUT R7, R5, 0x11c, RZ, 0xfc, !PT ;  /* 0x0000011c05077812 */ /* 0x000fc600078efcff */
[----:B------:R-:W-:Y:S01]  /*79b0*/  IMAD R111, R3, R8, R111 ;  /* 0x00000008036f7224 */ /* 0x000fe200078e026f */
[----:B------:R-:W-:Y:S01]  /*79c0*/  LOP3.LUT R8, R5, 0x116, RZ, 0xfc, !PT ;  /* 0x0000011605087812 */ /* 0x000fe200078efcff */
[----:B------:R-:W-:Y:S02]  /*79d0*/  @!P4 IMAD.IADD R108, R108, 0x1, -R3 ;  /* 0x000000016c6cc824 */ /* 0x000fe400078e0a03 */
[----:B------:R-:W-:Y:S02]  /*79e0*/  @!P0 IMAD.MOV R105, RZ, RZ, -R105 ;  /* 0x000000ffff698224 */ /* 0x000fe400078e0a69 */
[----:B------:R-:W-:Y:S01]  /*79f0*/  @!P5 IMAD.MOV R106, RZ, RZ, -R106 ;  /* 0x000000ffff6ad224 */ /* 0x000fe200078e0a6a */
[C---:B------:R-:W-:Y:S01]  /*7a00*/  ISETP.GT.U32.AND P0, PT, R3.reuse, R108, PT ;  /* 0x0000006c0300720c */ /* 0x040fe20003f04070 */
[----:B------:R-:W-:Y:S01]  /*7a10*/  IMAD.MOV R6, RZ, RZ, -R6 ;  /* 0x000000ffff067224 */ /* 0x000fe200078e0a06 */
[----:B------:R-:W-:Y:S01]  /*7a20*/  ISETP.GT.U32.AND P5, PT, R3, R111, PT ;  /* 0x0000006f0300720c */ /* 0x000fe20003fa4070 */
[----:B------:R-:W-:Y:S01]  /*7a30*/  @!P2 IMAD.MOV R104, RZ, RZ, -R104 ;  /* 0x000000ffff68a224 */ /* 0x000fe200078e0a68 */
[----:B------:R-:W-:Y:S01]  /*7a40*/  ISETP.GE.AND P2, PT, R113, RZ, PT ;  /* 0x000000ff7100720c */ /* 0x000fe20003f46270 */
[----:B------:R-:W-:Y:S01]  /*7a50*/  @!P6 IMAD.IADD R109, R109, 0x1, -R3 ;  /* 0x000000016d6de824 */ /* 0x000fe200078e0a03 */
[----:B------:R-:W-:Y:S01]  /*7a60*/  IABS R113, R7 ;  /* 0x0000000700717213 */ /* 0x000fe20000000000 */
[----:B------:R-:W-:-:S02]  /*7a70*/  IMAD R110, R3, R6, R110 ;  /* 0x00000006036e7224 */ /* 0x000fc400078e026e */
[----:B------:R-:W-:Y:S01]  /*7a80*/  IMAD.HI.U32 R6, R0, R112, RZ ;  /* 0x0000007000067227 */ /* 0x000fe200078e00ff */
[C---:B------:R-:W-:Y:S02]  /*7a90*/  ISETP.GT.U32.AND P6, PT, R3.reuse, R109, PT ;  /* 0x0000006d0300720c */ /* 0x040fe40003fc4070 */
[----:B------:R-:W-:Y:S01]  /*7aa0*/  ISETP.GT.U32.AND P4, PT, R3, R110, PT ;  /* 0x0000006e0300720c */ /* 0x000fe20003f84070 */
[----:B------:R-:W-:Y:S02]  /*7ab0*/  IMAD.MOV R6, RZ, RZ, -R6 ;  /* 0x000000ffff067224 */ /* 0x000fe400078e0a06 */
[--C-:B------:R-:W-:Y:S01]  /*7ac0*/  @!P0 IMAD.IADD R108, R108, 0x1, -R3.reuse ;  /* 0x000000016c6c8824 */ /* 0x100fe200078e0a03 */
[----:B------:R-:W-:Y:S01]  /*7ad0*/  ISETP.GE.AND P0, PT, R116, RZ, PT ;  /* 0x000000ff7400720c */ /* 0x000fe20003f06270 */
[----:B------:R-:W-:Y:S01]  /*7ae0*/  @!P5 IMAD.IADD R111, R111, 0x1, -R3 ;  /* 0x000000016f6fd824 */ /* 0x000fe200078e0a03 */
[----:B------:R-:W-:Y:S01]  /*7af0*/  ISETP.GE.AND P5, PT, R117, RZ, PT ;  /* 0x000000ff7500720c */ /* 0x000fe20003fa6270 */
[----:B------:R-:W-:Y:S01]  /*7b00*/  @!P1 IMAD.MOV R103, RZ, RZ, -R103 ;  /* 0x000000ffff679224 */ /* 0x000fe200078e0a67 */
[C---:B------:R-:W-:Y:S01]  /*7b10*/  ISETP.GT.U32.AND P1, PT, R3.reuse, R107, PT ;  /* 0x0000006b0300720c */ /* 0x040fe20003f24070 */
[C---:B------:R-:W-:Y:S01]  /*7b20*/  IMAD R112, R3.reuse, R6, R112 ;  /* 0x0000000603707224 */ /* 0x040fe200078e0270 */
[----:B------:R-:W-:Y:S01]  /*7b30*/  IABS R116, R8 ;  /* 0x0000000800747213 */ /* 0x000fe20000000000 */
[----:B------:R-:W-:Y:S01]  /*7b40*/  @!P2 IMAD.MOV R108, RZ, RZ, -R108 ;  /* 0x000000ffff6ca224 */ /* 0x000fe200078e0a6c */
[----:B------:R-:W-:Y:S01]  /*7b50*/  ISETP.GT.U32.AND P2, PT, R3, R111, PT ;  /* 0x0000006f0300720c */ /* 0x000fe20003f44070 */
[----:B------:R-:W-:-:S04]  /*7b60*/  IMAD.HI.U32 R6, R0, R113, RZ ;  /* 0x0000007100067227 */ /* 0x000fc800078e00ff */
[--C-:B------:R-:W-:Y:S01]  /*7b70*/  @!P6 IMAD.IADD R109, R109, 0x1, -R3.reuse ;  /* 0x000000016d6de824 */ /* 0x100fe200078e0a03 */
[C---:B------:R-:W-:Y:S01]  /*7b80*/  ISETP.GT.U32.AND P6, PT, R3.reuse, R112, PT ;  /* 0x000000700300720c */ /* 0x040fe20003fc4070 */
[----:B------:R-:W-:Y:S02]  /*7b90*/  IMAD.MOV R6, RZ, RZ, -R6 ;  /* 0x000000ffff067224 */ /* 0x000fe400078e0a06 */
[----:B------:R-:W-:Y:S02]  /*7ba0*/  @!P4 IMAD.IADD R110, R110, 0x1, -R3 ;  /* 0x000000016e6ec824 */ /* 0x000fe400078e0a03 */
[----:B------:R-:W-:Y:S01]  /*7bb0*/  IMAD R113, R3, R6, R113 ;  /* 0x0000000603717224 */ /* 0x000fe200078e0271 */
[----:B------:R-:W-:Y:S01]  /*7bc0*/  LOP3.LUT R6, R5, 0x11a, RZ, 0xfc, !PT ;  /* 0x0000011a05067812 */ /* 0x000fe200078efcff */
[--C-:B------:R-:W-:Y:S01]  /*7bd0*/  @!P1 IMAD.IADD R107, R107, 0x1, -R3.reuse ;  /* 0x000000016b6b9824 */ /* 0x100fe200078e0a03 */
[----:B------:R-:W-:Y:S01]  /*7be0*/  ISETP.GT.U32.AND P4, PT, R3, R110, PT ;  /* 0x0000006e0300720c */ /* 0x000fe20003f84070 */
[----:B------:R-:W-:Y:S01]  /*7bf0*/  @!P2 IMAD.IADD R111, R111, 0x1, -R3 ;  /* 0x000000016f6fa824 */ /* 0x000fe200078e0a03 */
[----:B------:R-:W-:Y:S01]  /*7c00*/  ISETP.GT.U32.AND P2, PT, R3, R113, PT ;  /* 0x000000710300720c */ /* 0x000fe20003f44070 */
[----:B------:R-:W-:Y:S01]  /*7c10*/  @!P3 IMAD.MOV R107, RZ, RZ, -R107 ;  /* 0x000000ffff6bb224 */ /* 0x000fe200078e0a6b */
[----:B------:R-:W-:Y:S01]  /*7c20*/  ISETP.GE.AND P3, PT, R115, RZ, PT ;  /* 0x000000ff7300720c */ /* 0x000fe20003f66270 */
[----:B------:R-:W-:Y:S01]  /*7c30*/  @!P6 IMAD.IADD R112, R112, 0x1, -R3 ;  /* 0x000000017070e824 */ /* 0x000fe200078e0a03 */
[----:B------:R-:W-:Y:S01]  /*7c40*/  ISETP.GE.AND P1, PT, R114, RZ, PT ;  /* 0x000000ff7200720c */ /* 0x000fe20003f26270 */
[----:B------:R-:W-:Y:S01]  /*7c50*/  @!P0 IMAD.MOV R111, RZ, RZ, -R111 ;  /* 0x000000ffff6f8224 */ /* 0x000fe200078e0a6f */
[----:B------:R-:W-:-:S02]  /*7c60*/  IABS R115, R6 ;  /* 0x0000000600737213 */ /* 0x000fc40000000000 */
[----:B------:R-:W-:Y:S02]  /*7c70*/  ISETP.GT.U32.AND P6, PT, R3, R112, PT ;  /* 0x000000700300720c */ /* 0x000fe40003fc4070 */
[----:B------:R-:W-:Y:S01]  /*7c80*/  LOP3.LUT R114, R5, 0x114, RZ, 0xfc, !PT ;  /* 0x0000011405727812 */ /* 0x000fe200078efcff */
[--C-:B------:R-:W-:Y:S01]  /*7c90*/  @!P4 IMAD.IADD R110, R110, 0x1, -R3.reuse ;  /* 0x000000016e6ec824 */ /* 0x100fe200078e0a03 */
[----:B------:R-:W-:Y:S01]  /*7ca0*/  ISETP.GE.AND P4, PT, R7, RZ, PT ;  /* 0x000000ff0700720c */ /* 0x000fe20003f86270 */
[----:B------:R-:W-:Y:S01]  /*7cb0*/  @!P2 IMAD.IADD R113, R113, 0x1, -R3 ;  /* 0x000000017171a824 */ /* 0x000fe200078e0a03 */
[----:B------:R-:W-:Y:S01]  /*7cc0*/  LOP3.LUT R7, R5, 0x118, RZ, 0xfc, !PT ;  /* 0x0000011805077812 */ /* 0x000fe200078efcff */
[----:B------:R-:W-:Y:S01]  /*7cd0*/  @!P3 IMAD.MOV R110, RZ, RZ, -R110 ;  /* 0x000000ffff6eb224 */ /* 0x000fe200078e0a6e */
[----:B------:R-:W-:Y:S01]  /*7ce0*/  ISETP.GE.AND P0, PT, R8, RZ, PT ;  /* 0x000000ff0800720c */ /* 0x000fe20003f06270 */
[----:B------:R-:W-:Y:S01]  /*7cf0*/  @!P1 IMAD.MOV R109, RZ, RZ, -R109 ;  /* 0x000000ffff6d9224 */ /* 0x000fe200078e0a6d */
[----:B------:R-:W-:-:S02]  /*7d00*/  ISETP.GE.AND P3, PT, R7, RZ, PT ;  /* 0x000000ff0700720c */ /* 0x000fc40003f66270 */
[----:B------:R-:W-:Y:S01]  /*7d10*/  IABS R7, R7 ;  /* 0x0000000700077213 */ /* 0x000fe20000000000 */
[----:B------:R-:W-:Y:S01]  /*7d20*/  @!P6 IMAD.IADD R112, R112, 0x1, -R3 ;  /* 0x000000017070e824 */ /* 0x000fe200078e0a03 */
[----:B------:R-:W-:Y:S01]  /*7d30*/  ISETP.GE.AND P1, PT, R6, RZ, PT ;  /* 0x000000ff0600720c */ /* 0x000fe20003f26270 */
[----:B------:R-:W-:Y:S01]  /*7d40*/  IMAD.HI.U32 R6, R0, R115, RZ ;  /* 0x0000007300067227 */ /* 0x000fe200078e00ff */
[----:B------:R-:W-:Y:S02]  /*7d50*/  ISETP.GT.U32.AND P2, PT, R3, R113, PT ;  /* 0x000000710300720c */ /* 0x000fe40003f44070 */
[----:B------:R-:W-:Y:S01]  /*7d60*/  ISETP.GE.AND P6, PT, R114, RZ, PT ;  /* 0x000000ff7200720c */ /* 0x000fe20003fc6270 */
[----:B------:R-:W-:Y:S01]  /*7d70*/  IMAD.MOV.U32 R8, RZ, RZ, R7 ;  /* 0x000000ffff087224 */ /* 0x000fe200078e0007 */
[----:B------:R-:W-:Y:S01]  /*7d80*/  IABS R117, R114 ;  /* 0x0000007200757213 */ /* 0x000fe20000000000 */
[----:B------:R-:W-:Y:S02]  /*7d90*/  IMAD.MOV R114, RZ, RZ, -R6 ;  /* 0x000000ffff727224 */ /* 0x000fe400078e0a06 */
[----:B------:R-:W-:-:S04]  /*7da0*/  IMAD.HI.U32 R7, R0, R116, RZ ;  /* 0x0000007400077227 */ /* 0x000fc800078e00ff */
[C---:B------:R-:W-:Y:S02]  /*7db0*/  IMAD R114, R3.reuse, R114, R115 ;  /* 0x0000007203727224 */ /* 0x040fe400078e0273 */
[----:B------:R-:W-:Y:S02]  /*7dc0*/  IMAD.MOV R7, RZ, RZ, -R7 ;  /* 0x000000ffff077224 */ /* 0x000fe400078e0a07 */
[----:B------:R-:W-:Y:S01]  /*7dd0*/  @!P5 IMAD.MOV R112, RZ, RZ, -R112 ;  /* 0x000000ffff70d224 */ /* 0x000fe200078e0a70 */
[----:B------:R-:W-:Y:S01]  /*7de0*/  ISETP.GT.U32.AND P5, PT, R3, R114, PT ;  /* 0x000000720300720c */ /* 0x000fe20003fa4070 */
[----:B------:R-:W-:Y:S02]  /*7df0*/  @!P2 IMAD.IADD R113, R113, 0x1, -R3 ;  /* 0x000000017171a824 */ /* 0x000fe400078e0a03 */
[----:B------:R-:W-:Y:S02]  /*7e00*/  IMAD R116, R3, R7, R116 ;  /* 0x0000000703747224 */ /* 0x000fe400078e0274 */
[----:B------:R-:W-:-:S02]  /*7e10*/  @!P4 IMAD.MOV R113, RZ, RZ, -R113 ;  /* 0x000000ffff71c224 */ /* 0x000fc400078e0a71 */
[----:B------:R-:W-:Y:S01]  /*7e20*/  IMAD.HI.U32 R6, R0, R8, RZ ;  /* 0x0000000800067227 */ /* 0x000fe200078e00ff */
[----:B------:R-:W-:-:S03]  /*7e30*/  ISETP.GT.U32.AND P4, PT, R3, R116, PT ;  /* 0x000000740300720c */ /* 0x000fc60003f84070 */
[----:B------:R-:W-:Y:S02]  /*7e40*/  IMAD.MOV R115, RZ, RZ, -R6 ;  /* 0x000000ffff737224 */ /* 0x000fe400078e0a06 */
[----:B------:R-:W-:Y:S02]  /*7e50*/  @!P5 IMAD.IADD R114, R114, 0x1, -R3 ;  /* 0x000000017272d824 */ /* 0x000fe400078e0a03 */
[----:B------:R-:W-:-:S03]  /*7e60*/  IMAD.HI.U32 R6, R0, R117, RZ ;  /* 0x0000007500067227 */ /* 0x000fc600078e00ff */
[C---:B------:R-:W-:Y:S01]  /*7e70*/  ISETP.GT.U32.AND P5, PT, R3.reuse, R114, PT ;  /* 0x000000720300720c */ /* 0x040fe20003fa4070 */
[C---:B------:R-:W-:Y:S02]  /*7e80*/  IMAD R115, R3.reuse, R115, R8 ;  /* 0x0000007303737224 */ /* 0x040fe400078e0208 */
[----:B------:R-:W-:Y:S02]  /*7e90*/  @!P4 IMAD.IADD R116, R116, 0x1, -R3 ;  /* 0x000000017474c824 */ /* 0x000fe400078e0a03 */
[----:B------:R-:W-:Y:S01]  /*7ea0*/  IMAD.MOV R6, RZ, RZ, -R6 ;  /* 0x000000ffff067224 */ /* 0x000fe200078e0a06 */
[C---:B------:R-:W-:Y:S01]  /*7eb0*/  ISETP.GT.U32.AND P2, PT, R3.reuse, R115, PT ;  /* 0x000000730300720c */ /* 0x040fe20003f44070 */
[----:B------:R-:W-:Y:S01]  /*7ec0*/  IMAD.HI.U32 R7, R0, R119, RZ ;  /* 0x0000007700077227 */ /* 0x000fe200078e00ff */
[----:B------:R-:W-:-:S03]  /*7ed0*/  ISETP.GT.U32.AND P4, PT, R3, R116, PT ;  /* 0x000000740300720c */ /* 0x000fc60003f84070 */
[C---:B------:R-:W-:Y:S02]  /*7ee0*/  IMAD R117, R3.reuse, R6, R117 ;  /* 0x0000000603757224 */ /* 0x040fe400078e0275 */
[----:B------:R-:W-:Y:S02]  /*7ef0*/  IMAD.MOV R8, RZ, RZ, -R7 ;  /* 0x000000ffff087224 */ /* 0x000fe400078e0a07 */
[----:B------:R-:W-:Y:S01]  /*7f00*/  @!P5 IMAD.IADD R114, R114, 0x1, -R3 ;  /* 0x000000017272d824 */ /* 0x000fe200078e0a03 */
[C---:B------:R-:W-:Y:S01]  /*7f10*/  ISETP.GT.U32.AND P5, PT, R3.reuse, R117, PT ;  /* 0x000000750300720c */ /* 0x040fe20003fa4070 */
[----:B------:R-:W-:Y:S02]  /*7f20*/  IMAD R119, R3, R8, R119 ;  /* 0x0000000803777224 */ /* 0x000fe400078e0277 */
[----:B------:R-:W-:-:S04]  /*7f30*/  IMAD.HI.U32 R6, R0, R118, RZ ;  /* 0x0000007600067227 */ /* 0x000fc800078e00ff */
[--C-:B------:R-:W-:Y:S01]  /*7f40*/  @!P4 IMAD.IADD R116, R116, 0x1, -R3.reuse ;  /* 0x000000017474c824 */ /* 0x100fe200078e0a03 */
[----:B------:R-:W-:Y:S01]  /*7f50*/  ISETP.GT.U32.AND P4, PT, R3, R119, PT ;  /* 0x000000770300720c */ /* 0x000fe20003f84070 */
[--C-:B------:R-:W-:Y:S02]  /*7f60*/  @!P2 IMAD.IADD R115, R115, 0x1, -R3.reuse ;  /* 0x000000017373a824 */ /* 0x100fe400078e0a03 */
[----:B------:R-:W-:Y:S02]  /*7f70*/  IMAD.MOV R6, RZ, RZ, -R6 ;  /* 0x000000ffff067224 */ /* 0x000fe400078e0a06 */
[----:B------:R-:W-:Y:S01]  /*7f80*/  @!P5 IMAD.IADD R117, R117, 0x1, -R3 ;  /* 0x000000017575d824 */ /* 0x000fe200078e0a03 */
[C---:B------:R-:W-:Y:S01]  /*7f90*/  ISETP.GT.U32.AND P2, PT, R3.reuse, R115, PT ;  /* 0x000000730300720c */ /* 0x040fe20003f44070 */
[C---:B------:R-:W-:Y:S02]  /*7fa0*/  IMAD R118, R3.reuse, R6, R118 ;  /* 0x0000000603767224 */ /* 0x040fe400078e0276 */
[----:B------:R-:W-:Y:S01]  /*7fb0*/  IMAD.HI.U32 R6, R0, R120, RZ ;  /* 0x0000007800067227 */ /* 0x000fe200078e00ff */
[----:B------:R-:W-:-:S03]  /*7fc0*/  ISETP.GT.U32.AND P5, PT, R3, R117, PT ;  /* 0x000000750300720c */ /* 0x000fc60003fa4070 */
[----:B------:R-:W-:Y:S01]  /*7fd0*/  @!P1 IMAD.MOV R114, RZ, RZ, -R114 ;  /* 0x000000ffff729224 */ /* 0x000fe200078e0a72 */
[----:B------:R-:W-:Y:S01]  /*7fe0*/  ISETP.GE.AND P1, PT, R122, RZ, PT ;  /* 0x000000ff7a00720c */ /* 0x000fe20003f26270 */
[----:B------:R-:W-:Y:S01]  /*7ff0*/  @!P4 IMAD.IADD R119, R119, 0x1, -R3 ;  /* 0x000000017777c824 */ /* 0x000fe200078e0a03 */
[----:B------:R-:W-:Y:S01]  /*8000*/  IABS R122, R127 ;  /* 0x0000007f007a7213 */ /* 0x000fe20000000000 */
[----:B------:R-:W-:Y:S02]  /*8010*/  IMAD.MOV R6, RZ, RZ, -R6 ;  /* 0x000000ffff067224 */ /* 0x000fe400078e0a06 */
[----:B------:R-:W-:Y:S01]  /*8020*/  IMAD.HI.U32 R7, R0, R121, RZ ;  /* 0x0000007900077227 */ /* 0x000fe200078e00ff */
[----:B------:R-:W-:-:S03]  /*8030*/  ISETP.GT.U32.AND P4, PT, R3, R119, PT ;  /* 0x000000770300720c */ /* 0x000fc60003f84070 */
[----:B------:R-:W-:Y:S02]  /*8040*/  IMAD R120, R3, R6, R120 ;  /* 0x0000000603787224 */ /* 0x000fe400078e0278 */
[----:B------:R-:W-:-:S04]  /*8050*/  IMAD.HI.U32 R6, R0, R122, RZ ;  /* 0x0000007a00067227 */ /* 0x000fc800078e00ff */
[----:B------:R-:W-:Y:S01]  /*8060*/  @!P2 IMAD.IADD R115, R115, 0x1, -R3 ;  /* 0x000000017373a824 */ /* 0x000fe200078e0a03 */
[----:B------:R-:W-:Y:S01]  /*8070*/  ISETP.GT.U32.AND P2, PT, R3, R118, PT ;  /* 0x000000760300720c */ /* 0x000fe20003f44070 */
[----:B------:R-:W-:Y:S01]  /*8080*/  IMAD.MOV R8, RZ, RZ, -R7 ;  /* 0x000000ffff087224 */ /* 0x000fe200078e0a07 */
[----:B------:R-:W-:Y:S01]  /*8090*/  LOP3.LUT R7, R5, 0x108, RZ, 0xfc, !PT ;  /* 0x0000010805077812 */ /* 0x000fe200078efcff */
[----:B------:R-:W-:Y:S02]  /*80a0*/  IMAD.MOV R6, RZ, RZ, -R6 ;  /* 0x000000ffff067224 */ /* 0x000fe400078e0a06 */
[----:B------:R-:W-:Y:S02]  /*80b0*/  IMAD R121, R3, R8, R121 ;  /* 0x0000000803797224 */ /* 0x000fe400078e0279 */
[----:B------:R-:W-:Y:S01]  /*80c0*/  @!P5 IMAD.IADD R117, R117, 0x1, -R3 ;  /* 0x000000017575d824 */ /* 0x000fe200078e0a03 */
[C---:B------:R-:W-:Y:S01]  /*80d0*/  ISETP.GT.U32.AND P5, PT, R3.reuse, R120, PT ;  /* 0x000000780300720c */ /* 0x040fe20003fa4070 */
[----:B------:R-:W-:-:S02]  /*80e0*/  IMAD R122, R3, R6, R122 ;  /* 0x00000006037a7224 */ /* 0x000fc400078e027a */
[----:B------:R-:W-:Y:S01]  /*80f0*/  @!P6 IMAD.MOV R117, RZ, RZ, -R117 ;  /* 0x000000ffff75e224 */ /* 0x000fe200078e0a75 */
[----:B------:R-:W-:Y:S01]  /*8100*/  ISETP.GT.U32.AND P6, PT, R3, R121, PT ;  /* 0x000000790300720c */ /* 0x000fe20003fc4070 */
        /* <DEDUP_REMOVED lines=8> */
[----:B------:R-:W-:Y:S01]  /*8190*/  @!P5 IMAD.IADD R120, R120, 0x1, -R3 ;  /* 0x000000017878d824 */ /* 0x000fe200078e0a03 */
[----:B------:R-:W-:Y:S01]  /*81a0*/  ISETP.GE.AND P0, PT, R124, RZ, PT ;  /* 0x000000ff7c00720c */ /* 0x000fe20003f06270 */
[----:B------:R-:W-:Y:S01]  /*81b0*/  IMAD.HI.U32 R6, R0, R123, RZ ;  /* 0x0000007b00067227 */ /* 0x000fe200078e00ff */
[----:B------:R-:W-:-:S02]  /*81c0*/  IABS R124, R128 ;  /* 0x00000080007c7213 */ /* 0x000fc40000000000 */
[----:B------:R-:W-:Y:S01]  /*81d0*/  ISETP.GE.AND P5, PT, R127, RZ, PT ;  /* 0x000000ff7f00720c */ /* 0x000fe20003fa6270 */
[--C-:B------:R-:W-:Y:S01]  /*81e0*/  @!P6 IMAD.IADD R121, R121, 0x1, -R3.reuse ;  /* 0x000000017979e824 */ /* 0x100fe200078e0a03 */
[C---:B------:R-:W-:Y:S01]  /*81f0*/  ISETP.GT.U32.AND P6, PT, R3.reuse, R120, PT ;  /* 0x000000780300720c */ /* 0x040fe20003fc4070 */
[----:B------:R-:W-:Y:S01]  /*8200*/  @!P4 IMAD.IADD R122, R122, 0x1, -R3 ;  /* 0x000000017a7ac824 */ /* 0x000fe200078e0a03 */
[----:B------:R-:W-:Y:S01]  /*8210*/  IABS R127, R131 ;  /* 0x00000083007f7213 */ /* 0x000fe20000000000 */
[----:B------:R-:W-:Y:S02]  /*8220*/  IMAD.MOV R8, RZ, RZ, -R6 ;  /* 0x000000ffff087224 */ /* 0x000fe400078e0a06 */
[----:B------:R-:W-:Y:S01]  /*8230*/  IMAD.HI.U32 R6, R0, R124, RZ ;  /* 0x0000007c00067227 */ /* 0x000fe200078e00ff */
[----:B------:R-:W-:-:S03]  /*8240*/  ISETP.GT.U32.AND P4, PT, R3, R122, PT ;  /* 0x0000007a0300720c */ /* 0x000fc60003f84070 */
[----:B------:R-:W-:Y:S01]  /*8250*/  @!P3 IMAD.IADD R118, R118, 0x1, -R3 ;  /* 0x000000017676b824 */ /* 0x000fe200078e0a03 */
[----:B------:R-:W-:Y:S01]  /*8260*/  ISETP.GE.AND P3, PT, R126, RZ, PT ;  /* 0x000000ff7e00720c */ /* 0x000fe20003f66270 */
[C---:B------:R-:W-:Y:S01]  /*8270*/  IMAD R123, R3.reuse, R8, R123 ;  /* 0x00000008037b7224 */ /* 0x040fe200078e027b */
[----:B------:R-:W-:Y:S01]  /*8280*/  IABS R126, R130 ;  /* 0x00000082007e7213 */ /* 0x000fe20000000000 */
[----:B------:R-:W-:Y:S02]  /*8290*/  IMAD.MOV R6, RZ, RZ, -R6 ;  /* 0x000000ffff067224 */ /* 0x000fe400078e0a06 */
[----:B------:R-:W-:Y:S01]  /*82a0*/  @!P1 IMAD.MOV R118, RZ, RZ, -R118 ;  /* 0x000000ffff769224 */ /* 0x000fe200078e0a76 */
[C---:B------:R-:W-:Y:S01]  /*82b0*/  ISETP.GT.U32.AND P1, PT, R3.reuse, R121, PT ;  /* 0x000000790300720c */ /* 0x040fe20003f24070 */
[----:B------:R-:W-:Y:S01]  /*82c0*/  @!P6 IMAD.IADD R120, R120, 0x1, -R3 ;  /* 0x000000017878e824 */ /* 0x000fe200078e0a03 */
[C---:B------:R-:W-:Y:S01]  /*82d0*/  ISETP.GT.U32.AND P6, PT, R3.reuse, R123, PT ;  /* 0x0000007b0300720c */ /* 0x040fe20003fc4070 */
[----:B------:R-:W-:-:S02]  /*82e0*/  IMAD R124, R3, R6, R124 ;  /* 0x00000006037c7224 */ /* 0x000fc400078e027c */
[----:B------:R-:W-:Y:S02]  /*82f0*/  @!P4 IMAD.IADD R122, R122, 0x1, -R3 ;  /* 0x000000017a7ac824 */ /* 0x000fe400078e0a03 */
[----:B------:R-:W-:Y:S01]  /*8300*/  IMAD.HI.U32 R6, R0, R126, RZ ;  /* 0x0000007e00067227 */ /* 0x000fe200078e00ff */
[----:B------:R-:W-:-:S03]  /*8310*/  ISETP.GT.U32.AND P4, PT, R3, R124, PT ;  /* 0x0000007c0300720c */ /* 0x000fc60003f84070 */
[----:B------:R-:W-:Y:S02]  /*8320*/  IMAD.MOV R6, RZ, RZ, -R6 ;  /* 0x000000ffff067224 */ /* 0x000fe400078e0a06 */
[----:B------:R-:W-:Y:S01]  /*8330*/  @!P1 IMAD.IADD R121, R121, 0x1, -R3 ;  /* 0x0000000179799824 */ /* 0x000fe200078e0a03 */
[----:B------:R-:W-:Y:S01]  /*8340*/  ISETP.GE.AND P1, PT, R7, RZ, PT ;  /* 0x000000ff0700720c */ /* 0x000fe20003f26270 */
[----:B------:R-:W-:-:S04]  /*8350*/  IMAD.HI.U32 R7, R0, R127, RZ ;  /* 0x0000007f00077227 */ /* 0x000fc800078e00ff */
[----:B------:R-:W-:Y:S01]  /*8360*/  @!P6 IMAD.IADD R123, R123, 0x1, -R3 ;  /* 0x000000017b7be824 */ /* 0x000fe200078e0a03 */
[----:B------:R-:W-:Y:S01]  /*8370*/  ISETP.GE.AND P6, PT, R128, RZ, PT ;  /* 0x000000ff8000720c */ /* 0x000fe20003fc6270 */
[----:B------:R-:W-:Y:S01]  /*8380*/  IMAD.MOV R8, RZ, RZ, -R7 ;  /* 0x000000ffff087224 */ /* 0x000fe200078e0a07 */
[----:B------:R-:W-:Y:S01]  /*8390*/  IABS R128, R132 ;  /* 0x0000008400807213 */ /* 0x000fe20000000000 */
[----:B------:R-:W-:Y:S01]  /*83a0*/  @!P4 IMAD.IADD R124, R124, 0x1, -R3 ;  /* 0x000000017c7cc824 */ /* 0x000fe200078e0a03 */
[C---:B------:R-:W-:Y:S01]  /*83b0*/  ISETP.GT.U32.AND P4, PT, R3.reuse, R123, PT ;  /* 0x0000007b0300720c */ /* 0x040fe20003f84070 */
[C---:B------:R-:W-:Y:S02]  /*83c0*/  IMAD R127, R3.reuse, R8, R127 ;  /* 0x00000008037f7224 */ /* 0x040fe400078e027f */
[----:B------:R-:W-:Y:S01]  /*83d0*/  @!P0 IMAD.MOV R120, RZ, RZ, -R120 ;  /* 0x000000ffff788224 */ /* 0x000fe200078e0a78 */
[C---:B------:R-:W-:Y:S01]  /*83e0*/  ISETP.GT.U32.AND P0, PT, R3.reuse, R124, PT ;  /* 0x0000007c0300720c */ /* 0x040fe20003f04070 */
[----:B------:R-:W-:-:S02]  /*83f0*/  IMAD R126, R3, R6, R126 ;  /* 0x00000006037e7224 */ /* 0x000fc400078e027e */
[----:B------:R-:W-:-:S04]  /*8400*/  IMAD.HI.U32 R6, R0, R128, RZ ;  /* 0x0000008000067227 */ /* 0x000fc800078e00ff */
[----:B------:R-:W-:Y:S01]  /*8410*/  @!P3 IMAD.MOV R121, RZ, RZ, -R121 ;  /* 0x000000ffff79b224 */ /* 0x000fe200078e0a79 */
[----:B------:R-:W-:Y:S01]  /*8420*/  ISETP.GT.U32.AND P3, PT, R3, R127, PT ;  /* 0x0000007f0300720c */ /* 0x000fe20003f64070 */
[----:B------:R-:W-:-:S04]  /*8430*/  IMAD.HI.U32 R7, R0, R129, RZ ;  /* 0x0000008100077227 */ /* 0x000fc800078e00ff */
[----:B------:R-:W-:Y:S02]  /*8440*/  IMAD.MOV R6, RZ, RZ, -R6 ;  /* 0x000000ffff067224 */ /* 0x000fe400078e0a06 */
[----:B------:R-:W-:Y:S01]  /*8450*/  @!P4 IMAD.IADD R123, R123, 0x1, -R3 ;  /* 0x000000017b7bc824 */ /* 0x000fe200078e0a03 */
[----:B------:R-:W-:Y:S01]  /*8460*/  ISETP.GE.AND P4, PT, R131, RZ, PT ;  /* 0x000000ff8300720c */ /* 0x000fe20003f86270 */
[----:B------:R-:W-:Y:S01]  /*8470*/  IMAD.MOV R8, RZ, RZ, -R7 ;  /* 0x000000ffff087224 */ /* 0x000fe200078e0a07 */
[----:B------:R-:W-:Y:S01]  /*8480*/  LOP3.LUT R7, R5, 0xfc, RZ, 0xfc, !PT ;  /* 0x000000fc05077812 */ /* 0x000fe200078efcff */
[C---:B------:R-:W-:Y:S01]  /*8490*/  IMAD R128, R3.reuse, R6, R128 ;  /* 0x0000000603807224 */ /* 0x040fe200078e0280 */
[----:B------:R-:W-:Y:S01]  /*84a0*/  IABS R131, R134 ;  /* 0x0000008600837213 */ /* 0x000fe20000000000 */
[----:B------:R-:W-:Y:S01]  /*84b0*/  @!P0 IMAD.IADD R124, R124, 0x1, -R3 ;  /* 0x000000017c7c8824 */ /* 0x000fe200078e0a03 */
[----:B------:R-:W-:Y:S01]  /*84c0*/  ISETP.GE.AND P0, PT, R132, RZ, PT ;  /* 0x000000ff8400720c */ /* 0x000fe20003f06270 */
[C---:B------:R-:W-:Y:S01]  /*84d0*/  IMAD R129, R3.reuse, R8, R129 ;  /* 0x0000000803817224 */ /* 0x040fe200078e0281 */
[----:B------:R-:W-:Y:S01]  /*84e0*/  IABS R132, R136 ;  /* 0x0000008800847213 */ /* 0x000fe20000000000 */
[----:B------:R-:W-:Y:S01]  /*84f0*/  @!P1 IMAD.MOV R123, RZ, RZ, -R123 ;  /* 0x000000ffff7b9224 */ /* 0x000fe200078e0a7b */
[----:B------:R-:W-:Y:S01]  /*8500*/  ISETP.GT.U32.AND P1, PT, R3, R128, PT ;  /* 0x000000800300720c */ /* 0x000fe20003f24070 */
[----:B------:R-:W-:-:S02]  /*8510*/  @!P3 IMAD.IADD R127, R127, 0x1, -R3 ;  /* 0x000000017f7fb824 */ /* 0x000fc400078e0a03 */
[----:B------:R-:W-:Y:S01]  /*8520*/  @!P6 IMAD.MOV R124, RZ, RZ, -R124 ;  /* 0x000000ffff7ce224 */ /* 0x000fe200078e0a7c */
[C---:B------:R-:W-:Y:S01]  /*8530*/  ISETP.GT.U32.AND P6, PT, R3.reuse, R129, PT ;  /* 0x000000810300720c */ /* 0x040fe20003fc4070 */
[----:B------:R-:W-:Y:S01]  /*8540*/  @!P2 IMAD.MOV R119, RZ, RZ, -R119 ;  /* 0x000000ffff77a224 */ /* 0x000fe200078e0a77 */
[C---:B------:R-:W-:Y:S01]  /*8550*/  ISETP.GT.U32.AND P3, PT, R3.reuse, R127, PT ;  /* 0x0000007f0300720c */ /* 0x040fe20003f64070 */
[----:B------:R-:W-:Y:S01]  /*8560*/  @!P5 IMAD.MOV R122, RZ, RZ, -R122 ;  /* 0x000000ffff7ad224 */ /* 0x000fe200078e0a7a */
[----:B------:R-:W-:Y:S02]  /*8570*/  ISETP.GT.U32.AND P2, PT, R3, R126, PT ;  /* 0x0000007e0300720c */ /* 0x000fe40003f44070 */
[----:B------:R-:W-:Y:S02]  /*8580*/  ISETP.GE.AND P5, PT, R130, RZ, PT ;  /* 0x000000ff8200720c */ /* 0x000fe40003fa6270 */
[----:B------:R-:W-:Y:S01]  /*8590*/  IABS R130, R7 ;  /* 0x0000000700827213 */ /* 0x000fe20000000000 */
[----:B------:R-:W-:-:S04]  /*85a0*/  @!P1 IMAD.IADD R128, R128, 0x1, -R3 ;  /* 0x0000000180809824 */ /* 0x000fc800078e0a03 */
[----:B------:R-:W-:Y:S01]  /*85b0*/  @!P6 IMAD.IADD R129, R129, 0x1, -R3 ;  /* 0x000000018181e824 */ /* 0x000fe200078e0a03 */
[----:B------:R-:W-:Y:S01]  /*85c0*/  ISETP.GT.U32.AND P1, PT, R3, R128, PT ;  /* 0x000000800300720c */ /* 0x000fe20003f24070 */
[----:B------:R-:W-:-:S03]  /*85d0*/  IMAD.HI.U32 R6, R0, R130, RZ ;  /* 0x0000008200067227 */ /* 0x000fc600078e00ff */
[----:B------:R-:W-:Y:S01]  /*85e0*/  ISETP.GT.U32.AND P6, PT, R3, R129, PT ;  /* 0x000000810300720c */ /* 0x000fe20003fc4070 */
[----:B------:R-:W-:Y:S01]  /*85f0*/  @!P3 IMAD.IADD R127, R127, 0x1, -R3 ;  /* 0x000000017f7fb824 */ /* 0x000fe200078e0a03 */
[----:B------:R-:W-:Y:S01]  /*8600*/  ISETP.GE.AND P3, PT, R7, RZ, PT ;  /* 0x000000ff0700720c */ /* 0x000fe20003f66270 */
[----:B------:R-:W-:-:S04]  /*8610*/  IMAD.HI.U32 R7, R0, R131, RZ ;  /* 0x0000008300077227 */ /* 0x000fc800078e00ff */
[----:B------:R-:W-:Y:S02]  /*8620*/  IMAD.MOV R6, RZ, RZ, -R6 ;  /* 0x000000ffff067224 */ /* 0x000fe400078e0a06 */
[----:B------:R-:W-:Y:S02]  /*8630*/  @!P2 IMAD.IADD R126, R126, 0x1, -R3 ;  /* 0x000000017e7ea824 */ /* 0x000fe400078e0a03 */
[----:B------:R-:W-:Y:S02]  /*8640*/  IMAD.MOV R8, RZ, RZ, -R7 ;  /* 0x000000ffff087224 */ /* 0x000fe400078e0a07 */
[C---:B------:R-:W-:Y:S01]  /*8650*/  IMAD R130, R3.reuse, R6, R130 ;  /* 0x0000000603827224 */ /* 0x040fe200078e0282 */
[C---:B------:R-:W-:Y:S01]  /*8660*/  ISETP.GT.U32.AND P2, PT, R3.reuse, R126, PT ;  /* 0x0000007e0300720c */ /* 0x040fe20003f44070 */
[----:B------:R-:W-:Y:S01]  /*8670*/  IMAD R131, R3, R8, R131 ;  /* 0x0000000803837224 */ /* 0x000fe200078e0283 */
[----:B------:R-:W-:Y:S01]  /*8680*/  LOP3.LUT R8, R5, 0xf6, RZ, 0xfc, !PT ;  /* 0x000000f605087812 */ /* 0x000fe200078efcff */
[--C-:B------:R-:W-:Y:S01]  /*8690*/  @!P1 IMAD.IADD R128, R128, 0x1, -R3.reuse ;  /* 0x0000000180809824 */ /* 0x100fe200078e0a03 */
[----:B------:R-:W-:Y:S01]  /*86a0*/  ISETP.GT.U32.AND P1, PT, R3, R130, PT ;  /* 0x000000820300720c */ /* 0x000fe20003f24070 */
[----:B------:R-:W-:Y:S01]  /*86b0*/  @!P6 IMAD.IADD R129, R129, 0x1, -R3 ;  /* 0x000000018181e824 */ /* 0x000fe200078e0a03 */
[----:B------:R-:W-:Y:S01]  /*86c0*/  ISETP.GT.U32.AND P6, PT, R3, R131, PT ;  /* 0x000000830300720c */ /* 0x000fe20003fc4070 */
[----:B------:R-:W-:-:S04]  /*86d0*/  IMAD.HI.U32 R6, R0, R132, RZ ;  /* 0x0000008400067227 */ /* 0x000fc800078e00ff */
[----:B------:R-:W-:Y:S02]  /*86e0*/  IMAD.MOV R6, RZ, RZ, -R6 ;  /* 0x000000ffff067224 */ /* 0x000fe400078e0a06 */
[--C-:B------:R-:W-:Y:S01]  /*86f0*/  @!P2 IMAD.IADD R126, R126, 0x1, -R3.reuse ;  /* 0x000000017e7ea824 */ /* 0x100fe200078e0a03 */
[----:B------:R-:W-:Y:S01]  /*8700*/  ISETP.GE.AND P2, PT, R133, RZ, PT ;  /* 0x000000ff8500720c */ /* 0x000fe20003f46270 */
[----:B------:R-:W-:Y:S01]  /*8710*/  IMAD R132, R3, R6, R132 ;  /* 0x0000000603847224 */ /* 0x000fe200078e0284 */
[----:B------:R-:W-:Y:S01]  /*8720*/  IABS R133, R8 ;  /* 0x0000000800857213 */ /* 0x000fe20000000000 */
[--C-:B------:R-:W-:Y:S02]  /*8730*/  @!P1 IMAD.IADD R130, R130, 0x1, -R3.reuse ;  /* 0x0000000182829824 */ /* 0x100fe400078e0a03 */
[----:B------:R-:W-:Y:S01]  /*8740*/  @!P6 IMAD.IADD R131, R131, 0x1, -R3 ;  /* 0x000000018383e824 */ /* 0x000fe200078e0a03 */
[C---:B------:R-:W-:Y:S01]  /*8750*/  ISETP.GT.U32.AND P1, PT, R3.reuse, R132, PT ;  /* 0x000000840300720c */ /* 0x040fe20003f24070 */
[----:B------:R-:W-:Y:S01]  /*8760*/  IMAD.HI.U32 R6, R0, R133, RZ ;  /* 0x0000008500067227 */ /* 0x000fe200078e00ff */
[----:B------:R-:W-:-:S03]  /*8770*/  ISETP.GT.U32.AND P6, PT, R3, R130, PT ;  /* 0x000000820300720c */ /* 0x000fc60003fc4070 */
[----:B------:R-:W-:Y:S02]  /*8780*/  IMAD.MOV R6, RZ, RZ, -R6 ;  /* 0x000000ffff067224 */ /* 0x000fe400078e0a06 */
[----:B------:R-:W-:Y:S01]  /*8790*/  @!P5 IMAD.MOV R126, RZ, RZ, -R126 ;  /* 0x000000ffff7ed224 */ /* 0x000fe200078e0a7e */
[----:B------:R-:W-:Y:S01]  /*87a0*/  ISETP.GE.AND P5, PT, R134, RZ, PT ;  /* 0x000000ff8600720c */ /* 0x000fe20003fa6270 */
[----:B------:R-:W-:Y:S01]  /*87b0*/  IMAD R133, R3, R6, R133 ;  /* 0x0000000603857224 */ /* 0x000fe200078e0285 */
[----:B------:R-:W-:Y:S01]  /*87c0*/  IABS R134, R137 ;  /* 0x0000008900867213 */ /* 0x000fe20000000000 */
[----:B------:R-:W-:-:S04]  /*87d0*/  IMAD.HI.U32 R6, R0, R135, RZ ;  /* 0x0000008700067227 */ /* 0x000fc800078e00ff */
[--C-:B------:R-:W-:Y:S01]  /*87e0*/  @!P1 IMAD.IADD R132, R132, 0x1, -R3.reuse ;  /* 0x0000000184849824 */ /* 0x100fe200078e0a03 */
[C---:B------:R-:W-:Y:S01]  /*87f0*/  ISETP.GT.U32.AND P1, PT, R3.reuse, R131, PT ;  /* 0x000000830300720c */ /* 0x040fe20003f24070 */
[----:B------:R-:W-:Y:S01]  /*8800*/  @!P6 IMAD.IADD R130, R130, 0x1, -R3 ;  /* 0x000000018282e824 */ /* 0x000fe200078e0a03 */
[----:B------:R-:W-:Y:S01]  /*8810*/  ISETP.GT.U32.AND P6, PT, R3, R133, PT ;  /* 0x000000850300720c */ /* 0x000fe20003fc4070 */
[----:B------:R-:W-:Y:S02]  /*8820*/  IMAD.MOV R6, RZ, RZ, -R6 ;  /* 0x000000ffff067224 */ /* 0x000fe400078e0a06 */
[----:B------:R-:W-:-:S04]  /*8830*/  IMAD.HI.U32 R7, R0, R134, RZ ;  /* 0x0000008600077227 */ /* 0x000fc800078e00ff */
[----:B------:R-:W-:Y:S02]  /*8840*/  IMAD R135, R3, R6, R135 ;  /* 0x0000000603877224 */ /* 0x000fe400078e0287 */
[----:B------:R-:W-:Y:S02]  /*8850*/  IMAD.MOV R7, RZ, RZ, -R7 ;  /* 0x000000ffff077224 */ /* 0x000fe400078e0a07 */
[----:B------:R-:W-:Y:S01]  /*8860*/  @!P4 IMAD.MOV R127, RZ, RZ, -R127 ;  /* 0x000000ffff7fc224 */ /* 0x000fe200078e0a7f */
[----:B------:R-:W-:Y:S01]  /*8870*/  ISETP.GE.AND P4, PT, R136, RZ, PT ;  /* 0x000000ff8800720c */ /* 0x000fe20003f86270 */
[--C-:B------:R-:W-:Y:S01]  /*8880*/  @!P1 IMAD.IADD R131, R131, 0x1, -R3.reuse ;  /* 0x0000000183839824 */ /* 0x100fe200078e0a03 */
[----:B------:R-:W-:Y:S01]  /*8890*/  IABS R136, R140 ;  /* 0x0000008c00887213 */ /* 0x000fe20000000000 */
[----:B------:R-:W-:Y:S01]  /*88a0*/  @!P6 IMAD.IADD R133, R133, 0x1, -R3 ;  /* 0x000000018585e824 */ /* 0x000fe200078e0a03 */
[C---:B------:R-:W-:Y:S01]  /*88b0*/  ISETP.GT.U32.AND P6, PT, R3.reuse, R135, PT ;  /* 0x000000870300720c */ /* 0x040fe20003fc4070 */
[----:B------:R-:W-:Y:S01]  /*88c0*/  IMAD R134, R3, R7, R134 ;  /* 0x0000000703867224 */ /* 0x000fe200078e0286 */
[----:B------:R-:W-:Y:S01]  /*88d0*/  ISETP.GE.AND P1, PT, R137, RZ, PT ;  /* 0x000000ff8900720c */ /* 0x000fe20003f26270 */
[----:B------:R-:W-:Y:S01]  /*88e0*/  @!P5 IMAD.MOV R131, RZ, RZ, -R131 ;  /* 0x000000ffff83d224 */ /* 0x000fe200078e0a83 */
[----:B------:R-:W-:Y:S01]  /*88f0*/  ISETP.GT.U32.AND P5, PT, R3, R133, PT ;  /* 0x000000850300720c */ /* 0x000fe20003fa4070 */
[----:B------:R-:W-:Y:S01]  /*8900*/  IMAD.HI.U32 R7, R0, R136, RZ ;  /* 0x0000008800077227 */ /* 0x000fe200078e00ff */
[----:B------:R-:W-:-:S03]  /*8910*/  IABS R137, R142 ;  /* 0x0000008e00897213 */ /* 0x000fc60000000000 */
[----:B------:R-:W-:Y:S01]  /*8920*/  @!P3 IMAD.MOV R130, RZ, RZ, -R130 ;  /* 0x000000ffff82b224 */ /* 0x000fe200078e0a82 */
[----:B------:R-:W-:Y:S01]  /*8930*/  ISETP.GT.U32.AND P3, PT, R3, R134, PT ;  /* 0x000000860300720c */ /* 0x000fe20003f64070 */
[----:B------:R-:W-:Y:S02]  /*8940*/  IMAD.MOV R7, RZ, RZ, -R7 ;  /* 0x000000ffff077224 */ /* 0x000fe400078e0a07 */
[--C-:B------:R-:W-:Y:S02]  /*8950*/  @!P6 IMAD.IADD R135, R135, 0x1, -R3.reuse ;  /* 0x000000018787e824 */ /* 0x100fe400078e0a03 */
[C---:B------:R-:W-:Y:S02]  /*8960*/  IMAD R136, R3.reuse, R7, R136 ;  /* 0x0000000703887224 */ /* 0x040fe400078e0288 */
[----:B------:R-:W-:Y:S01]  /*8970*/  @!P0 IMAD.MOV R128, RZ, RZ, -R128 ;  /* 0x000000ffff808224 */ /* 0x000fe200078e0a80 */
[----:B------:R-:W-:Y:S01]  /*8980*/  ISETP.GT.U32.AND P0, PT, R3, R132, PT ;  /* 0x000000840300720c */ /* 0x000fe20003f04070 */
[----:B------:R-:W-:Y:S01]  /*8990*/  @!P5 IMAD.IADD R133, R133, 0x1, -R3 ;  /* 0x000000018585d824 */ /* 0x000fe200078e0a03 */
[C---:B------:R-:W-:Y:S01]  /*89a0*/  ISETP.GT.U32.AND P5, PT, R3.reuse, R136, PT ;  /* 0x000000880300720c */ /* 0x040fe20003fa4070 */
[----:B------:R-:W-:Y:S01]  /*89b0*/  IMAD.HI.U32 R6, R0, R137, RZ ;  /* 0x0000008900067227 */ /* 0x000fe200078e00ff */
[----:B------:R-:W-:-:S03]  /*89c0*/  ISETP.GT.U32.AND P6, PT, R3, R135, PT ;  /* 0x000000870300720c */ /* 0x000fc60003fc4070 */
[----:B------:R-:W-:Y:S02]  /*89d0*/  @!P3 IMAD.IADD R134, R134, 0x1, -R3 ;  /* 0x000000018686b824 */ /* 0x000fe400078e0a03 */
[----:B------:R-:W-:Y:S02]  /*89e0*/  IMAD.MOV R6, RZ, RZ, -R6 ;  /* 0x000000ffff067224 */ /* 0x000fe400078e0a06 */
[----:B------:R-:W-:Y:S01]  /*89f0*/  @!P2 IMAD.MOV R129, RZ, RZ, -R129 ;  /* 0x000000ffff81a224 */ /* 0x000fe200078e0a81 */
[C---:B------:R-:W-:Y:S01]  /*8a00*/  ISETP.GT.U32.AND P3, PT, R3.reuse, R134, PT ;  /* 0x000000860300720c */ /* 0x040fe20003f64070 */
[----:B------:R-:W-:Y:S01]  /*8a10*/  IMAD R137, R3, R6, R137 ;  /* 0x0000000603897224 */ /* 0x000fe200078e0289 */
[----:B------:R-:W-:Y:S01]  /*8a20*/  ISETP.GE.AND P2, PT, R8, RZ, PT ;  /* 0x000000ff0800720c */ /* 0x000fe20003f46270 */
[--C-:B------:R-:W-:Y:S01]  /*8a30*/  @!P0 IMAD.IADD R132, R132, 0x1, -R3.reuse ;  /* 0x0000000184848824 */ /* 0x100fe200078e0a03 */
[----:B------:R-:W-:Y:S01]  /*8a40*/  ISETP.GE.AND P0, PT, R138, RZ, PT ;  /* 0x000000ff8a00720c */ /* 0x000fe20003f06270 */
[--C-:B------:R-:W-:Y:S01]  /*8a50*/  @!P5 IMAD.IADD R136, R136, 0x1, -R3.reuse ;  /* 0x000000018888d824 */ /* 0x100fe200078e0a03 */
[----:B------:R-:W-:Y:S01]  /*8a60*/  IABS R138, R143 ;  /* 0x0000008f008a7213 */ /* 0x000fe20000000000 */
[----:B------:R-:W-:Y:S01]  /*8a70*/  @!P6 IMAD.IADD R135, R135, 0x1, -R3 ;  /* 0x000000018787e824 */ /* 0x000fe200078e0a03 */
[C---:B------:R-:W-:Y:S01]  /*8a80*/  ISETP.GT.U32.AND P6, PT, R3.reuse, R137, PT ;  /* 0x000000890300720c */ /* 0x040fe20003fc4070 */
[----:B------:R-:W-:Y:S01]  /*8a90*/  @!P4 IMAD.MOV R132, RZ, RZ, -R132 ;  /* 0x000000ffff84c224 */ /* 0x000fe200078e0a84 */
[----:B------:R-:W-:Y:S01]  /*8aa0*/  ISETP.GT.U32.AND P4, PT, R3, R136, PT ;  /* 0x000000880300720c */ /* 0x000fe20003f84070 */
[----:B------:R-:W-:Y:S01]  /*8ab0*/  IMAD.HI.U32 R7, R0, R139, RZ ;  /* 0x0000008b00077227 */ /* 0x000fe200078e00ff */
[----:B------:R-:W-:-:S02]  /*8ac0*/  ISETP.GE.AND P5, PT, R142, RZ, PT ;  /* 0x000000ff8e00720c */ /* 0x000fc40003fa6270 */
[----:B------:R-:W-:Y:S01]  /*8ad0*/  IABS R142, R146 ;  /* 0x00000092008e7213 */ /* 0x000fe20000000000 */
[----:B------:R-:W-:-:S04]  /*8ae0*/  IMAD.HI.U32 R8, R0, R141, RZ ;  /* 0x0000008d00087227 */ /* 0x000fc800078e00ff */
[----:B------:R-:W-:Y:S01]  /*8af0*/  @!P3 IMAD.IADD R134, R134, 0x1, -R3 ;  /* 0x000000018686b824 */ /* 0x000fe200078e0a03 */
[----:B------:R-:W-:Y:S01]  /*8b00*/  ISETP.GE.AND P3, PT, R140, RZ, PT ;  /* 0x000000ff8c00720c */ /* 0x000fe20003f66270 */
[----:B------:R-:W-:-:S04]  /*8b10*/  IMAD.HI.U32 R6, R0, R138, RZ ;  /* 0x0000008a00067227 */ /* 0x000fc800078e00ff */
[----:B------:R-:W-:Y:S01]  /*8b20*/  IMAD.MOV R140, RZ, RZ, -R7 ;  /* 0x000000ffff8c7224 */ /* 0x000fe200078e0a07 */
[----:B------:R-:W-:Y:S01]  /*8b30*/  LOP3.LUT R7, R5, 0xe6, RZ, 0xfc, !PT ;  /* 0x000000e605077812 */ /* 0x000fe200078efcff */
[----:B------:R-:W-:Y:S02]  /*8b40*/  IMAD.MOV R8, RZ, RZ, -R8 ;  /* 0x000000ffff087224 */ /* 0x000fe400078e0a08 */
[----:B------:R-:W-:Y:S02]  /*8b50*/  IMAD.MOV R6, RZ, RZ, -R6 ;  /* 0x000000ffff067224 */ /* 0x000fe400078e0a06 */
[C---:B------:R-:W-:Y:S02]  /*8b60*/  IMAD R139, R3.reuse, R140, R139 ;  /* 0x0000008c038b7224 */ /* 0x040fe400078e028b */
[C---:B------:R-:W-:Y:S01]  /*8b70*/  IMAD R140, R3.reuse, R8, R141 ;  /* 0x00000008038c7224 */ /* 0x040fe200078e028d */
[----:B------:R-:W-:Y:S01]  /*8b80*/  IABS R141, R7 ;  /* 0x00000007008d7213 */ /* 0x000fe20000000000 */
[----:B------:R-:W-:-:S02]  /*8b90*/  IMAD R138, R3, R6, R138 ;  /* 0x00000006038a7224 */ /* 0x000fc400078e028a */
[--C-:B------:R-:W-:Y:S02]  /*8ba0*/  @!P6 IMAD.IADD R137, R137, 0x1, -R3.reuse ;  /* 0x000000018989e824 */ /* 0x100fe400078e0a03 */
[----:B------:R-:W-:Y:S01]  /*8bb0*/  @!P4 IMAD.IADD R136, R136, 0x1, -R3 ;  /* 0x000000018888c824 */ /* 0x000fe200078e0a03 */
[C---:B------:R-:W-:Y:S01]  /*8bc0*/  ISETP.GT.U32.AND P4, PT, R3.reuse, R140, PT ;  /* 0x0000008c0300720c */ /* 0x040fe20003f84070 */
[----:B------:R-:W-:Y:S01]  /*8bd0*/  @!P2 IMAD.MOV R133, RZ, RZ, -R133 ;  /* 0x000000ffff85a224 */ /* 0x000fe200078e0a85 */
[C---:B------:R-:W-:Y:S01]  /*8be0*/  ISETP.GT.U32.AND P6, PT, R3.reuse, R137, PT ;  /* 0x000000890300720c */ /* 0x040fe20003fc4070 */
[----:B------:R-:W-:Y:S01]  /*8bf0*/  @!P1 IMAD.MOV R134, RZ, RZ, -R134 ;  /* 0x000000ffff869224 */ /* 0x000fe200078e0a86 */
[C---:B------:R-:W-:Y:S01]  /*8c00*/  ISETP.GT.U32.AND P2, PT, R3.reuse, R138, PT ;  /* 0x0000008a0300720c */ /* 0x040fe20003f44070 */
[----:B------:R-:W-:Y:S01]  /*8c10*/  IMAD.HI.U32 R6, R0, R141, RZ ;  /* 0x0000008d00067227 */ /* 0x000fe200078e00ff */
[----:B------:R-:W-:-:S03]  /*8c20*/  ISETP.GT.U32.AND P1, PT, R3, R139, PT ;  /* 0x0000008b0300720c */ /* 0x000fc60003f24070 */
[----:B------:R-:W-:Y:S02]  /*8c30*/  IMAD.MOV R8, RZ, RZ, -R6 ;  /* 0x000000ffff087224 */ /* 0x000fe400078e0a06 */
[----:B------:R-:W-:Y:S02]  /*8c40*/  @!P3 IMAD.MOV R136, RZ, RZ, -R136 ;  /* 0x000000ffff88b224 */ /* 0x000fe400078e0a88 */
[--C-:B------:R-:W-:Y:S02]  /*8c50*/  @!P4 IMAD.IADD R140, R140, 0x1, -R3.reuse ;  /* 0x000000018c8cc824 */ /* 0x100fe400078e0a03 */
[--C-:B------:R-:W-:Y:S01]  /*8c60*/  @!P6 IMAD.IADD R137, R137, 0x1, -R3.reuse ;  /* 0x000000018989e824 */ /* 0x100fe200078e0a03 */
[----:B------:R-:W-:Y:S01]  /*8c70*/  ISETP.GE.AND P6, PT, R144, RZ, PT ;  /* 0x000000ff9000720c */ /* 0x000fe20003fc6270 */
[----:B------:R-:W-:Y:S01]  /*8c80*/  @!P2 IMAD.IADD R138, R138, 0x1, -R3 ;  /* 0x000000018a8aa824 */ /* 0x000fe200078e0a03 */
[C---:B------:R-:W-:Y:S01]  /*8c90*/  ISETP.GT.U32.AND P3, PT, R3.reuse, R140, PT ;  /* 0x0000008c0300720c */ /* 0x040fe20003f64070 */
[----:B------:R-:W-:Y:S01]  /*8ca0*/  IMAD R141, R3, R8, R141 ;  /* 0x00000008038d7224 */ /* 0x000fe200078e028d */
[----:B------:R-:W-:Y:S01]  /*8cb0*/  LOP3.LUT R8, R5, 0xe2, RZ, 0xfc, !PT ;  /* 0x000000e205087812 */ /* 0x000fe200078efcff */
[----:B------:R-:W-:Y:S01]  /*8cc0*/  @!P1 IMAD.IADD R139, R139, 0x1, -R3 ;  /* 0x000000018b8b9824 */ /* 0x000fe200078e0a03 */
[C---:B------:R-:W-:Y:S01]  /*8cd0*/  ISETP.GT.U32.AND P1, PT, R3.reuse, R138, PT ;  /* 0x0000008a0300720c */ /* 0x040fe20003f24070 */
[----:B------:R-:W-:Y:S01]  /*8ce0*/  @!P5 IMAD.MOV R137, RZ, RZ, -R137 ;  /* 0x000000ffff89d224 */ /* 0x000fe200078e0a89 */
[----:B------:R-:W-:Y:S01]  /*8cf0*/  ISETP.GT.U32.AND P5, PT, R3, R141, PT ;  /* 0x0000008d0300720c */ /* 0x000fe20003fa4070 */
[----:B------:R-:W-:Y:S01]  /*8d00*/  @!P0 IMAD.MOV R135, RZ, RZ, -R135 ;  /* 0x000000ffff878224 */ /* 0x000fe200078e0a87 */
[----:B------:R-:W-:Y:S01]  /*8d10*/  ISETP.GE.AND P0, PT, R143, RZ, PT ;  /* 0x000000ff8f00720c */ /* 0x000fe20003f06270 */
[----:B------:R-:W-:Y:S01]  /*8d20*/  IMAD.HI.U32 R6, R0, R142, RZ ;  /* 0x0000008e00067227 */ /* 0x000fe200078e00ff */
[----:B------:R-:W-:-:S02]  /*8d30*/  ISETP.GT.U32.AND P4, PT, R3, R139, PT ;  /* 0x0000008b0300720c */ /* 0x000fc40003f84070 */
[----:B------:R-:W-:Y:S01]  /*8d40*/  IABS R143, R8 ;  /* 0x00000008008f7213 */ /* 0x000fe20000000000 */
[----:B------:R-:W-:Y:S01]  /*8d50*/  IMAD.MOV R6, RZ, RZ, -R6 ;  /* 0x000000ffff067224 */ /* 0x000fe200078e0a06 */
[----:B------:R-:W-:Y:S01]  /*8d60*/  ISETP.GE.AND P2, PT, R145, RZ, PT ;  /* 0x000000ff9100720c */ /* 0x000fe20003f46270 */
[--C-:B------:R-:W-:Y:S01]  /*8d70*/  @!P3 IMAD.IADD R140, R140, 0x1, -R3.reuse ;  /* 0x000000018c8cb824 */ /* 0x100fe200078e0a03 */
[----:B------:R-:W-:Y:S01]  /*8d80*/  ISETP.GE.AND P3, PT, R146, RZ, PT ;  /* 0x000000ff9200720c */ /* 0x000fe20003f66270 */
[----:B------:R-:W-:Y:S01]  /*8d90*/  IMAD R142, R3, R6, R142 ;  /* 0x00000006038e7224 */ /* 0x000fe200078e028e */
[----:B------:R-:W-:Y:S01]  /*8da0*/  LOP3.LUT R146, R5, 0xde, RZ, 0xfc, !PT ;  /* 0x000000de05927812 */ /* 0x000fe200078efcff */
[----:B------:R-:W-:Y:S01]  /*8db0*/  @!P1 IMAD.IADD R138, R138, 0x1, -R3 ;  /* 0x000000018a8a9824 */ /* 0x000fe200078e0a03 */
[----:B------:R-:W-:Y:S01]  /*8dc0*/  ISETP.GE.AND P1, PT, R7, RZ, PT ;  /* 0x000000ff0700720c */ /* 0x000fe20003f26270 */
[----:B------:R-:W-:Y:S01]  /*8dd0*/  IMAD.HI.U32 R6, R0, R143, RZ ;  /* 0x0000008f00067227 */ /* 0x000fe200078e00ff */
[----:B------:R-:W-:-:S02]  /*8de0*/  IABS R145, R146 ;  /* 0x0000009200917213 */ /* 0x000fc40000000000 */
[----:B------:R-:W-:Y:S01]  /*8df0*/  IABS R144, R147 ;  /* 0x0000009300907213 */ /* 0x000fe20000000000 */
[--C-:B------:R-:W-:Y:S01]  /*8e00*/  @!P5 IMAD.IADD R141, R141, 0x1, -R3.reuse ;  /* 0x000000018d8dd824 */ /* 0x100fe200078e0a03 */
[----:B------:R-:W-:Y:S01]  /*8e10*/  ISETP.GE.AND P5, PT, R8, RZ, PT ;  /* 0x000000ff0800720c */ /* 0x000fe20003fa6270 */
[----:B------:R-:W-:Y:S01]  /*8e20*/  @!P4 IMAD.IADD R139, R139, 0x1, -R3 ;  /* 0x000000018b8bc824 */ /* 0x000fe200078e0a03 */
[C---:B------:R-:W-:Y:S01]  /*8e30*/  ISETP.GT.U32.AND P4, PT, R3.reuse, R142, PT ;  /* 0x0000008e0300720c */ /* 0x040fe20003f84070 */
[----:B------:R-:W-:Y:S02]  /*8e40*/  IMAD.MOV R6, RZ, RZ, -R6 ;  /* 0x000000ffff067224 */ /* 0x000fe400078e0a06 */
[----:B------:R-:W-:Y:S01]  /*8e50*/  @!P0 IMAD.MOV R138, RZ, RZ, -R138 ;  /* 0x000000ffff8a8224 */ /* 0x000fe200078e0a8a */
[C---:B------:R-:W-:Y:S01]  /*8e60*/  ISETP.GT.U32.AND P0, PT, R3.reuse, R141, PT ;  /* 0x0000008d0300720c */ /* 0x040fe20003f04070 */
[----:B------:R-:W-:Y:S02]  /*8e70*/  IMAD R143, R3, R6, R143 ;  /* 0x00000006038f7224 */ /* 0x000fe400078e028f */
[----:B------:R-:W-:-:S04]  /*8e80*/  IMAD.HI.U32 R6, R0, R145, RZ ;  /* 0x0000009100067227 */ /* 0x000fc800078e00ff */
[----:B------:R-:W-:Y:S01]  /*8e90*/  @!P6 IMAD.MOV R139, RZ, RZ, -R139 ;  /* 0x000000ffff8be224 */ /* 0x000fe200078e0a8b */
[----:B------:R-:W-:Y:S01]  /*8ea0*/  ISETP.GT.U32.AND P6, PT, R3, R143, PT ;  /* 0x0000008f0300720c */ /* 0x000fe20003fc4070 */
[----:B------:R-:W-:Y:S02]  /*8eb0*/  IMAD.MOV R6, RZ, RZ, -R6 ;  /* 0x000000ffff067224 */ /* 0x000fe400078e0a06 */
[--C-:B------:R-:W-:Y:S02]  /*8ec0*/  @!P4 IMAD.IADD R142, R142, 0x1, -R3.reuse ;  /* 0x000000018e8ec824 */ /* 0x100fe400078e0a03 */
[----:B------:R-:W-:Y:S02]  /*8ed0*/  @!P0 IMAD.IADD R141, R141, 0x1, -R3 ;  /* 0x000000018d8d8824 */ /* 0x000fe400078e0a03 */
[C---:B------:R-:W-:Y:S01]  /*8ee0*/  IMAD R145, R3.reuse, R6, R145 ;  /* 0x0000000603917224 */ /* 0x040fe200078e0291 */
[----:B------:R-:W-:Y:S01]  /*8ef0*/  ISETP.GT.U32.AND P4, PT, R3, R142, PT ;  /* 0x0000008e0300720c */ /* 0x000fe20003f84070 */
[----:B------:R-:W-:-:S02]  /*8f00*/  @!P1 IMAD.MOV R141, RZ, RZ, -R141 ;  /* 0x000000ffff8d9224 */ /* 0x000fc400078e0a8d */
        /* <DEDUP_REMOVED lines=9> */
[----:B------:R-:W-:Y:S01]  /*8fa0*/  LOP3.LUT R7, R5, 0xdc, RZ, 0xfc, !PT ;  /* 0x000000dc05077812 */ /* 0x000fe200078efcff */
[----:B------:R-:W-:Y:S01]  /*8fb0*/  @!P1 IMAD.IADD R145, R145, 0x1, -R3 ;  /* 0x0000000191919824 */ /* 0x000fe200078e0a03 */
[----:B------:R-:W-:Y:S01]  /*8fc0*/  ISETP.GT.U32.AND P0, PT, R3, R144, PT ;  /* 0x000000900300720c */ /* 0x000fe20003f04070 */
[----:B------:R-:W-:Y:S01]  /*8fd0*/  @!P3 IMAD.MOV R142, RZ, RZ, -R142 ;  /* 0x000000ffff8eb224 */ /* 0x000fe200078e0a8e */
[----:B------:R-:W-:Y:S01]  /*8fe0*/  IABS R147, R148 ;  /* 0x0000009400937213 */ /* 0x000fe20000000000 */
[----:B------:R-:W-:Y:S01]  /*8ff0*/  IMAD.HI.U32 R8, R0, R149, RZ ;  /* 0x0000009500087227 */ /* 0x000fe200078e00ff */
[----:B------:R-:W-:-:S02]  /*9000*/  ISETP.GE.AND P4, PT, R146, RZ, PT ;  /* 0x000000ff9200720c */ /* 0x000fc40003f86270 */
[----:B------:R-:W-:Y:S01]  /*9010*/  IABS R146, R7 ;  /* 0x0000000700927213 */ /* 0x000fe20000000000 */
[----:B------:R-:W-:Y:S01]  /*9020*/  @!P6 IMAD.IADD R143, R143, 0x1, -R3 ;  /* 0x000000018f8fe824 */ /* 0x000fe200078e0a03 */
[----:B------:R-:W-:Y:S01]  /*9030*/  ISETP.GE.AND P3, PT, R7, RZ, PT ;  /* 0x000000ff0700720c */ /* 0x000fe20003f66270 */
[----:B------:R-:W-:Y:S01]  /*9040*/  IMAD.HI.U32 R7, R0, R147, RZ ;  /* 0x0000009300077227 */ /* 0x000fe200078e00ff */
[C---:B------:R-:W-:Y:S02]  /*9050*/  ISETP.GT.U32.AND P1, PT, R3.reuse, R145, PT ;  /* 0x000000910300720c */ /* 0x040fe40003f24070 */
[----:B------:R-:W-:Y:S01]  /*9060*/  ISETP.GE.AND P6, PT, R148, RZ, PT ;  /* 0x000000ff9400720c */ /* 0x000fe20003fc6270 */
[----:B------:R-:W-:Y:S02]  /*9070*/  IMAD.MOV R148, RZ, RZ, -R7 ;  /* 0x000000ffff947224 */ /* 0x000fe400078e0a07 */
[----:B------:R-:W-:Y:S02]  /*9080*/  @!P0 IMAD.IADD R144, R144, 0x1, -R3 ;  /* 0x0000000190908824 */ /* 0x000fe400078e0a03 */
[----:B------:R-:W-:-:S02]  /*9090*/  IMAD R147, R3, R148, R147 ;  /* 0x0000009403937224 */ /* 0x000fc400078e0293 */
[----:B------:R-:W-:Y:S01]  /*90a0*/  IMAD.HI.U32 R6, R0, R146, RZ ;  /* 0x0000009200067227 */ /* 0x000fe200078e00ff */
[----:B------:R-:W-:-:S03]  /*90b0*/  ISETP.GT.U32.AND P0, PT, R3, R144, PT ;  /* 0x000000900300720c */ /* 0x000fc60003f04070 */
[----:B------:R-:W-:Y:S01]  /*90c0*/  @!P1 IMAD.IADD R145, R145, 0x1, -R3 ;  /* 0x0000000191919824 */ /* 0x000fe200078e0a03 */
[C---:B------:R-:W-:Y:S01]  /*90d0*/  ISETP.GT.U32.AND P1, PT, R3.reuse, R147, PT ;  /* 0x000000930300720c */ /* 0x040fe20003f24070 */
[----:B------:R-:W-:Y:S02]  /*90e0*/  IMAD.MOV R6, RZ, RZ, -R6 ;  /* 0x000000ffff067224 */ /* 0x000fe400078e0a06 */
[----:B------:R-:W-:Y:S02]  /*90f0*/  @!P5 IMAD.MOV R143, RZ, RZ, -R143 ;  /* 0x000000ffff8fd224 */ /* 0x000fe400078e0a8f */
[----:B------:R-:W-:Y:S01]  /*9100*/  IMAD R146, R3, R6, R146 ;  /* 0x0000000603927224 */ /* 0x000fe200078e0292 */
[----:B------:R-:W-:Y:S01]  /*9110*/  LOP3.LUT R6, R5, 0xd6, RZ, 0xfc, !PT ;  /* 0x000000d605067812 */ /* 0x000fe200078efcff */
[----:B------:R-:W-:Y:S02]  /*9120*/  IMAD.MOV R8, RZ, RZ, -R8 ;  /* 0x000000ffff087224 */ /* 0x000fe400078e0a08 */
[----:B------:R-:W-:Y:S01]  /*9130*/  @!P0 IMAD.IADD R144, R144, 0x1, -R3 ;  /* 0x0000000190908824 */ /* 0x000fe200078e0a03 */
[----:B------:R-:W-:Y:S01]  /*9140*/  ISETP.GE.AND P0, PT, R150, RZ, PT ;  /* 0x000000ff9600720c */ /* 0x000fe20003f06270 */
[C---:B------:R-:W-:Y:S01]  /*9150*/  IMAD R148, R3.reuse, R8, R149 ;  /* 0x0000000803947224 */ /* 0x040fe200078e0295 */
[----:B------:R-:W-:Y:S01]  /*9160*/  ISETP.GT.U32.AND P5, PT, R3, R146, PT ;  /* 0x000000920300720c */ /* 0x000fe20003fa4070 */
[----:B------:R-:W-:Y:S01]  /*9170*/  @!P1 IMAD.IADD R147, R147, 0x1, -R3 ;  /* 0x0000000193939824 */ /* 0x000fe200078e0a03 */
[----:B------:R-:W-:Y:S01]  /*9180*/  IABS R150, R6 ;  /* 0x0000000600967213 */ /* 0x000fe20000000000 */
[----:B------:R-:W-:Y:S01]  /*9190*/  @!P2 IMAD.MOV R144, RZ, RZ, -R144 ;  /* 0x000000ffff90a224 */ /* 0x000fe200078e0a90 */
[----:B------:R-:W-:Y:S01]  /*91a0*/  ISETP.GE.AND P2, PT, R6, RZ, PT ;  /* 0x000000ff0600720c */ /* 0x000fe20003f46270 */
[----:B------:R-:W-:Y:S01]  /*91b0*/  IMAD.HI.U32 R7, R0, R151, RZ ;  /* 0x0000009700077227 */ /* 0x000fe200078e00ff */
[----:B------:R-:W-:-:S03]  /*91c0*/  ISETP.GT.U32.AND P1, PT, R3, R147, PT ;  /* 0x000000930300720c */ /* 0x000fc60003f24070 */
[----:B------:R-:W-:-:S04]  /*91d0*/  IMAD.HI.U32 R6, R0, R150, RZ ;  /* 0x0000009600067227 */ /* 0x000fc800078e00ff */
[----:B------:R-:W-:-:S04]  /*91e0*/  IMAD.HI.U32 R149, R0, R154, RZ ;  /* 0x0000009a00957227 */ /* 0x000fc800078e00ff */
[----:B------:R-:W-:Y:S02]  /*91f0*/  IMAD.MOV R6, RZ, RZ, -R6 ;  /* 0x000000ffff067224 */ /* 0x000fe400078e0a06 */
[----:B------:R-:W-:Y:S02]  /*9200*/  IMAD.MOV R152, RZ, RZ, -R7 ;  /* 0x000000ffff987224 */ /* 0x000fe400078e0a07 */
[----:B------:R-:W-:Y:S02]  /*9210*/  IMAD.MOV R7, RZ, RZ, -R149 ;  /* 0x000000ffff077224 */ /* 0x000fe400078e0a95 */
[----:B------:R-:W-:Y:S02]  /*9220*/  @!P5 IMAD.IADD R146, R146, 0x1, -R3 ;  /* 0x000000019292d824 */ /* 0x000fe400078e0a03 */
[----:B------:R-:W-:Y:S01]  /*9230*/  @!P4 IMAD.MOV R145, RZ, RZ, -R145 ;  /* 0x000000ffff91c224 */ /* 0x000fe200078e0a91 */
[C---:B------:R-:W-:Y:S01]  /*9240*/  ISETP.GT.U32.AND P4, PT, R3.reuse, R148, PT ;  /* 0x000000940300720c */ /* 0x040fe20003f84070 */
[C---:B------:R-:W-:Y:S01]  /*9250*/  IMAD R149, R3.reuse, R6, R150 ;  /* 0x0000000603957224 */ /* 0x040fe200078e0296 */
[----:B------:R-:W-:Y:S01]  /*9260*/  ISETP.GT.U32.AND P5, PT, R3, R146, PT ;  /* 0x000000920300720c */ /* 0x000fe20003fa4070 */
[----:B------:R-:W-:-:S02]  /*9270*/  @!P1 IMAD.IADD R147, R147, 0x1, -R3 ;  /* 0x0000000193939824 */ /* 0x000fc400078e0a03 */
[----:B------:R-:W-:Y:S01]  /*9280*/  IMAD.HI.U32 R8, R0, R153, RZ ;  /* 0x0000009900087227 */ /* 0x000fe200078e00ff */
[----:B------:R-:W-:-:S03]  /*9290*/  ISETP.GT.U32.AND P1, PT, R3, R149, PT ;  /* 0x000000950300720c */ /* 0x000fc60003f24070 */
[----:B------:R-:W-:Y:S02]  /*92a0*/  IMAD.MOV R8, RZ, RZ, -R8 ;  /* 0x000000ffff087224 */ /* 0x000fe400078e0a08 */
[C---:B------:R-:W-:Y:S02]  /*92b0*/  IMAD R150, R3.reuse, R152, R151 ;  /* 0x0000009803967224 */ /* 0x040fe400078e0297 */
[--C-:B------:R-:W-:Y:S02]  /*92c0*/  @!P4 IMAD.IADD R148, R148, 0x1, -R3.reuse ;  /* 0x000000019494c824 */ /* 0x100fe400078e0a03 */
[----:B------:R-:W-:Y:S01]  /*92d0*/  @!P5 IMAD.IADD R146, R146, 0x1, -R3 ;  /* 0x000000019292d824 */ /* 0x000fe200078e0a03 */
[C---:B------:R-:W-:Y:S01]  /*92e0*/  ISETP.GT.U32.AND P4, PT, R3.reuse, R150, PT ;  /* 0x000000960300720c */ /* 0x040fe20003f84070 */
[----:B------:R-:W-:Y:S01]  /*92f0*/  IMAD R151, R3, R8, R153 ;  /* 0x0000000803977224 */ /* 0x000fe200078e0299 */
[----:B------:R-:W-:Y:S01]  /*9300*/  IABS R153, R159 ;  /* 0x0000009f00997213 */ /* 0x000fe20000000000 */
[----:B------:R-:W-:Y:S01]  /*9310*/  @!P1 IMAD.IADD R149, R149, 0x1, -R3 ;  /* 0x0000000195959824 */ /* 0x000fe200078e0a03 */
[----:B------:R-:W-:Y:S01]  /*9320*/  ISETP.GT.U32.AND P1, PT, R3, R148, PT ;  /* 0x000000940300720c */ /* 0x000fe20003f24070 */
[----:B------:R-:W-:Y:S01]  /*9330*/  @!P3 IMAD.MOV R146, RZ, RZ, -R146 ;  /* 0x000000ffff92b224 */ /* 0x000fe200078e0a92 */
[----:B------:R-:W-:Y:S01]  /*9340*/  ISETP.GE.AND P5, PT, R155, RZ, PT ;  /* 0x000000ff9b00720c */ /* 0x000fe20003fa6270 */
[----:B------:R-:W-:Y:S01]  /*9350*/  IMAD.HI.U32 R6, R0, R153, RZ ;  /* 0x0000009900067227 */ /* 0x000fe200078e00ff */
[----:B------:R-:W-:-:S02]  /*9360*/  ISETP.GT.U32.AND P3, PT, R3, R149, PT ;  /* 0x000000950300720c */ /* 0x000fc40003f64070 */
[----:B------:R-:W-:Y:S01]  /*9370*/  IABS R155, R161 ;  /* 0x000000a1009b7213 */ /* 0x000fe20000000000 */
[C---:B------:R-:W-:Y:S01]  /*9380*/  IMAD R152, R3.reuse, R7, R154 ;  /* 0x0000000703987224 */ /* 0x040fe200078e029a */
[----:B------:R-:W-:Y:S01]  /*9390*/  IABS R154, R160 ;  /* 0x000000a0009a7213 */ /* 0x000fe20000000000 */
[----:B------:R-:W-:Y:S02]  /*93a0*/  IMAD.MOV R6, RZ, RZ, -R6 ;  /* 0x000000ffff067224 */ /* 0x000fe400078e0a06 */
[----:B------:R-:W-:Y:S02]  /*93b0*/  @!P4 IMAD.IADD R150, R150, 0x1, -R3 ;  /* 0x000000019696c824 */ /* 0x000fe400078e0a03 */
[----:B------:R-:W-:Y:S01]  /*93c0*/  @!P6 IMAD.MOV R147, RZ, RZ, -R147 ;  /* 0x000000ffff93e224 */ /* 0x000fe200078e0a93 */
[C---:B------:R-:W-:Y:S01]  /*93d0*/  ISETP.GT.U32.AND P6, PT, R3.reuse, R151, PT ;  /* 0x000000970300720c */ /* 0x040fe20003fc4070 */
[----:B------:R-:W-:Y:S01]  /*93e0*/  @!P1 IMAD.IADD R148, R148, 0x1, -R3 ;  /* 0x0000000194949824 */ /* 0x000fe200078e0a03 */
[C---:B------:R-:W-:Y:S01]  /*93f0*/  ISETP.GT.U32.AND P1, PT, R3.reuse, R152, PT ;  /* 0x000000980300720c */ /* 0x040fe20003f24070 */
[C---:B------:R-:W-:Y:S01]  /*9400*/  IMAD R153, R3.reuse, R6, R153 ;  /* 0x0000000603997224 */ /* 0x040fe200078e0299 */
[----:B------:R-:W-:Y:S01]  /*9410*/  ISETP.GT.U32.AND P4, PT, R3, R150, PT ;  /* 0x000000960300720c */ /* 0x000fe20003f84070 */
[----:B------:R-:W-:-:S02]  /*9420*/  @!P3 IMAD.IADD R149, R149, 0x1, -R3 ;  /* 0x000000019595b824 */ /* 0x000fc400078e0a03 */
[----:B------:R-:W-:Y:S01]  /*9430*/  IMAD.HI.U32 R7, R0, R154, RZ ;  /* 0x0000009a00077227 */ /* 0x000fe200078e00ff */
[----:B------:R-:W-:-:S03]  /*9440*/  ISETP.GT.U32.AND P3, PT, R3, R153, PT ;  /* 0x000000990300720c */ /* 0x000fc60003f64070 */
[----:B------:R-:W-:Y:S02]  /*9450*/  IMAD.MOV R8, RZ, RZ, -R7 ;  /* 0x000000ffff087224 */ /* 0x000fe400078e0a07 */
[--C-:B------:R-:W-:Y:S01]  /*9460*/  @!P6 IMAD.IADD R151, R151, 0x1, -R3.reuse ;  /* 0x000000019797e824 */ /* 0x100fe200078e0a03 */
[----:B------:R-:W-:Y:S01]  /*9470*/  ISETP.GE.AND P6, PT, R157, RZ, PT ;  /* 0x000000ff9d00720c */ /* 0x000fe20003fc6270 */
[----:B------:R-:W-:Y:S01]  /*9480*/  IMAD R154, R3, R8, R154 ;  /* 0x00000008039a7224 */ /* 0x000fe200078e029a */
[----:B------:R-:W-:Y:S01]  /*9490*/  LOP3.LUT R8, R5, 0xc6, RZ, 0xfc, !PT ;  /* 0x000000c605087812 */ /* 0x000fe200078efcff */
[--C-:B------:R-:W-:Y:S01]  /*94a0*/  @!P1 IMAD.IADD R152, R152, 0x1, -R3.reuse ;  /* 0x0000000198989824 */ /* 0x100fe200078e0a03 */
[----:B------:R-:W-:Y:S01]  /*94b0*/  ISETP.GE.AND P1, PT, R158, RZ, PT ;  /* 0x000000ff9e00720c */ /* 0x000fe20003f26270 */
[----:B------:R-:W-:Y:S01]  /*94c0*/  IMAD.HI.U32 R6, R0, R155, RZ ;  /* 0x0000009b00067227 */ /* 0x000fe200078e00ff */
[----:B------:R-:W-:Y:S02]  /*94d0*/  IABS R157, R8 ;  /* 0x00000008009d7213 */ /* 0x000fe40000000000 */
[----:B------:R-:W-:Y:S01]  /*94e0*/  IABS R158, R163 ;  /* 0x000000a3009e7213 */ /* 0x000fe20000000000 */
[--C-:B------:R-:W-:Y:S01]  /*94f0*/  @!P4 IMAD.IADD R150, R150, 0x1, -R3.reuse ;  /* 0x000000019696c824 */ /* 0x100fe200078e0a03 */
[----:B------:R-:W-:Y:S01]  /*9500*/  ISETP.GT.U32.AND P4, PT, R3, R154, PT ;  /* 0x0000009a0300720c */ /* 0x000fe20003f84070 */
[----:B------:R-:W-:Y:S01]  /*9510*/  @!P3 IMAD.IADD R153, R153, 0x1, -R3 ;  /* 0x000000019999b824 */ /* 0x000fe200078e0a03 */
[C---:B------:R-:W-:Y:S01]  /*9520*/  ISETP.GT.U32.AND P3, PT, R3.reuse, R151, PT ;  /* 0x000000970300720c */ /* 0x040fe20003f64070 */
[----:B------:R-:W-:Y:S01]  /*9530*/  @!P0 IMAD.MOV R148, RZ, RZ, -R148 ;  /* 0x000000ffff948224 */ /* 0x000fe200078e0a94 */
[----:B------:R-:W-:Y:S01]  /*9540*/  ISETP.GT.U32.AND P0, PT, R3, R152, PT ;  /* 0x000000980300720c */ /* 0x000fe20003f04070 */
[----:B------:R-:W-:-:S04]  /*9550*/  IMAD.HI.U32 R7, R0, R156, RZ ;  /* 0x0000009c00077227 */ /* 0x000fc800078e00ff */
[----:B------:R-:W-:Y:S02]  /*9560*/  IMAD.MOV R6, RZ, RZ, -R6 ;  /* 0x000000ffff067224 */ /* 0x000fe400078e0a06 */
[----:B------:R-:W-:Y:S02]  /*9570*/  IMAD.MOV R7, RZ, RZ, -R7 ;  /* 0x000000ffff077224 */ /* 0x000fe400078e0a07 */
[C---:B------:R-:W-:Y:S02]  /*9580*/  IMAD R155, R3.reuse, R6, R155 ;  /* 0x00000006039b7224 */ /* 0x040fe400078e029b */
[C---:B------:R-:W-:Y:S02]  /*9590*/  IMAD R156, R3.reuse, R7, R156 ;  /* 0x00000007039c7224 */ /* 0x040fe400078e029c */
[----:B------:R-:W-:Y:S01]  /*95a0*/  @!P2 IMAD.MOV R149, RZ, RZ, -R149 ;  /* 0x000000ffff95a224 */ /* 0x000fe200078e0a95 */
[C---:B------:R-:W-:Y:S01]  /*95b0*/  ISETP.GT.U32.AND P2, PT, R3.reuse, R153, PT ;  /* 0x000000990300720c */ /* 0x040fe20003f44070 */
[----:B------:R-:W-:Y:S01]  /*95c0*/  @!P5 IMAD.MOV R150, RZ, RZ, -R150 ;  /* 0x000000ffff96d224 */ /* 0x000fe200078e0a96 */
[----:B------:R-:W-:Y:S01]  /*95d0*/  ISETP.GT.U32.AND P5, PT, R3, R155, PT ;  /* 0x0000009b0300720c */ /* 0x000fe20003fa4070 */
[----:B------:R-:W-:-:S02]  /*95e0*/  @!P4 IMAD.IADD R154, R154, 0x1, -R3 ;  /* 0x000000019a9ac824 */ /* 0x000fc400078e0a03 */
[--C-:B------:R-:W-:Y:S01]  /*95f0*/  @!P3 IMAD.IADD R151, R151, 0x1, -R3.reuse ;  /* 0x000000019797b824 */ /* 0x100fe200078e0a03 */
[----:B------:R-:W-:Y:S01]  /*9600*/  ISETP.GE.AND P3, PT, R159, RZ, PT ;  /* 0x000000ff9f00720c */ /* 0x000fe20003f66270 */
[----:B------:R-:W-:Y:S01]  /*9610*/  @!P0 IMAD.IADD R152, R152, 0x1, -R3 ;  /* 0x0000000198988824 */ /* 0x000fe200078e0a03 */
[C---:B------:R-:W-:Y:S01]  /*9620*/  ISETP.GT.U32.AND P0, PT, R3.reuse, R156, PT ;  /* 0x0000009c0300720c */ /* 0x040fe20003f04070 */
[----:B------:R-:W-:Y:S01]  /*9630*/  IMAD.HI.U32 R6, R0, R157, RZ ;  /* 0x0000009d00067227 */ /* 0x000fe200078e00ff */
[----:B------:R-:W-:-:S03]  /*9640*/  ISETP.GT.U32.AND P4, PT, R3, R154, PT ;  /* 0x0000009a0300720c */ /* 0x000fc60003f84070 */
[----:B------:R-:W-:Y:S02]  /*9650*/  IMAD.MOV R6, RZ, RZ, -R6 ;  /* 0x000000ffff067224 */ /* 0x000fe400078e0a06 */
[--C-:B------:R-:W-:Y:S01]  /*9660*/  @!P2 IMAD.IADD R153, R153, 0x1, -R3.reuse ;  /* 0x000000019999a824 */ /* 0x100fe200078e0a03 */
[----:B------:R-:W-:Y:S01]  /*9670*/  ISETP.GE.AND P2, PT, R160, RZ, PT ;  /* 0x000000ffa000720c */ /* 0x000fe20003f46270 */
[----:B------:R-:W-:Y:S01]  /*9680*/  @!P5 IMAD.IADD R155, R155, 0x1, -R3 ;  /* 0x000000019b9bd824 */ /* 0x000fe200078e0a03 */
[----:B------:R-:W-:Y:S01]  /*9690*/  ISETP.GE.AND P5, PT, R162, RZ, PT ;  /* 0x000000ffa200720c */ /* 0x000fe20003fa6270 */
[----:B------:R-:W-:Y:S01]  /*96a0*/  IMAD R157, R3, R6, R157 ;  /* 0x00000006039d7224 */ /* 0x000fe200078e029d */
[----:B------:R-:W-:Y:S01]  /*96b0*/  LOP3.LUT R6, R5, 0xc2, RZ, 0xfc, !PT ;  /* 0x000000c205067812 */ /* 0x000fe200078efcff */
[----:B------:R-:W-:Y:S01]  /*96c0*/  @!P0 IMAD.IADD R156, R156, 0x1, -R3 ;  /* 0x000000019c9c8824 */ /* 0x000fe200078e0a03 */
[C---:B------:R-:W-:Y:S01]  /*96d0*/  ISETP.GT.U32.AND P0, PT, R3.reuse, R155, PT ;  /* 0x0000009b0300720c */ /* 0x040fe20003f04070 */
[----:B------:R-:W-:Y:S01]  /*96e0*/  @!P3 IMAD.MOV R153, RZ, RZ, -R153 ;  /* 0x000000ffff99b224 */ /* 0x000fe200078e0a99 */
[----:B------:R-:W-:Y:S01]  /*96f0*/  ISETP.GT.U32.AND P3, PT, R3, R157, PT ;  /* 0x0000009d0300720c */ /* 0x000fe20003f64070 */
[----:B------:R-:W-:Y:S01]  /*9700*/  IMAD.HI.U32 R7, R0, R158, RZ ;  /* 0x0000009e00077227 */ /* 0x000fe200078e00ff */
[----:B------:R-:W-:-:S03]  /*9710*/  IABS R159, R6 ;  /* 0x00000006009f7213 */ /* 0x000fc60000000000 */
[----:B------:R-:W-:Y:S01]  /*9720*/  @!P4 IMAD.IADD R154, R154, 0x1, -R3 ;  /* 0x000000019a9ac824 */ /* 0x000fe200078e0a03 */
[----:B------:R-:W-:Y:S01]  /*9730*/  ISETP.GE.AND P4, PT, R161, RZ, PT ;  /* 0x000000ffa100720c */ /* 0x000fe20003f86270 */
[----:B------:R-:W-:Y:S01]  /*9740*/  @!P6 IMAD.MOV R151, RZ, RZ, -R151 ;  /* 0x000000ffff97e224 */ /* 0x000fe200078e0a97 */
[C---:B------:R-:W-:Y:S01]  /*9750*/  ISETP.GT.U32.AND P6, PT, R3.reuse, R156, PT ;  /* 0x0000009c0300720c */ /* 0x040fe20003fc4070 */
[----:B------:R-:W-:Y:S02]  /*9760*/  IMAD.MOV R7, RZ, RZ, -R7 ;  /* 0x000000ffff077224 */ /* 0x000fe400078e0a07 */
[----:B------:R-:W-:Y:S02]  /*9770*/  @!P2 IMAD.MOV R154, RZ, RZ, -R154 ;  /* 0x000000ffff9aa224 */ /* 0x000fe400078e0a9a */
[----:B------:R-:W-:Y:S01]  /*9780*/  IMAD R158, R3, R7, R158 ;  /* 0x00000007039e7224 */ /* 0x000fe200078e029e */
[----:B------:R-:W-:Y:S01]  /*9790*/  LOP3.LUT R7, R5, 0xc0, RZ, 0xfc, !PT ;  /* 0x000000c005077812 */ /* 0x000fe200078efcff */
[--C-:B------:R-:W-:Y:S01]  /*97a0*/  @!P0 IMAD.IADD R155, R155, 0x1, -R3.reuse ;  /* 0x000000019b9b8824 */ /* 0x100fe200078e0a03 */
[----:B------:R-:W-:Y:S01]  /*97b0*/  ISETP.GE.AND P0, PT, R163, RZ, PT ;  /* 0x000000ffa300720c */ /* 0x000fe20003f06270 */
[----:B------:R-:W-:Y:S01]  /*97c0*/  @!P3 IMAD.IADD R157, R157, 0x1, -R3 ;  /* 0x000000019d9db824 */ /* 0x000fe200078e0a03 */
[C---:B------:R-:W-:Y:S01]  /*97d0*/  ISETP.GT.U32.AND P2, PT, R3.reuse, R158, PT ;  /* 0x0000009e0300720c */ /* 0x040fe20003f44070 */
[----:B------:R-:W-:Y:S01]  /*97e0*/  @!P4 IMAD.MOV R155, RZ, RZ, -R155 ;  /* 0x000000ffff9bc224 */ /* 0x000fe200078e0a9b */
[----:B------:R-:W-:Y:S01]  /*97f0*/  IABS R160, R7 ;  /* 0x0000000700a07213 */ /* 0x000fe20000000000 */
[----:B------:R-:W-:Y:S01]  /*9800*/  @!P6 IMAD.IADD R156, R156, 0x1, -R3 ;  /* 0x000000019c9ce824 */ /* 0x000fe200078e0a03 */
[----:B------:R-:W-:Y:S01]  /*9810*/  ISETP.GE.AND P6, PT, R6, RZ, PT ;  /* 0x000000ff0600720c */ /* 0x000fe20003fc6270 */
[----:B------:R-:W-:Y:S01]  /*9820*/  IMAD.HI.U32 R6, R0, R159, RZ ;  /* 0x0000009f00067227 */ /* 0x000fe200078e00ff */
[----:B------:R-:W-:-:S02]  /*9830*/  ISETP.GT.U32.AND P4, PT, R3, R157, PT ;  /* 0x0000009d0300720c */ /* 0x000fc40003f84070 */
[----:B------:R-:W-:Y:S01]  /*9840*/  ISETP.GE.AND P3, PT, R7, RZ, PT ;  /* 0x000000ff0700720c */ /* 0x000fe20003f66270 */
[----:B------:R-:W-:Y:S02]  /*9850*/  IMAD.MOV R6, RZ, RZ, -R6 ;  /* 0x000000ffff067224 */ /* 0x000fe400078e0a06 */
[----:B------:R-:W-:Y:S01]  /*9860*/  @!P1 IMAD.MOV R152, RZ, RZ, -R152 ;  /* 0x000000ffff989224 */ /* 0x000fe200078e0a98 */
[----:B------:R-:W-:Y:S01]  /*9870*/  ISETP.GE.AND P1, PT, R8, RZ, PT ;  /* 0x000000ff0800720c */ /* 0x000fe20003f26270 */
[----:B------:R-:W-:Y:S01]  /*9880*/  @!P2 IMAD.IADD R158, R158, 0x1, -R3 ;  /* 0x000000019e9ea824 */ /* 0x000fe200078e0a03 */
[----:B------:R-:W-:Y:S01]  /*9890*/  LOP3.LUT R8, R5, 0xbe, RZ, 0xfc, !PT ;  /* 0x000000be05087812 */ /* 0x000fe200078efcff */
[----:B------:R-:W-:Y:S01]  /*98a0*/  IMAD R159, R3, R6, R159 ;  /* 0x00000006039f7224 */ /* 0x000fe200078e029f */
[----:B------:R-:W-:Y:S01]  /*98b0*/  LOP3.LUT R6, R5, 0xbc, RZ, 0xfc, !PT ;  /* 0x000000bc05067812 */ /* 0x000fe200078efcff */
[----:B------:R-:W-:Y:S01]  /*98c0*/  IMAD.HI.U32 R7, R0, R160, RZ ;  /* 0x000000a000077227 */ /* 0x000fe200078e00ff */
[----:B------:R-:W-:-:S02]  /*98d0*/  ISETP.GT.U32.AND P2, PT, R3, R158, PT ;  /* 0x0000009e0300720c */ /* 0x000fc40003f44070 */
[----:B------:R-:W-:Y:S01]  /*98e0*/  IABS R161, R8 ;  /* 0x0000000800a17213 */ /* 0x000fe20000000000 */
[----:B------:R-:W-:Y:S01]  /*98f0*/  @!P4 IMAD.IADD R157, R157, 0x1, -R3 ;  /* 0x000000019d9dc824 */ /* 0x000fe200078e0a03 */
[C---:B------:R-:W-:Y:S01]  /*9900*/  ISETP.GT.U32.AND P4, PT, R3.reuse, R159, PT ;  /* 0x0000009f0300720c */ /* 0x040fe20003f84070 */
[----:B------:R-:W-:Y:S01]  /*9910*/  IMAD.MOV R7, RZ, RZ, -R7 ;  /* 0x000000ffff077224 */ /* 0x000fe200078e0a07 */
[----:B------:R-:W-:Y:S01]  /*9920*/  IABS R162, R6 ;  /* 0x0000000600a27213 */ /* 0x000fe20000000000 */
[----:B------:R-:W-:Y:S02]  /*9930*/  @!P1 IMAD.MOV R157, RZ, RZ, -R157 ;  /* 0x000000ffff9d9224 */ /* 0x000fe400078e0a9d */
[----:B------:R-:W-:Y:S01]  /*9940*/  IMAD R160, R3, R7, R160 ;  /* 0x0000000703a07224 */ /* 0x000fe200078e02a0 */
[----:B------:R-:W-:Y:S01]  /*9950*/  LOP3.LUT R7, R5, 0xba, RZ, 0xfc, !PT ;  /* 0x000000ba05077812 */ /* 0x000fe200078efcff */
[----:B------:R-:W-:Y:S01]  /*9960*/  @!P5 IMAD.MOV R156, RZ, RZ, -R156 ;  /* 0x000000ffff9cd224 */ /* 0x000fe200078e0a9c */
[----:B------:R-:W-:Y:S01]  /*9970*/  ISETP.GE.AND P5, PT, R8, RZ, PT ;  /* 0x000000ff0800720c */ /* 0x000fe20003fa6270 */
[----:B------:R-:W-:Y:S01]  /*9980*/  @!P2 IMAD.IADD R158, R158, 0x1, -R3 ;  /* 0x000000019e9ea824 */ /* 0x000fe200078e0a03 */
[----:B------:R-:W-:-:S02]  /*9990*/  ISETP.GT.U32.AND P1, PT, R3, R160, PT ;  /* 0x000000a00300720c */ /* 0x000fc40003f24070 */
[----:B------:R-:W-:Y:S01]  /*99a0*/  ISETP.GE.AND P2, PT, R6, RZ, PT ;  /* 0x000000ff0600720c */ /* 0x000fe20003f46270 */
[----:B------:R-:W-:Y:S01]  /*99b0*/  @!P4 IMAD.IADD R159, R159, 0x1, -R3 ;  /* 0x000000019f9fc824 */ /* 0x000fe200078e0a03 */
[----:B------:R-:W-:Y:S01]  /*99c0*/  IABS R163, R7 ;  /* 0x0000000700a37213 */ /* 0x000fe20000000000 */
[----:B------:R-:W-:-:S03]  /*99d0*/  IMAD.HI.U32 R6, R0, R161, RZ ;  /* 0x000000a100067227 */ /* 0x000fc600078e00ff */
[----:B------:R-:W-:Y:S01]  /*99e0*/  ISETP.GT.U32.AND P4, PT, R3, R159, PT ;  /* 0x0000009f0300720c */ /* 0x000fe20003f84070 */
[----:B------:R-:W-:Y:S02]  /*99f0*/  IMAD.MOV R8, RZ, RZ, -R6 ;  /* 0x000000ffff087224 */ /* 0x000fe400078e0a06 */
[----:B------:R-:W-:-:S04]  /*9a00*/  IMAD.HI.U32 R6, R0, R162, RZ ;  /* 0x000000a200067227 */ /* 0x000fc800078e00ff */
[----:B------:R-:W-:Y:S02]  /*9a10*/  @!P1 IMAD.IADD R160, R160, 0x1, -R3 ;  /* 0x00000001a0a09824 */ /* 0x000fe400078e0a03 */
[----:B------:R-:W-:Y:S02]  /*9a20*/  IMAD.MOV R6, RZ, RZ, -R6 ;  /* 0x000000ffff067224 */ /* 0x000fe400078e0a06 */
[C---:B------:R-:W-:Y:S01]  /*9a30*/  IMAD R161, R3.reuse, R8, R161 ;  /* 0x0000000803a17224 */ /* 0x040fe200078e02a1 */
[C---:B------:R-:W-:Y:S01]  /*9a40*/  ISETP.GT.U32.AND P1, PT, R3.reuse, R160, PT ;  /* 0x000000a00300720c */ /* 0x040fe20003f24070 */
[----:B------:R-:W-:Y:S01]  /*9a50*/  IMAD R162, R3, R6, R162 ;  /* 0x0000000603a27224 */ /* 0x000fe200078e02a2 */
[----:B------:R-:W-:Y:S01]  /*9a60*/  LOP3.LUT R8, R5, 0xb6, RZ, 0xfc, !PT ;  /* 0x000000b605087812 */ /* 0x000fe200078efcff */
[----:B------:R-:W-:-:S03]  /*9a70*/  IMAD.HI.U32 R6, R0, R163, RZ ;  /* 0x000000a300067227 */ /* 0x000fc600078e00ff */
[----:B------:R-:W-:Y:S01]  /*9a80*/  IABS R165, R8 ;  /* 0x0000000800a57213 */ /* 0x000fe20000000000 */
[----:B------:R-:W-:Y:S01]  /*9a90*/  @!P0 IMAD.MOV R158, RZ, RZ, -R158 ;  /* 0x000000ffff9e8224 */ /* 0x000fe200078e0a9e */
[----:B------:R-:W-:Y:S01]  /*9aa0*/  ISETP.GE.AND P0, PT, R7, RZ, PT ;  /* 0x000000ff0700720c */ /* 0x000fe20003f06270 */
[----:B------:R-:W-:Y:S01]  /*9ab0*/  @!P4 IMAD.IADD R159, R159, 0x1, -R3 ;  /* 0x000000019f9fc824 */ /* 0x000fe200078e0a03 */
[----:B------:R-:W-:Y:S01]  /*9ac0*/  ISETP.GT.U32.AND P4, PT, R3, R161, PT ;  /* 0x000000a10300720c */ /* 0x000fe20003f84070 */
[----:B------:R-:W-:-:S04]  /*9ad0*/  IMAD.HI.U32 R7, R0, R164, RZ ;  /* 0x000000a400077227 */ /* 0x000fc800078e00ff */
[----:B------:R-:W-:Y:S02]  /*9ae0*/  IMAD.MOV R6, RZ, RZ, -R6 ;  /* 0x000000ffff067224 */ /* 0x000fe400078e0a06 */
[----:B------:R-:W-:Y:S02]  /*9af0*/  IMAD.MOV R7, RZ, RZ, -R7 ;  /* 0x000000ffff077224 */ /* 0x000fe400078e0a07 */
[C---:B------:R-:W-:Y:S02]  /*9b00*/  IMAD R163, R3.reuse, R6, R163 ;  /* 0x0000000603a37224 */ /* 0x040fe400078e02a3 */
[C---:B------:R-:W-:Y:S02]  /*9b10*/  IMAD R164, R3.reuse, R7, R164 ;  /* 0x0000000703a47224 */ /* 0x040fe400078e02a4 */
[--C-:B------:R-:W-:Y:S01]  /*9b20*/  @!P1 IMAD.IADD R160, R160, 0x1, -R3.reuse ;  /* 0x00000001a0a09824 */ /* 0x100fe200078e0a03 */
[----:B------:R-:W-:Y:S01]  /*9b30*/  ISETP.GT.U32.AND P1, PT, R3, R163, PT ;  /* 0x000000a30300720c */ /* 0x000fe20003f24070 */
[----:B------:R-:W-:Y:S01]  /*9b40*/  @!P4 IMAD.IADD R161, R161, 0x1, -R3 ;  /* 0x00000001a1a1c824 */ /* 0x000fe200078e0a03 */
[----:B------:R-:W-:Y:S01]  /*9b50*/  ISETP.GT.U32.AND P4, PT, R3, R164, PT ;  /* 0x000000a40300720c */ /* 0x000fe20003f84070 */
[----:B------:R-:W-:-:S04]  /*9b60*/  IMAD.HI.U32 R6, R0, R165, RZ ;  /* 0x000000a500067227 */ /* 0x000fc800078e00ff */
[----:B------:R-:W-:Y:S01]  /*9b70*/  @!P6 IMAD.MOV R159, RZ, RZ, -R159 ;  /* 0x000000ffff9fe224 */ /* 0x000fe200078e0a9f */
[----:B------:R-:W-:Y:S01]  /*9b80*/  ISETP.GT.U32.AND P6, PT, R3, R162, PT ;  /* 0x000000a20300720c */ /* 0x000fe20003fc4070 */
[----:B------:R-:W-:Y:S02]  /*9b90*/  IMAD.MOV R6, RZ, RZ, -R6 ;  /* 0x000000ffff067224 */ /* 0x000fe400078e0a06 */
[----:B------:R-:W-:Y:S02]  /*9ba0*/  @!P3 IMAD.MOV R160, RZ, RZ, -R160 ;  /* 0x000000ffffa0b224 */ /* 0x000fe400078e0aa0 */
[--C-:B------:R-:W-:Y:S02]  /*9bb0*/  @!P1 IMAD.IADD R163, R163, 0x1, -R3.reuse ;  /* 0x00000001a3a39824 */ /* 0x100fe400078e0a03 */
[----:B------:R-:W-:Y:S02]  /*9bc0*/  @!P4 IMAD.IADD R164, R164, 0x1, -R3 ;  /* 0x00000001a4a4c824 */ /* 0x000fe400078e0a03 */
[C---:B------:R-:W-:Y:S01]  /*9bd0*/  IMAD R165, R3.reuse, R6, R165 ;  /* 0x0000000603a57224 */ /* 0x040fe200078e02a5 */
[C---:B------:R-:W-:Y:S01]  /*9be0*/  ISETP.GT.U32.AND P4, PT, R3.reuse, R163, PT ;  /* 0x000000a30300720c */ /* 0x040fe20003f84070 */
[----:B------:R-:W-:Y:S01]  /*9bf0*/  IMAD.HI.U32 R6, R0, R166, RZ ;  /* 0x000000a600067227 */ /* 0x000fe200078e00ff */
[----:B------:R-:W-:-:S03]  /*9c00*/  ISETP.GT.U32.AND P3, PT, R3, R164, PT ;  /* 0x000000a40300720c */ /* 0x000fc60003f64070 */
[----:B------:R-:W-:Y:S02]  /*9c10*/  IMAD.MOV R6, RZ, RZ, -R6 ;  /* 0x000000ffff067224 */ /* 0x000fe400078e0a06 */
[----:B------:R-:W-:Y:S01]  /*9c20*/  @!P6 IMAD.IADD R162, R162, 0x1, -R3 ;  /* 0x00000001a2a2e824 */ /* 0x000fe200078e0a03 */
[C---:B------:R-:W-:Y:S01]  /*9c30*/  ISETP.GT.U32.AND P6, PT, R3.reuse, R161, PT ;  /* 0x000000a10300720c */ /* 0x040fe20003fc4070 */
[C---:B------:R-:W-:Y:S02]  /*9c40*/  IMAD R166, R3.reuse, R6, R166 ;  /* 0x0000000603a67224 */ /* 0x040fe400078e02a6 */
[----:B------:R-:W-:Y:S01]  /*9c50*/  IMAD.HI.U32 R6, R0, R167, RZ ;  /* 0x000000a700067227 */ /* 0x000fe200078e00ff */
[----:B------:R-:W-:-:S03]  /*9c60*/  ISETP.GT.U32.AND P1, PT, R3, R162, PT ;  /* 0x000000a20300720c */ /* 0x000fc60003f24070 */
[--C-:B------:R-:W-:Y:S01]  /*9c70*/  @!P4 IMAD.IADD R163, R163, 0x1, -R3.reuse ;  /* 0x00000001a3a3c824 */ /* 0x100fe200078e0a03 */
[C---:B------:R-:W-:Y:S01]  /*9c80*/  ISETP.GT.U32.AND P4, PT, R3.reuse, R166, PT ;  /* 0x000000a60300720c */ /* 0x040fe20003f84070 */
[----:B------:R-:W-:Y:S02]  /*9c90*/  IMAD.MOV R6, RZ, RZ, -R6 ;  /* 0x000000ffff067224 */ /* 0x000fe400078e0a06 */
[----:B------:R-:W-:Y:S01]  /*9ca0*/  @!P3 IMAD.IADD R164, R164, 0x1, -R3 ;  /* 0x00000001a4a4b824 */ /* 0x000fe200078e0a03 */
[----:B------:R-:W-:Y:S01]  /*9cb0*/  ISETP.GE.AND P3, PT, R8, RZ, PT ;  /* 0x000000ff0800720c */ /* 0x000fe20003f66270 */
[----:B------:R-:W-:Y:S01]  /*9cc0*/  IMAD R167, R3, R6, R167 ;  /* 0x0000000603a77224 */ /* 0x000fe200078e02a7 */
[----:B------:R-:W-:Y:S01]  /*9cd0*/  LOP3.LUT R8, R5, 0xac, RZ, 0xfc, !PT ;  /* 0x000000ac05087812 */ /* 0x000fe200078efcff */
[--C-:B------:R-:W-:Y:S01]  /*9ce0*/  @!P6 IMAD.IADD R161, R161, 0x1, -R3.reuse ;  /* 0x00000001a1a1e824 */ /* 0x100fe200078e0a03 */
[----:B------:R-:W-:Y:S01]  /*9cf0*/  ISETP.GT.U32.AND P6, PT, R3, R165, PT ;  /* 0x000000a50300720c */ /* 0x000fe20003fc4070 */
[----:B------:R-:W-:Y:S01]  /*9d00*/  @!P1 IMAD.IADD R162, R162, 0x1, -R3 ;  /* 0x00000001a2a29824 */ /* 0x000fe200078e0a03 */
[----:B------:R-:W-:Y:S01]  /*9d10*/  ISETP.GE.AND P1, PT, R169, RZ, PT ;  /* 0x000000ffa900720c */ /* 0x000fe20003f26270 */
[----:B------:R-:W-:Y:S01]  /*9d20*/  @!P5 IMAD.MOV R161, RZ, RZ, -R161 ;  /* 0x000000ffffa1d224 */ /* 0x000fe200078e0aa1 */
[----:B------:R-:W-:Y:S01]  /*9d30*/  IABS R169, R173 ;  /* 0x000000ad00a97213 */ /* 0x000fe20000000000 */
[----:B------:R-:W-:Y:S01]  /*9d40*/  @!P4 IMAD.IADD R166, R166, 0x1, -R3 ;  /* 0x00000001a6a6c824 */ /* 0x000fe200078e0a03 */
[----:B------:R-:W-:Y:S01]  /*9d50*/  ISETP.GT.U32.AND P5, PT, R3, R167, PT ;  /* 0x000000a70300720c */ /* 0x000fe20003fa4070 */
[----:B------:R-:W-:-:S02]  /*9d60*/  @!P2 IMAD.MOV R162, RZ, RZ, -R162 ;  /* 0x000000ffffa2a224 */ /* 0x000fc400078e0aa2 */
[----:B------:R-:W-:Y:S01]  /*9d70*/  IMAD.HI.U32 R6, R0, R169, RZ ;  /* 0x000000a900067227 */ /* 0x000fe200078e00ff */
[----:B------:R-:W-:-:S03]  /*9d80*/  ISETP.GT.U32.AND P2, PT, R3, R166, PT ;  /* 0x000000a60300720c */ /* 0x000fc60003f44070 */
[----:B------:R-:W-:Y:S02]  /*9d90*/  IMAD.MOV R6, RZ, RZ, -R6 ;  /* 0x000000ffff067224 */ /* 0x000fe400078e0a06 */
[----:B------:R-:W-:Y:S01]  /*9da0*/  @!P6 IMAD.IADD R165, R165, 0x1, -R3 ;  /* 0x00000001a5a5e824 */ /* 0x000fe200078e0a03 */
[----:B------:R-:W-:Y:S01]  /*9db0*/  ISETP.GE.AND P6, PT, R170, RZ, PT ;  /* 0x000000ffaa00720c */ /* 0x000fe20003fc6270 */
[C---:B------:R-:W-:Y:S01]  /*9dc0*/  IMAD R169, R3.reuse, R6, R169 ;  /* 0x0000000603a97224 */ /* 0x040fe200078e02a9 */
[----:B------:R-:W-:Y:S01]  /*9dd0*/  IABS R170, R8 ;  /* 0x0000000800aa7213 */ /* 0x000fe20000000000 */
[----:B------:R-:W-:Y:S01]  /*9de0*/  IMAD.HI.U32 R7, R0, R168, RZ ;  /* 0x000000a800077227 */ /* 0x000fe200078e00ff */
[----:B------:R-:W-:-:S03]  /*9df0*/  ISETP.GT.U32.AND P4, PT, R3, R165, PT ;  /* 0x000000a50300720c */ /* 0x000fc60003f84070 */
[----:B------:R-:W-:Y:S01]  /*9e00*/  @!P2 IMAD.IADD R166, R166, 0x1, -R3 ;  /* 0x00000001a6a6a824 */ /* 0x000fe200078e0a03 */
[----:B------:R-:W-:Y:S01]  /*9e10*/  ISETP.GT.U32.AND P2, PT, R3, R169, PT ;  /* 0x000000a90300720c */ /* 0x000fe20003f44070 */
[----:B------:R-:W-:Y:S01]  /*9e20*/  @!P0 IMAD.MOV R163, RZ, RZ, -R163 ;  /* 0x000000ffffa38224 */ /* 0x000fe200078e0aa3 */
[----:B------:R-:W-:Y:S01]  /*9e30*/  ISETP.GE.AND P0, PT, R171, RZ, PT ;  /* 0x000000ffab00720c */ /* 0x000fe20003f06270 */
[----:B------:R-:W-:Y:S01]  /*9e40*/  IMAD.MOV R7, RZ, RZ, -R7 ;  /* 0x000000ffff077224 */ /* 0x000fe200078e0a07 */
[----:B------:R-:W-:Y:S01]  /*9e50*/  IABS R171, R175 ;  /* 0x000000af00ab7213 */ /* 0x000fe20000000000 */
[----:B------:R-:W-:-:S04]  /*9e60*/  IMAD.HI.U32 R6, R0, R170, RZ ;  /* 0x000000aa00067227 */ /* 0x000fc800078e00ff */
[----:B------:R-:W-:Y:S02]  /*9e70*/  IMAD R168, R3, R7, R168 ;  /* 0x0000000703a87224 */ /* 0x000fe400078e02a8 */
[----:B------:R-:W-:Y:S02]  /*9e80*/  IMAD.MOV R7, RZ, RZ, -R6 ;  /* 0x000000ffff077224 */ /* 0x000fe400078e0a06 */
[----:B------:R-:W-:Y:S02]  /*9e90*/  @!P2 IMAD.IADD R169, R169, 0x1, -R3 ;  /* 0x00000001a9a9a824 */ /* 0x000fe400078e0a03 */
[----:B------:R-:W-:-:S03]  /*9ea0*/  IMAD.HI.U32 R6, R0, R171, RZ ;  /* 0x000000ab00067227 */ /* 0x000fc600078e00ff */
[----:B------:R-:W-:Y:S01]  /*9eb0*/  ISETP.GT.U32.AND P2, PT, R3, R169, PT ;  /* 0x000000a90300720c */ /* 0x000fe20003f44070 */
[--C-:B------:R-:W-:Y:S01]  /*9ec0*/  @!P4 IMAD.IADD R165, R165, 0x1, -R3.reuse ;  /* 0x00000001a5a5c824 */ /* 0x100fe200078e0a03 */
[----:B------:R-:W-:Y:S01]  /*9ed0*/  ISETP.GE.AND P4, PT, R172, RZ, PT ;  /* 0x000000ffac00720c */ /* 0x000fe20003f86270 */
[----:B------:R-:W-:Y:S01]  /*9ee0*/  @!P5 IMAD.IADD R167, R167, 0x1, -R3 ;  /* 0x00000001a7a7d824 */ /* 0x000fe200078e0a03 */
[----:B------:R-:W-:Y:S01]  /*9ef0*/  IABS R172, R176 ;  /* 0x000000b000ac7213 */ /* 0x000fe20000000000 */
[----:B------:R-:W-:Y:S01]  /*9f00*/  IMAD.MOV R6, RZ, RZ, -R6 ;  /* 0x000000ffff067224 */ /* 0x000fe200078e0a06 */
[----:B------:R-:W-:Y:S01]  /*9f10*/  ISETP.GE.AND P5, PT, R173, RZ, PT ;  /* 0x000000ffad00720c */ /* 0x000fe20003fa6270 */
[----:B------:R-:W-:Y:S01]  /*9f20*/  @!P3 IMAD.MOV R165, RZ, RZ, -R165 ;  /* 0x000000ffffa5b224 */ /* 0x000fe200078e0aa5 */
[C---:B------:R-:W-:Y:S01]  /*9f30*/  ISETP.GT.U32.AND P3, PT, R3.reuse, R167, PT ;  /* 0x000000a70300720c */ /* 0x040fe20003f64070 */
[C---:B------:R-:W-:Y:S01]  /*9f40*/  IMAD R171, R3.reuse, R6, R171 ;  /* 0x0000000603ab7224 */ /* 0x040fe200078e02ab */
[----:B------:R-:W-:Y:S01]  /*9f50*/  IABS R173, R177 ;  /* 0x000000b100ad7213 */ /* 0x000fe20000000000 */
[----:B------:R-:W-:Y:S01]  /*9f60*/  @!P1 IMAD.MOV R164, RZ, RZ, -R164 ;  /* 0x000000ffffa49224 */ /* 0x000fe200078e0aa4 */
[----:B------:R-:W-:Y:S01]  /*9f70*/  ISETP.GT.U32.AND P1, PT, R3, R168, PT ;  /* 0x000000a80300720c */ /* 0x000fe20003f24070 */
[----:B------:R-:W-:Y:S01]  /*9f80*/  @!P2 IMAD.IADD R169, R169, 0x1, -R3 ;  /* 0x00000001a9a9a824 */ /* 0x000fe200078e0a03 */
[C---:B------:R-:W-:Y:S01]  /*9f90*/  ISETP.GT.U32.AND P2, PT, R3.reuse, R171, PT ;  /* 0x000000ab0300720c */ /* 0x040fe20003f44070 */
[----:B------:R-:W-:-:S02]  /*9fa0*/  IMAD R170, R3, R7, R170 ;  /* 0x0000000703aa7224 */ /* 0x000fc400078e02aa */
[----:B------:R-:W-:-:S04]  /*9fb0*/  IMAD.HI.U32 R6, R0, R172, RZ ;  /* 0x000000ac00067227 */ /* 0x000fc800078e00ff */
[--C-:B------:R-:W-:Y:S01]  /*9fc0*/  @!P3 IMAD.IADD R167, R167, 0x1, -R3.reuse ;  /* 0x00000001a7a7b824 */ /* 0x100fe200078e0a03 */
[----:B------:R-:W-:Y:S01]  /*9fd0*/  ISETP.GT.U32.AND P3, PT, R3, R170, PT ;  /* 0x000000aa0300720c */ /* 0x000fe20003f64070 */
[----:B------:R-:W-:Y:S02]  /*9fe0*/  IMAD.MOV R6, RZ, RZ, -R6 ;  /* 0x000000ffff067224 */ /* 0x000fe400078e0a06 */
[--C-:B------:R-:W-:Y:S02]  /*9ff0*/  @!P1 IMAD.IADD R168, R168, 0x1, -R3.reuse ;  /* 0x00000001a8a89824 */ /* 0x100fe400078e0a03 */
[----:B------:R-:W-:Y:S02]  /*a000*/  @!P2 IMAD.IADD R171, R171, 0x1, -R3 ;  /* 0x00000001ababa824 */ /* 0x000fe400078e0a03 */
[----:B------:R-:W-:Y:S01]  /*a010*/  @!P6 IMAD.MOV R166, RZ, RZ, -R166 ;  /* 0x000000ffffa6e224 */ /* 0x000fe200078e0aa6 */
[C---:B------:R-:W-:Y:S01]  /*a020*/  ISETP.GT.U32.AND P1, PT, R3.reuse, R168, PT ;  /* 0x000000a80300720c */ /* 0x040fe20003f24070 */
[C---:B------:R-:W-:Y:S01]  /*a030*/  IMAD R172, R3.reuse, R6, R172 ;  /* 0x0000000603ac7224 */ /* 0x040fe200078e02ac */
[----:B------:R-:W-:Y:S01]  /*a040*/  ISETP.GT.U32.AND P6, PT, R3, R171, PT ;  /* 0x000000ab0300720c */ /* 0x000fe20003fc4070 */
[----:B------:R-:W-:-:S04]  /*a050*/  IMAD.HI.U32 R6, R0, R174, RZ ;  /* 0x000000ae00067227 */ /* 0x000fc800078e00ff */
[----:B------:R-:W-:Y:S01]  /*a060*/  @!P3 IMAD.IADD R170, R170, 0x1, -R3 ;  /* 0x00000001aaaab824 */ /* 0x000fe200078e0a03 */
[----:B------:R-:W-:Y:S01]  /*a070*/  ISETP.GE.AND P3, PT, R175, RZ, PT ;  /* 0x000000ffaf00720c */ /* 0x000fe20003f66270 */
[----:B------:R-:W-:Y:S02]  /*a080*/  IMAD.MOV R6, RZ, RZ, -R6 ;  /* 0x000000ffff067224 */ /* 0x000fe400078e0a06 */
[----:B------:R-:W-:Y:S01]  /*a090*/  @!P0 IMAD.MOV R167, RZ, RZ, -R167 ;  /* 0x000000ffffa78224 */ /* 0x000fe200078e0aa7 */
[C---:B------:R-:W-:Y:S01]  /*a0a0*/  ISETP.GT.U32.AND P2, PT, R3.reuse, R170, PT ;  /* 0x000000aa0300720c */ /* 0x040fe20003f44070 */
[C---:B------:R-:W-:Y:S01]  /*a0b0*/  IMAD R174, R3.reuse, R6, R174 ;  /* 0x0000000603ae7224 */ /* 0x040fe200078e02ae */
[----:B------:R-:W-:Y:S01]  /*a0c0*/  ISETP.GT.U32.AND P0, PT, R3, R172, PT ;  /* 0x000000ac0300720c */ /* 0x000fe20003f04070 */
[----:B------:R-:W-:Y:S01]  /*a0d0*/  @!P1 IMAD.IADD R168, R168, 0x1, -R3 ;  /* 0x00000001a8a89824 */ /* 0x000fe200078e0a03 */
[----:B------:R-:W-:Y:S01]  /*a0e0*/  ISETP.GE.AND P1, PT, R8, RZ, PT ;  /* 0x000000ff0800720c */ /* 0x000fe20003f26270 */
[----:B------:R-:W-:-:S04]  /*a0f0*/  IMAD.HI.U32 R7, R0, R173, RZ ;  /* 0x000000ad00077227 */ /* 0x000fc800078e00ff */
[----:B------:R-:W-:Y:S01]  /*a100*/  @!P6 IMAD.IADD R171, R171, 0x1, -R3 ;  /* 0x00000001ababe824 */ /* 0x000fe200078e0a03 */
[----:B------:R-:W-:Y:S01]  /*a110*/  ISETP.GT.U32.AND P6, PT, R3, R174, PT ;  /* 0x000000ae0300720c */ /* 0x000fe20003fc4070 */
[----:B------:R-:W-:Y:S01]  /*a120*/  IMAD.MOV R8, RZ, RZ, -R7 ;  /* 0x000000ffff087224 */ /* 0x000fe200078e0a07 */
[----:B------:R-:W-:Y:S01]  /*a130*/  LOP3.LUT R7, R5, 0xa2, RZ, 0xfc, !PT ;  /* 0x000000a205077812 */ /* 0x000fe200078efcff */
[----:B------:R-:W-:Y:S01]  /*a140*/  @!P2 IMAD.IADD R170, R170, 0x1, -R3 ;  /* 0x00000001aaaaa824 */ /* 0x000fe200078e0a03 */
[----:B------:R-:W-:Y:S01]  /*a150*/  ISETP.GE.AND P2, PT, R177, RZ, PT ;  /* 0x000000ffb100720c */ /* 0x000fe20003f46270 */
[----:B------:R-:W-:Y:S01]  /*a160*/  IMAD R173, R3, R8, R173 ;  /* 0x0000000803ad7224 */ /* 0x000fe200078e02ad */
[----:B------:R-:W-:Y:S01]  /*a170*/  IABS R175, R7 ;  /* 0x0000000700af7213 */ /* 0x000fe20000000000 */
[----:B------:R-:W-:Y:S01]  /*a180*/  @!P0 IMAD.IADD R172, R172, 0x1, -R3 ;  /* 0x00000001acac8824 */ /* 0x000fe200078e0a03 */
[----:B------:R-:W-:Y:S01]  /*a190*/  LOP3.LUT R8, R5, 0xa0, RZ, 0xfc, !PT ;  /* 0x000000a005087812 */ /* 0x000fe200078efcff */
[----:B------:R-:W-:Y:S01]  /*a1a0*/  @!P5 IMAD.MOV R169, RZ, RZ, -R169 ;  /* 0x000000ffffa9d224 */ /* 0x000fe200078e0aa9 */
[----:B------:R-:W-:Y:S01]  /*a1b0*/  ISETP.GT.U32.AND P5, PT, R3, R173, PT ;  /* 0x000000ad0300720c */ /* 0x000fe20003fa4070 */
[----:B------:R-:W-:Y:S01]  /*a1c0*/  IMAD.HI.U32 R6, R0, R175, RZ ;  /* 0x000000af00067227 */ /* 0x000fe200078e00ff */
[----:B------:R-:W-:-:S02]  /*a1d0*/  ISETP.GE.AND P0, PT, R178, RZ, PT ;  /* 0x000000ffb200720c */ /* 0x000fc40003f06270 */
[----:B------:R-:W-:Y:S01]  /*a1e0*/  IABS R177, R180 ;  /* 0x000000b400b17213 */ /* 0x000fe20000000000 */
[----:B------:R-:W-:Y:S01]  /*a1f0*/  @!P1 IMAD.MOV R170, RZ, RZ, -R170 ;  /* 0x000000ffffaa9224 */ /* 0x000fe200078e0aaa */
[----:B------:R-:W-:Y:S01]  /*a200*/  ISETP.GT.U32.AND P1, PT, R3, R172, PT ;  /* 0x000000ac0300720c */ /* 0x000fe20003f24070 */
[----:B------:R-:W-:Y:S01]  /*a210*/  @!P4 IMAD.MOV R168, RZ, RZ, -R168 ;  /* 0x000000ffffa8c224 */ /* 0x000fe200078e0aa8 */
[----:B------:R-:W-:Y:S01]  /*a220*/  ISETP.GE.AND P4, PT, R176, RZ, PT ;  /* 0x000000ffb000720c */ /* 0x000fe20003f86270 */
[--C-:B------:R-:W-:Y:S01]  /*a230*/  @!P6 IMAD.IADD R174, R174, 0x1, -R3.reuse ;  /* 0x00000001aeaee824 */ /* 0x100fe200078e0a03 */
[----:B------:R-:W-:Y:S01]  /*a240*/  IABS R176, R8 ;  /* 0x0000000800b07213 */ /* 0x000fe20000000000 */
[----:B------:R-:W-:Y:S02]  /*a250*/  IMAD.MOV R6, RZ, RZ, -R6 ;  /* 0x000000ffff067224 */ /* 0x000fe400078e0a06 */
[----:B------:R-:W-:Y:S01]  /*a260*/  @!P5 IMAD.IADD R173, R173, 0x1, -R3 ;  /* 0x00000001adadd824 */ /* 0x000fe200078e0a03 */
[C---:B------:R-:W-:Y:S01]  /*a270*/  ISETP.GT.U32.AND P6, PT, R3.reuse, R174, PT ;  /* 0x000000ae0300720c */ /* 0x040fe20003fc4070 */
[----:B------:R-:W-:-:S02]  /*a280*/  IMAD R175, R3, R6, R175 ;  /* 0x0000000603af7224 */ /* 0x000fc400078e02af */
[----:B------:R-:W-:Y:S01]  /*a290*/  IMAD.HI.U32 R6, R0, R176, RZ ;  /* 0x000000b000067227 */ /* 0x000fe200078e00ff */
[----:B------:R-:W-:-:S03]  /*a2a0*/  ISETP.GT.U32.AND P5, PT, R3, R173, PT ;  /* 0x000000ad0300720c */ /* 0x000fc60003fa4070 */
[----:B------:R-:W-:Y:S02]  /*a2b0*/  IMAD.MOV R6, RZ, RZ, -R6 ;  /* 0x000000ffff067224 */ /* 0x000fe400078e0a06 */
[--C-:B------:R-:W-:Y:S01]  /*a2c0*/  @!P1 IMAD.IADD R172, R172, 0x1, -R3.reuse ;  /* 0x00000001acac9824 */ /* 0x100fe200078e0a03 */
[C---:B------:R-:W-:Y:S01]  /*a2d0*/  ISETP.GT.U32.AND P1, PT, R3.reuse, R175, PT ;  /* 0x000000af0300720c */ /* 0x040fe20003f24070 */
[C---:B------:R-:W-:Y:S02]  /*a2e0*/  IMAD R176, R3.reuse, R6, R176 ;  /* 0x0000000603b07224 */ /* 0x040fe400078e02b0 */
[----:B------:R-:W-:Y:S02]  /*a2f0*/  @!P6 IMAD.IADD R174, R174, 0x1, -R3 ;  /* 0x00000001aeaee824 */ /* 0x000fe400078e0a03 */
[----:B------:R-:W-:Y:S01]  /*a300*/  IMAD.HI.U32 R6, R0, R177, RZ ;  /* 0x000000b100067227 */ /* 0x000fe200078e00ff */
[----:B------:R-:W-:-:S03]  /*a310*/  ISETP.GT.U32.AND P6, PT, R3, R176, PT ;  /* 0x000000b00300720c */ /* 0x000fc60003fc4070 */
[----:B------:R-:W-:Y:S01]  /*a320*/  @!P5 IMAD.IADD R173, R173, 0x1, -R3 ;  /* 0x00000001adadd824 */ /* 0x000fe200078e0a03 */
[----:B------:R-:W-:Y:S01]  /*a330*/  ISETP.GE.AND P5, PT, R8, RZ, PT ;  /* 0x000000ff0800720c */ /* 0x000fe20003fa6270 */
[----:B------:R-:W-:Y:S01]  /*a340*/  @!P3 IMAD.MOV R171, RZ, RZ, -R171 ;  /* 0x000000ffffabb224 */ /* 0x000fe200078e0aab */
[----:B------:R-:W-:Y:S01]  /*a350*/  LOP3.LUT R8, R5, 0x9c, RZ, 0xfc, !PT ;  /* 0x0000009c05087812 */ /* 0x000fe200078efcff */
[----:B------:R-:W-:Y:S01]  /*a360*/  @!P1 IMAD.IADD R175, R175, 0x1, -R3 ;  /* 0x00000001afaf9824 */ /* 0x000fe200078e0a03 */
[----:B------:R-:W-:Y:S01]  /*a370*/  ISETP.GE.AND P3, PT, R7, RZ, PT ;  /* 0x000000ff0700720c */ /* 0x000fe20003f66270 */
[----:B------:R-:W-:Y:S01]  /*a380*/  IMAD.MOV R6, RZ, RZ, -R6 ;  /* 0x000000ffff067224 */ /* 0x000fe200078e0a06 */
[----:B------:R-:W-:Y:S01]  /*a390*/  IABS R178, R8 ;  /* 0x0000000800b27213 */ /* 0x000fe20000000000 */
[----:B------:R-:W-:Y:S01]  /*a3a0*/  IMAD.HI.U32 R7, R0, R179, RZ ;  /* 0x000000b300077227 */ /* 0x000fe200078e00ff */
[----:B------:R-:W-:-:S03]  /*a3b0*/  ISETP.GT.U32.AND P1, PT, R3, R175, PT ;  /* 0x000000af0300720c */ /* 0x000fc60003f24070 */
[----:B------:R-:W-:Y:S02]  /*a3c0*/  @!P6 IMAD.IADD R176, R176, 0x1, -R3 ;  /* 0x00000001b0b0e824 */ /* 0x000fe400078e0a03 */
[C---:B------:R-:W-:Y:S02]  /*a3d0*/  IMAD R177, R3.reuse, R6, R177 ;  /* 0x0000000603b17224 */ /* 0x040fe400078e02b1 */
[----:B------:R-:W-:Y:S01]  /*a3e0*/  @!P0 IMAD.MOV R174, RZ, RZ, -R174 ;  /* 0x000000ffffae8224 */ /* 0x000fe200078e0aae */
[----:B------:R-:W-:Y:S01]  /*a3f0*/  ISETP.GT.U32.AND P6, PT, R3, R176, PT ;  /* 0x000000b00300720c */ /* 0x000fe20003fc4070 */
[----:B------:R-:W-:Y:S01]  /*a400*/  IMAD.HI.U32 R6, R0, R178, RZ ;  /* 0x000000b200067227 */ /* 0x000fe200078e00ff */
[----:B------:R-:W-:-:S03]  /*a410*/  ISETP.GE.AND P0, PT, R8, RZ, PT ;  /* 0x000000ff0800720c */ /* 0x000fc60003f06270 */
[----:B------:R-:W-:Y:S01]  /*a420*/  IMAD.MOV R8, RZ, RZ, -R7 ;  /* 0x000000ffff087224 */ /* 0x000fe200078e0a07 */
[----:B------:R-:W-:Y:S01]  /*a430*/  LOP3.LUT R7, R5, 0x98, RZ, 0xfc, !PT ;  /* 0x0000009805077812 */ /* 0x000fe200078efcff */
[----:B------:R-:W-:Y:S02]  /*a440*/  IMAD.MOV R6, RZ, RZ, -R6 ;  /* 0x000000ffff067224 */ /* 0x000fe400078e0a06 */
[----:B------:R-:W-:Y:S01]  /*a450*/  @!P1 IMAD.IADD R175, R175, 0x1, -R3 ;  /* 0x00000001afaf9824 */ /* 0x000fe200078e0a03 */
[----:B------:R-:W-:Y:S01]  /*a460*/  ISETP.GE.AND P1, PT, R181, RZ, PT ;  /* 0x000000ffb500720c */ /* 0x000fe20003f26270 */
[C---:B------:R-:W-:Y:S01]  /*a470*/  IMAD R179, R3.reuse, R8, R179 ;  /* 0x0000000803b37224 */ /* 0x040fe200078e02b3 */
[----:B------:R-:W-:Y:S01]  /*a480*/  IABS R181, R183 ;  /* 0x000000b700b57213 */ /* 0x000fe20000000000 */
[C---:B------:R-:W-:Y:S02]  /*a490*/  IMAD R178, R3.reuse, R6, R178 ;  /* 0x0000000603b27224 */ /* 0x040fe400078e02b2 */
[----:B------:R-:W-:Y:S01]  /*a4a0*/  @!P3 IMAD.MOV R175, RZ, RZ, -R175 ;  /* 0x000000ffffafb224 */ /* 0x000fe200078e0aaf */
[C---:B------:R-:W-:Y:S01]  /*a4b0*/  ISETP.GT.U32.AND P3, PT, R3.reuse, R179, PT ;  /* 0x000000b30300720c */ /* 0x040fe20003f64070 */
[----:B------:R-:W-:Y:S01]  /*a4c0*/  @!P6 IMAD.IADD R176, R176, 0x1, -R3 ;  /* 0x00000001b0b0e824 */ /* 0x000fe200078e0a03 */
[C---:B------:R-:W-:Y:S01]  /*a4d0*/  ISETP.GT.U32.AND P6, PT, R3.reuse, R178, PT ;  /* 0x000000b20300720c */ /* 0x040fe20003fc4070 */
[----:B------:R-:W-:Y:S01]  /*a4e0*/  @!P2 IMAD.MOV R173, RZ, RZ, -R173 ;  /* 0x000000ffffada224 */ /* 0x000fe200078e0aad */
[----:B------:R-:W-:Y:S01]  /*a4f0*/  ISETP.GT.U32.AND P2, PT, R3, R177, PT ;  /* 0x000000b10300720c */ /* 0x000fe20003f44070 */
[----:B------:R-:W-:Y:S01]  /*a500*/  @!P4 IMAD.MOV R172, RZ, RZ, -R172 ;  /* 0x000000ffffacc224 */ /* 0x000fe200078e0aac */
[----:B------:R-:W-:Y:S01]  /*a510*/  ISETP.GE.AND P4, PT, R180, RZ, PT ;  /* 0x000000ffb400720c */ /* 0x000fe20003f86270 */
[----:B------:R-:W-:Y:S01]  /*a520*/  @!P5 IMAD.MOV R176, RZ, RZ, -R176 ;  /* 0x000000ffffb0d224 */ /* 0x000fe200078e0ab0 */
[----:B------:R-:W-:-:S02]  /*a530*/  IABS R180, R7 ;  /* 0x0000000700b47213 */ /* 0x000fc40000000000 */
[----:B------:R-:W-:Y:S01]  /*a540*/  ISETP.GE.AND P5, PT, R7, RZ, PT ;  /* 0x000000ff0700720c */ /* 0x000fe20003fa6270 */
[----:B------:R-:W-:-:S04]  /*a550*/  IMAD.HI.U32 R7, R0, R182, RZ ;  /* 0x000000b600077227 */ /* 0x000fc800078e00ff */
[--C-:B------:R-:W-:Y:S02]  /*a560*/  @!P3 IMAD.IADD R179, R179, 0x1, -R3.reuse ;  /* 0x00000001b3b3b824 */ /* 0x100fe400078e0a03 */
[--C-:B------:R-:W-:Y:S02]  /*a570*/  @!P6 IMAD.IADD R178, R178, 0x1, -R3.reuse ;  /* 0x00000001b2b2e824 */ /* 0x100fe400078e0a03 */
[----:B------:R-:W-:Y:S01]  /*a580*/  @!P2 IMAD.IADD R177, R177, 0x1, -R3 ;  /* 0x00000001b1b1a824 */ /* 0x000fe200078e0a03 */
[C---:B------:R-:W-:Y:S01]  /*a590*/  ISETP.GT.U32.AND P3, PT, R3.reuse, R179, PT ;  /* 0x000000b30300720c */ /* 0x040fe20003f64070 */
[----:B------:R-:W-:Y:S01]  /*a5a0*/  IMAD.HI.U32 R6, R0, R180, RZ ;  /* 0x000000b400067227 */ /* 0x000fe200078e00ff */
[C---:B------:R-:W-:Y:S02]  /*a5b0*/  ISETP.GT.U32.AND P6, PT, R3.reuse, R178, PT ;  /* 0x000000b20300720c */ /* 0x040fe40003fc4070 */
[----:B------:R-:W-:Y:S01]  /*a5c0*/  ISETP.GT.U32.AND P2, PT, R3, R177, PT ;  /* 0x000000b10300720c */ /* 0x000fe20003f44070 */
[----:B------:R-:W-:-:S02]  /*a5d0*/  IMAD.MOV R8, RZ, RZ, -R6 ;  /* 0x000000ffff087224 */ /* 0x000fc400078e0a06 */
[----:B------:R-:W-:Y:S02]  /*a5e0*/  IMAD.MOV R7, RZ, RZ, -R7 ;  /* 0x000000ffff077224 */ /* 0x000fe400078e0a07 */
[C---:B------:R-:W-:Y:S02]  /*a5f0*/  IMAD R180, R3.reuse, R8, R180 ;  /* 0x0000000803b47224 */ /* 0x040fe400078e02b4 */
[----:B------:R-:W-:Y:S02]  /*a600*/  IMAD R182, R3, R7, R182 ;  /* 0x0000000703b67224 */ /* 0x000fe400078e02b6 */
[--C-:B------:R-:W-:Y:S02]  /*a610*/  @!P3 IMAD.IADD R179, R179, 0x1, -R3.reuse ;  /* 0x00000001b3b3b824 */ /* 0x100fe400078e0a03 */
[----:B------:R-:W-:Y:S01]  /*a620*/  @!P6 IMAD.IADD R178, R178, 0x1, -R3 ;  /* 0x00000001b2b2e824 */ /* 0x000fe200078e0a03 */
[----:B------:R-:W-:Y:S01]  /*a630*/  ISETP.GT.U32.AND P6, PT, R3, R180, PT ;  /* 0x000000b40300720c */ /* 0x000fe20003fc4070 */
[----:B------:R-:W-:-:S04]  /*a640*/  IMAD.HI.U32 R6, R0, R181, RZ ;  /* 0x000000b500067227 */ /* 0x000fc800078e00ff */
[----:B------:R-:W-:Y:S01]  /*a650*/  @!P1 IMAD.MOV R179, RZ, RZ, -R179 ;  /* 0x000000ffffb39224 */ /* 0x000fe200078e0ab3 */
[----:B------:R-:W-:Y:S01]  /*a660*/  ISETP.GT.U32.AND P1, PT, R3, R182, PT ;  /* 0x000000b60300720c */ /* 0x000fe20003f24070 */
[----:B------:R-:W-:Y:S01]  /*a670*/  @!P2 IMAD.IADD R177, R177, 0x1, -R3 ;  /* 0x00000001b1b1a824 */ /* 0x000fe200078e0a03 */
[----:B------:R-:W-:Y:S01]  /*a680*/  ISETP.GE.AND P2, PT, R183, RZ, PT ;  /* 0x000000ffb700720c */ /* 0x000fe20003f46270 */
[----:B------:R-:W-:Y:S02]  /*a690*/  IMAD.MOV R6, RZ, RZ, -R6 ;  /* 0x000000ffff067224 */ /* 0x000fe400078e0a06 */
        /* <DEDUP_REMOVED lines=15> */
[----:B------:R-:W-:-:S04]  /*a790*/  IMAD.HI.U32 R6, R0, R183, RZ ;  /* 0x000000b700067227 */ /* 0x000fc800078e00ff */
[----:B------:R-:W-:Y:S02]  /*a7a0*/  IMAD R184, R3, R7, R184 ;  /* 0x0000000703b87224 */ /* 0x000fe400078e02b8 */
[----:B------:R-:W-:-:S04]  /*a7b0*/  IMAD.HI.U32 R7, R0, R186, RZ ;  /* 0x000000ba00077227 */ /* 0x000fc800078e00ff */
[----:B------:R-:W-:Y:S02]  /*a7c0*/  @!P0 IMAD.IADD R181, R181, 0x1, -R3 ;  /* 0x00000001b5b58824 */ /* 0x000fe400078e0a03 */
[----:B------:R-:W-:Y:S02]  /*a7d0*/  IMAD.MOV R7, RZ, RZ, -R7 ;  /* 0x000000ffff077224 */ /* 0x000fe400078e0a07 */
[--C-:B------:R-:W-:Y:S01]  /*a7e0*/  @!P6 IMAD.IADD R180, R180, 0x1, -R3.reuse ;  /* 0x00000001b4b4e824 */ /* 0x100fe200078e0a03 */
[C---:B------:R-:W-:Y:S01]  /*a7f0*/  ISETP.GT.U32.AND P0, PT, R3.reuse, R181, PT ;  /* 0x000000b50300720c */ /* 0x040fe20003f04070 */
[----:B------:R-:W-:Y:S01]  /*a800*/  IMAD R186, R3, R7, R186 ;  /* 0x0000000703ba7224 */ /* 0x000fe200078e02ba */
[----:B------:R-:W-:Y:S01]  /*a810*/  ISETP.GE.AND P6, PT, R187, RZ, PT ;  /* 0x000000ffbb00720c */ /* 0x000fe20003fc6270 */
[----:B------:R-:W-:Y:S02]  /*a820*/  @!P1 IMAD.IADD R182, R182, 0x1, -R3 ;  /* 0x00000001b6b69824 */ /* 0x000fe400078e0a03 */
[----:B------:R-:W-:-:S02]  /*a830*/  IMAD.MOV R8, RZ, RZ, -R6 ;  /* 0x000000ffff087224 */ /* 0x000fc400078e0a06 */
[----:B------:R-:W-:Y:S01]  /*a840*/  @!P5 IMAD.MOV R180, RZ, RZ, -R180 ;  /* 0x000000ffffb4d224 */ /* 0x000fe200078e0ab4 */
[C---:B------:R-:W-:Y:S01]  /*a850*/  ISETP.GT.U32.AND P5, PT, R3.reuse, R184, PT ;  /* 0x000000b80300720c */ /* 0x040fe20003fa4070 */
[----:B------:R-:W-:Y:S01]  /*a860*/  @!P4 IMAD.MOV R182, RZ, RZ, -R182 ;  /* 0x000000ffffb6c224 */ /* 0x000fe200078e0ab6 */
[C---:B------:R-:W-:Y:S01]  /*a870*/  ISETP.GT.U32.AND P4, PT, R3.reuse, R186, PT ;  /* 0x000000ba0300720c */ /* 0x040fe20003f84070 */
[----:B------:R-:W-:Y:S01]  /*a880*/  IMAD R183, R3, R8, R183 ;  /* 0x0000000803b77224 */ /* 0x000fe200078e02b7 */
[----:B------:R-:W-:Y:S01]  /*a890*/  LOP3.LUT R8, R5, 0x8a, RZ, 0xfc, !PT ;  /* 0x0000008a05087812 */ /* 0x000fe200078efcff */
[----:B------:R-:W-:-:S03]  /*a8a0*/  IMAD.HI.U32 R6, R0, R185, RZ ;  /* 0x000000b900067227 */ /* 0x000fc600078e00ff */
[----:B------:R-:W-:Y:S01]  /*a8b0*/  IABS R187, R8 ;  /* 0x0000000800bb7213 */ /* 0x000fe20000000000 */
[----:B------:R-:W-:Y:S02]  /*a8c0*/  IMAD.MOV R6, RZ, RZ, -R6 ;  /* 0x000000ffff067224 */ /* 0x000fe400078e0a06 */
[----:B------:R-:W-:Y:S01]  /*a8d0*/  @!P0 IMAD.IADD R181, R181, 0x1, -R3 ;  /* 0x00000001b5b58824 */ /* 0x000fe200078e0a03 */
[C---:B------:R-:W-:Y:S01]  /*a8e0*/  ISETP.GT.U32.AND P0, PT, R3.reuse, R183, PT ;  /* 0x000000b70300720c */ /* 0x040fe20003f04070 */
[----:B------:R-:W-:Y:S02]  /*a8f0*/  IMAD R185, R3, R6, R185 ;  /* 0x0000000603b97224 */ /* 0x000fe400078e02b9 */
[----:B------:R-:W-:-:S03]  /*a900*/  IMAD.HI.U32 R6, R0, R187, RZ ;  /* 0x000000bb00067227 */ /* 0x000fc600078e00ff */
[C---:B------:R-:W-:Y:S01]  /*a910*/  ISETP.GT.U32.AND P1, PT, R3.reuse, R185, PT ;  /* 0x000000b90300720c */ /* 0x040fe20003f24070 */
[----:B------:R-:W-:Y:S01]  /*a920*/  @!P2 IMAD.MOV R181, RZ, RZ, -R181 ;  /* 0x000000ffffb5a224 */ /* 0x000fe200078e0ab5 */
[----:B------:R-:W-:Y:S01]  /*a930*/  ISETP.GE.AND P2, PT, R188, RZ, PT ;  /* 0x000000ffbc00720c */ /* 0x000fe20003f46270 */
[--C-:B------:R-:W-:Y:S01]  /*a940*/  @!P5 IMAD.IADD R184, R184, 0x1, -R3.reuse ;  /* 0x00000001b8b8d824 */ /* 0x100fe200078e0a03 */
[----:B------:R-:W-:Y:S01]  /*a950*/  IABS R188, R191 ;  /* 0x000000bf00bc7213 */ /* 0x000fe20000000000 */
[--C-:B------:R-:W-:Y:S02]  /*a960*/  @!P4 IMAD.IADD R186, R186, 0x1, -R3.reuse ;  /* 0x00000001babac824 */ /* 0x100fe400078e0a03 */
[----:B------:R-:W-:Y:S01]  /*a970*/  IMAD.MOV R6, RZ, RZ, -R6 ;  /* 0x000000ffff067224 */ /* 0x000fe200078e0a06 */
[----:B------:R-:W-:Y:S01]  /*a980*/  ISETP.GT.U32.AND P5, PT, R3, R184, PT ;  /* 0x000000b80300720c */ /* 0x000fe20003fa4070 */
[----:B------:R-:W-:Y:S01]  /*a990*/  @!P0 IMAD.IADD R183, R183, 0x1, -R3 ;  /* 0x00000001b7b78824 */ /* 0x000fe200078e0a03 */
[C---:B------:R-:W-:Y:S01]  /*a9a0*/  ISETP.GT.U32.AND P4, PT, R3.reuse, R186, PT ;  /* 0x000000ba0300720c */ /* 0x040fe20003f84070 */
[----:B------:R-:W-:-:S02]  /*a9b0*/  IMAD R187, R3, R6, R187 ;  /* 0x0000000603bb7224 */ /* 0x000fc400078e02bb */
[----:B------:R-:W-:Y:S01]  /*a9c0*/  IMAD.HI.U32 R6, R0, R188, RZ ;  /* 0x000000bc00067227 */ /* 0x000fe200078e00ff */
[----:B------:R-:W-:-:S03]  /*a9d0*/  ISETP.GT.U32.AND P0, PT, R3, R183, PT ;  /* 0x000000b70300720c */ /* 0x000fc60003f04070 */
[----:B------:R-:W-:Y:S02]  /*a9e0*/  IMAD.MOV R6, RZ, RZ, -R6 ;  /* 0x000000ffff067224 */ /* 0x000fe400078e0a06 */
[--C-:B------:R-:W-:Y:S02]  /*a9f0*/  @!P1 IMAD.IADD R185, R185, 0x1, -R3.reuse ;  /* 0x00000001b9b99824 */ /* 0x100fe400078e0a03 */
        /* <DEDUP_REMOVED lines=15> */
[--C-:B------:R-:W-:Y:S02]  /*aaf0*/  @!P5 IMAD.IADD R187, R187, 0x1, -R3.reuse ;  /* 0x00000001bbbbd824 */ /* 0x100fe400078e0a03 */
[--C-:B------:R-:W-:Y:S01]  /*ab00*/  @!P1 IMAD.IADD R185, R185, 0x1, -R3.reuse ;  /* 0x00000001b9b99824 */ /* 0x100fe200078e0a03 */
[----:B------:R-:W-:Y:S01]  /*ab10*/  ISETP.GE.AND P1, PT, R192, RZ, PT ;  /* 0x000000ffc000720c */ /* 0x000fe20003f26270 */
[----:B------:R-:W-:Y:S01]  /*ab20*/  @!P4 IMAD.IADD R188, R188, 0x1, -R3 ;  /* 0x00000001bcbcc824 */ /* 0x000fe200078e0a03 */
[----:B------:R-:W-:Y:S01]  /*ab30*/  ISETP.GT.U32.AND P5, PT, R3, R187, PT ;  /* 0x000000bb0300720c */ /* 0x000fe20003fa4070 */
[----:B------:R-:W-:Y:S01]  /*ab40*/  @!P6 IMAD.MOV R184, RZ, RZ, -R184 ;  /* 0x000000ffffb8e224 */ /* 0x000fe200078e0ab8 */
[----:B------:R-:W-:Y:S01]  /*ab50*/  ISETP.GE.AND P6, PT, R191, RZ, PT ;  /* 0x000000ffbf00720c */ /* 0x000fe20003fc6270 */
[----:B------:R-:W-:Y:S01]  /*ab60*/  @!P2 IMAD.MOV R185, RZ, RZ, -R185 ;  /* 0x000000ffffb9a224 */ /* 0x000fe200078e0ab9 */
[----:B------:R-:W-:Y:S01]  /*ab70*/  ISETP.GE.AND P2, PT, R6, RZ, PT ;  /* 0x000000ff0600720c */ /* 0x000fe20003f46270 */
[----:B------:R-:W-:Y:S01]  /*ab80*/  IMAD.HI.U32 R6, R0, R190, RZ ;  /* 0x000000be00067227 */ /* 0x000fe200078e00ff */
[----:B------:R-:W-:-:S02]  /*ab90*/  IABS R191, R7 ;  /* 0x0000000700bf7213 */ /* 0x000fc40000000000 */
[----:B------:R-:W-:Y:S01]  /*aba0*/  ISETP.GT.U32.AND P4, PT, R3, R188, PT ;  /* 0x000000bc0300720c */ /* 0x000fe20003f84070 */
[----:B------:R-:W-:Y:S01]  /*abb0*/  @!P0 IMAD.MOV R186, RZ, RZ, -R186 ;  /* 0x000000ffffba8224 */ /* 0x000fe200078e0aba */
[----:B------:R-:W-:Y:S01]  /*abc0*/  ISETP.GE.AND P0, PT, R7, RZ, PT ;  /* 0x000000ff0700720c */ /* 0x000fe20003f06270 */
[----:B------:R-:W-:Y:S01]  /*abd0*/  IMAD.HI.U32 R7, R0, R191, RZ ;  /* 0x000000bf00077227 */ /* 0x000fe200078e00ff */
[----:B------:R-:W-:-:S03]  /*abe0*/  IABS R192, R194 ;  /* 0x000000c200c07213 */ /* 0x000fc60000000000 */
[----:B------:R-:W-:Y:S02]  /*abf0*/  IMAD.MOV R6, RZ, RZ, -R6 ;  /* 0x000000ffff067224 */ /* 0x000fe400078e0a06 */
[C---:B------:R-:W-:Y:S02]  /*ac00*/  IMAD R189, R3.reuse, R8, R189 ;  /* 0x0000000803bd7224 */ /* 0x040fe400078e02bd */
[----:B------:R-:W-:Y:S02]  /*ac10*/  IMAD.MOV R8, RZ, RZ, -R7 ;  /* 0x000000ffff087224 */ /* 0x000fe400078e0a07 */
[----:B------:R-:W-:Y:S02]  /*ac20*/  IMAD R190, R3, R6, R190 ;  /* 0x0000000603be7224 */ /* 0x000fe400078e02be */
[----:B------:R-:W-:Y:S01]  /*ac30*/  @!P5 IMAD.IADD R187, R187, 0x1, -R3 ;  /* 0x00000001bbbbd824 */ /* 0x000fe200078e0a03 */
[C---:B------:R-:W-:Y:S01]  /*ac40*/  ISETP.GT.U32.AND P5, PT, R3.reuse, R189, PT ;  /* 0x000000bd0300720c */ /* 0x040fe20003fa4070 */
[----:B------:R-:W-:-:S02]  /*ac50*/  IMAD R191, R3, R8, R191 ;  /* 0x0000000803bf7224 */ /* 0x000fc400078e02bf */
[----:B------:R-:W-:Y:S01]  /*ac60*/  @!P4 IMAD.IADD R188, R188, 0x1, -R3 ;  /* 0x00000001bcbcc824 */ /* 0x000fe200078e0a03 */
[C---:B------:R-:W-:Y:S01]  /*ac70*/  ISETP.GT.U32.AND P4, PT, R3.reuse, R190, PT ;  /* 0x000000be0300720c */ /* 0x040fe20003f84070 */
[----:B------:R-:W-:Y:S01]  /*ac80*/  @!P3 IMAD.MOV R187, RZ, RZ, -R187 ;  /* 0x000000ffffbbb224 */ /* 0x000fe200078e0abb */
[----:B------:R-:W-:Y:S01]  /*ac90*/  ISETP.GT.U32.AND P3, PT, R3, R191, PT ;  /* 0x000000bf0300720c */ /* 0x000fe20003f64070 */
[----:B------:R-:W-:-:S04]  /*aca0*/  IMAD.HI.U32 R6, R0, R192, RZ ;  /* 0x000000c000067227 */ /* 0x000fc800078e00ff */
[----:B------:R-:W-:-:S04]  /*acb0*/  IMAD.HI.U32 R7, R0, R193, RZ ;  /* 0x000000c100077227 */ /* 0x000fc800078e00ff */
[--C-:B------:R-:W-:Y:S02]  /*acc0*/  @!P5 IMAD.IADD R189, R189, 0x1, -R3.reuse ;  /* 0x00000001bdbdd824 */ /* 0x100fe400078e0a03 */
[--C-:B------:R-:W-:Y:S02]  /*acd0*/  @!P4 IMAD.IADD R190, R190, 0x1, -R3.reuse ;  /* 0x00000001bebec824 */ /* 0x100fe400078e0a03 */
[----:B------:R-:W-:Y:S01]  /*ace0*/  @!P3 IMAD.IADD R191, R191, 0x1, -R3 ;  /* 0x00000001bfbfb824 */ /* 0x000fe200078e0a03 */
[C---:B------:R-:W-:Y:S01]  /*acf0*/  ISETP.GT.U32.AND P5, PT, R3.reuse, R189, PT ;  /* 0x000000bd0300720c */ /* 0x040fe20003fa4070 */
[----:B------:R-:W-:Y:S01]  /*ad00*/  IMAD.MOV R6, RZ, RZ, -R6 ;  /* 0x000000ffff067224 */ /* 0x000fe200078e0a06 */
[C---:B------:R-:W-:Y:S01]  /*ad10*/  ISETP.GT.U32.AND P4, PT, R3.reuse, R190, PT ;  /* 0x000000be0300720c */ /* 0x040fe20003f84070 */
[----:B------:R-:W-:Y:S01]  /*ad20*/  @!P6 IMAD.MOV R188, RZ, RZ, -R188 ;  /* 0x000000ffffbce224 */ /* 0x000fe200078e0abc */
[C---:B------:R-:W-:Y:S01]  /*ad30*/  ISETP.GT.U32.AND P3, PT, R3.reuse, R191, PT ;  /* 0x000000bf0300720c */ /* 0x040fe20003f64070 */
[----:B------:R-:W-:Y:S01]  /*ad40*/  IMAD.MOV R8, RZ, RZ, -R7 ;  /* 0x000000ffff087224 */ /* 0x000fe200078e0a07 */
[----:B------:R-:W-:Y:S01]  /*ad50*/  ISETP.GE.AND P6, PT, R194, RZ, PT ;  /* 0x000000ffc200720c */ /* 0x000fe20003fc6270 */
[C---:B------:R-:W-:Y:S01]  /*ad60*/  IMAD R192, R3.reuse, R6, R192 ;  /* 0x0000000603c07224 */ /* 0x040fe200078e02c0 */
[----:B------:R-:W-:Y:S01]  /*ad70*/  IABS R194, R202 ;  /* 0x000000ca00c27213 */ /* 0x000fe20000000000 */
[----:B------:R-:W-:-:S02]  /*ad80*/  IMAD R193, R3, R8, R193 ;  /* 0x0000000803c17224 */ /* 0x000fc400078e02c1 */
[----:B------:R-:W-:-:S04]  /*ad90*/  IMAD.HI.U32 R7, R0, R197, RZ ;  /* 0x000000c500077227 */ /* 0x000fc800078e00ff */
[--C-:B------:R-:W-:Y:S01]  /*ada0*/  @!P5 IMAD.IADD R189, R189, 0x1, -R3.reuse ;  /* 0x00000001bdbdd824 */ /* 0x100fe200078e0a03 */
[----:B------:R-:W-:Y:S01]  /*adb0*/  ISETP.GE.AND P5, PT, R195, RZ, PT ;  /* 0x000000ffc300720c */ /* 0x000fe20003fa6270 */
[----:B------:R-:W-:Y:S01]  /*adc0*/  @!P4 IMAD.IADD R190, R190, 0x1, -R3 ;  /* 0x00000001bebec824 */ /* 0x000fe200078e0a03 */
[----:B------:R-:W-:Y:S01]  /*add0*/  IABS R195, R203 ;  /* 0x000000cb00c37213 */ /* 0x000fe20000000000 */
[----:B------:R-:W-:Y:S01]  /*ade0*/  IMAD.HI.U32 R6, R0, R194, RZ ;  /* 0x000000c200067227 */ /* 0x000fe200078e00ff */
[----:B------:R-:W-:-:S03]  /*adf0*/  ISETP.GT.U32.AND P4, PT, R3, R192, PT ;  /* 0x000000c00300720c */ /* 0x000fc60003f84070 */
[----:B------:R-:W-:Y:S01]  /*ae00*/  @!P3 IMAD.IADD R191, R191, 0x1, -R3 ;  /* 0x00000001bfbfb824 */ /* 0x000fe200078e0a03 */
[----:B------:R-:W-:Y:S01]  /*ae10*/  ISETP.GT.U32.AND P3, PT, R3, R193, PT ;  /* 0x000000c10300720c */ /* 0x000fe20003f64070 */
[----:B------:R-:W-:Y:S02]  /*ae20*/  IMAD.MOV R8, RZ, RZ, -R6 ;  /* 0x000000ffff087224 */ /* 0x000fe400078e0a06 */
[----:B------:R-:W-:-:S04]  /*ae30*/  IMAD.HI.U32 R6, R0, R195, RZ ;  /* 0x000000c300067227 */ /* 0x000fc800078e00ff */
[C---:B------:R-:W-:Y:S02]  /*ae40*/  IMAD R194, R3.reuse, R8, R194 ;  /* 0x0000000803c27224 */ /* 0x040fe400078e02c2 */
[----:B------:R-:W-:Y:S02]  /*ae50*/  IMAD.MOV R196, RZ, RZ, -R6 ;  /* 0x000000ffffc47224 */ /* 0x000fe400078e0a06 */
[----:B------:R-:W-:Y:S01]  /*ae60*/  @!P4 IMAD.IADD R192, R192, 0x1, -R3 ;  /* 0x00000001c0c0c824 */ /* 0x000fe200078e0a03 */
[C---:B------:R-:W-:Y:S01]  /*ae70*/  ISETP.GT.U32.AND P4, PT, R3.reuse, R194, PT ;  /* 0x000000c20300720c */ /* 0x040fe20003f84070 */
[----:B------:R-:W-:Y:S02]  /*ae80*/  IMAD R195, R3, R196, R195 ;  /* 0x000000c403c37224 */ /* 0x000fe400078e02c3 */
[----:B------:R-:W-:Y:S02]  /*ae90*/  @!P3 IMAD.IADD R193, R193, 0x1, -R3 ;  /* 0x00000001c1c1b824 */ /* 0x000fe400078e0a03 */
[----:B------:R-:W-:Y:S01]  /*aea0*/  IMAD.HI.U32 R6, R0, R200, RZ ;  /* 0x000000c800067227 */ /* 0x000fe200078e00ff */
[----:B------:R-:W-:-:S03]  /*aeb0*/  ISETP.GT.U32.AND P3, PT, R3, R195, PT ;  /* 0x000000c30300720c */ /* 0x000fc60003f64070 */
[----:B------:R-:W-:Y:S02]  /*aec0*/  IMAD.MOV R198, RZ, RZ, -R7 ;  /* 0x000000ffffc67224 */ /* 0x000fe400078e0a07 */
[----:B------:R-:W-:Y:S02]  /*aed0*/  IMAD.MOV R6, RZ, RZ, -R6 ;  /* 0x000000ffff067224 */ /* 0x000fe400078e0a06 */
[----:B------:R-:W-:Y:S01]  /*aee0*/  @!P4 IMAD.IADD R194, R194, 0x1, -R3 ;  /* 0x00000001c2c2c824 */ /* 0x000fe200078e0a03 */
[C---:B------:R-:W-:Y:S01]  /*aef0*/  ISETP.GT.U32.AND P4, PT, R3.reuse, R192, PT ;  /* 0x000000c00300720c */ /* 0x040fe20003f84070 */
[----:B------:R-:W-:Y:S02]  /*af00*/  IMAD R196, R3, R198, R197 ;  /* 0x000000c603c47224 */ /* 0x000fe400078e02c5 */
[----:B------:R-:W-:-:S04]  /*af10*/  IMAD.HI.U32 R8, R0, R199, RZ ;  /* 0x000000c700087227 */ /* 0x000fc800078e00ff */
[----:B------:R-:W-:Y:S01]  /*af20*/  @!P3 IMAD.IADD R195, R195, 0x1, -R3 ;  /* 0x00000001c3c3b824 */ /* 0x000fe200078e0a03 */
[C---:B------:R-:W-:Y:S01]  /*af30*/  ISETP.GT.U32.AND P3, PT, R3.reuse, R194, PT ;  /* 0x000000c20300720c */ /* 0x040fe20003f64070 */
[----:B------:R-:W-:Y:S02]  /*af40*/  @!P2 IMAD.MOV R190, RZ, RZ, -R190 ;  /* 0x000000ffffbea224 */ /* 0x000fe400078e0abe */
[C---:B------:R-:W-:Y:S01]  /*af50*/  IMAD R198, R3.reuse, R6, R200 ;  /* 0x0000000603c67224 */ /* 0x040fe200078e02c8 */
[C---:B------:R-:W-:Y:S01]  /*af60*/  ISETP.GT.U32.AND P2, PT, R3.reuse, R195, PT ;  /* 0x000000c30300720c */ /* 0x040fe20003f44070 */
[----:B------:R-:W-:Y:S01]  /*af70*/  @!P1 IMAD.MOV R189, RZ, RZ, -R189 ;  /* 0x000000ffffbd9224 */ /* 0x000fe200078e0abd */
[C---:B------:R-:W-:Y:S01]  /*af80*/  ISETP.GT.U32.AND P1, PT, R3.reuse, R193, PT ;  /* 0x000000c10300720c */ /* 0x040fe20003f24070 */
[----:B------:R-:W-:Y:S01]  /*af90*/  @!P0 IMAD.MOV R191, RZ, RZ, -R191 ;  /* 0x000000ffffbf8224 */ /* 0x000fe200078e0abf */
[----:B------:R-:W-:Y:S01]  /*afa0*/  ISETP.GT.U32.AND P0, PT, R3, R196, PT ;  /* 0x000000c40300720c */ /* 0x000fe20003f04070 */
[----:B------:R-:W-:Y:S01]  /*afb0*/  IMAD.MOV R8, RZ, RZ, -R8 ;  /* 0x000000ffff087224 */ /* 0x000fe200078e0a08 */
[----:B------:R-:W-:Y:S01]  /*afc0*/  IABS R200, R206 ;  /* 0x000000ce00c87213 */ /* 0x000fe20000000000 */
[----:B------:R-:W-:-:S02]  /*afd0*/  @!P4 IMAD.IADD R192, R192, 0x1, -R3 ;  /* 0x00000001c0c0c824 */ /* 0x000fc400078e0a03 */
[----:B------:R-:W-:Y:S01]  /*afe0*/  @!P3 IMAD.IADD R194, R194, 0x1, -R3 ;  /* 0x00000001c2c2b824 */ /* 0x000fe200078e0a03 */
[C---:B------:R-:W-:Y:S01]  /*aff0*/  ISETP.GT.U32.AND P3, PT, R3.reuse, R198, PT ;  /* 0x000000c60300720c */ /* 0x040fe20003f64070 */
[----:B------:R-:W-:Y:S01]  /*b000*/  IMAD R197, R3, R8, R199 ;  /* 0x0000000803c57224 */ /* 0x000fe200078e02c7 */
[----:B------:R-:W-:Y:S01]  /*b010*/  LOP3.LUT R8, R5, 0x72, RZ, 0xfc, !PT ;  /* 0x0000007205087812 */ /* 0x000fe200078efcff */
[--C-:B------:R-:W-:Y:S01]  /*b020*/  @!P2 IMAD.IADD R195, R195, 0x1, -R3.reuse ;  /* 0x00000001c3c3a824 */ /* 0x100fe200078e0a03 */
[----:B------:R-:W-:Y:S01]  /*b030*/  ISETP.GE.AND P2, PT, R203, RZ, PT ;  /* 0x000000ffcb00720c */ /* 0x000fe20003f46270 */
[--C-:B------:R-:W-:Y:S01]  /*b040*/  @!P1 IMAD.IADD R193, R193, 0x1, -R3.reuse ;  /* 0x00000001c1c19824 */ /* 0x100fe200078e0a03 */
[----:B------:R-:W-:Y:S01]  /*b050*/  IABS R199, R8 ;  /* 0x0000000800c77213 */ /* 0x000fe20000000000 */
[----:B------:R-:W-:Y:S01]  /*b060*/  @!P0 IMAD.IADD R196, R196, 0x1, -R3 ;  /* 0x00000001c4c48824 */ /* 0x000fe200078e0a03 */
[----:B------:R-:W-:Y:S01]  /*b070*/  ISETP.GE.AND P1, PT, R202, RZ, PT ;  /* 0x000000ffca00720c */ /* 0x000fe20003f26270 */
[----:B------:R-:W-:Y:S01]  /*b080*/  IMAD.HI.U32 R7, R0, R200, RZ ;  /* 0x000000c800077227 */ /* 0x000fe200078e00ff */
[----:B------:R-:W-:-:S02]  /*b090*/  ISETP.GT.U32.AND P4, PT, R3, R197, PT ;  /* 0x000000c50300720c */ /* 0x000fc40003f84070 */
[----:B------:R-:W-:Y:S01]  /*b0a0*/  ISETP.GE.AND P0, PT, R204, RZ, PT ;  /* 0x000000ffcc00720c */ /* 0x000fe20003f06270 */
[----:B------:R-:W-:Y:S01]  /*b0b0*/  IMAD.HI.U32 R6, R0, R199, RZ ;  /* 0x000000c700067227 */ /* 0x000fe200078e00ff */
[----:B------:R-:W-:-:S03]  /*b0c0*/  LOP3.LUT R203, R5, 0x6c, RZ, 0xfc, !PT ;  /* 0x0000006c05cb7812 */ /* 0x000fc600078efcff */
[----:B------:R-:W-:Y:S01]  /*b0d0*/  @!P3 IMAD.IADD R198, R198, 0x1, -R3 ;  /* 0x00000001c6c6b824 */ /* 0x000fe200078e0a03 */
[C---:B------:R-:W-:Y:S01]  /*b0e0*/  ISETP.GT.U32.AND P3, PT, R3.reuse, R196, PT ;  /* 0x000000c40300720c */ /* 0x040fe20003f64070 */
[----:B------:R-:W-:Y:S01]  /*b0f0*/  IMAD.MOV R6, RZ, RZ, -R6 ;  /* 0x000000ffff067224 */ /* 0x000fe200078e0a06 */
[----:B------:R-:W-:Y:S01]  /*b100*/  IABS R202, R203 ;  /* 0x000000cb00ca7213 */ /* 0x000fe20000000000 */
[----:B------:R-:W-:Y:S02]  /*b110*/  IMAD.MOV R7, RZ, RZ, -R7 ;  /* 0x000000ffff077224 */ /* 0x000fe400078e0a07 */
[C---:B------:R-:W-:Y:S02]  /*b120*/  IMAD R199, R3.reuse, R6, R199 ;  /* 0x0000000603c77224 */ /* 0x040fe400078e02c7 */
[----:B------:R-:W-:Y:S01]  /*b130*/  IMAD R200, R3, R7, R200 ;  /* 0x0000000703c87224 */ /* 0x000fe200078e02c8 */
[----:B------:R-:W-:Y:S01]  /*b140*/  LOP3.LUT R7, R5, 0x6e, RZ, 0xfc, !PT ;  /* 0x0000006e05077812 */ /* 0x000fe200078efcff */
[----:B------:R-:W-:Y:S01]  /*b150*/  @!P2 IMAD.MOV R195, RZ, RZ, -R195 ;  /* 0x000000ffffc3a224 */ /* 0x000fe200078e0ac3 */
[----:B------:R-:W-:Y:S01]  /*b160*/  ISETP.GE.AND P2, PT, R201, RZ, PT ;  /* 0x000000ffc900720c */ /* 0x000fe20003f46270 */
[----:B------:R-:W-:Y:S01]  /*b170*/  @!P6 IMAD.MOV R192, RZ, RZ, -R192 ;  /* 0x000000ffffc0e224 */ /* 0x000fe200078e0ac0 */
[C---:B------:R-:W-:Y:S01]  /*b180*/  ISETP.GT.U32.AND P6, PT, R3.reuse, R198, PT ;  /* 0x000000c60300720c */ /* 0x040fe20003fc4070 */
[----:B------:R-:W-:Y:S01]  /*b190*/  @!P1 IMAD.MOV R194, RZ, RZ, -R194 ;  /* 0x000000ffffc29224 */ /* 0x000fe200078e0ac2 */
[----:B------:R-:W-:Y:S01]  /*b1a0*/  ISETP.GT.U32.AND P1, PT, R3, R199, PT ;  /* 0x000000c70300720c */ /* 0x000fe20003f24070 */
[--C-:B------:R-:W-:Y:S01]  /*b1b0*/  @!P4 IMAD.IADD R197, R197, 0x1, -R3.reuse ;  /* 0x00000001c5c5c824 */ /* 0x100fe200078e0a03 */
[----:B------:R-:W-:Y:S01]  /*b1c0*/  IABS R201, R7 ;  /* 0x0000000700c97213 */ /* 0x000fe20000000000 */
[----:B------:R-:W-:Y:S01]  /*b1d0*/  @!P3 IMAD.IADD R196, R196, 0x1, -R3 ;  /* 0x00000001c4c4b824 */ /* 0x000fe200078e0a03 */
[C---:B------:R-:W-:Y:S01]  /*b1e0*/  ISETP.GT.U32.AND P3, PT, R3.reuse, R200, PT ;  /* 0x000000c80300720c */ /* 0x040fe20003f64070 */
[----:B------:R-:W-:Y:S01]  /*b1f0*/  @!P5 IMAD.MOV R193, RZ, RZ, -R193 ;  /* 0x000000ffffc1d224 */ /* 0x000fe200078e0ac1 */
[----:B------:R-:W-:Y:S01]  /*b200*/  ISETP.GT.U32.AND P5, PT, R3, R197, PT ;  /* 0x000000c50300720c */ /* 0x000fe20003fa4070 */
[----:B------:R-:W-:Y:S01]  /*b210*/  IMAD.HI.U32 R6, R0, R201, RZ ;  /* 0x000000c900067227 */ /* 0x000fe200078e00ff */
[----:B------:R-:W-:-:S03]  /*b220*/  ISETP.GE.AND P4, PT, R205, RZ, PT ;  /* 0x000000ffcd00720c */ /* 0x000fc60003f86270 */
[----:B------:R-:W-:Y:S02]  /*b230*/  IMAD.MOV R6, RZ, RZ, -R6 ;  /* 0x000000ffff067224 */ /* 0x000fe400078e0a06 */
[--C-:B------:R-:W-:Y:S01]  /*b240*/  @!P6 IMAD.IADD R198, R198, 0x1, -R3.reuse ;  /* 0x00000001c6c6e824 */ /* 0x100fe200078e0a03 */
[----:B------:R-:W-:Y:S01]  /*b250*/  ISETP.GE.AND P6, PT, R206, RZ, PT ;  /* 0x000000ffce00720c */ /* 0x000fe20003fc6270 */
[----:B------:R-:W-:Y:S01]  /*b260*/  @!P1 IMAD.IADD R199, R199, 0x1, -R3 ;  /* 0x00000001c7c79824 */ /* 0x000fe200078e0a03 */
[----:B------:R-:W-:Y:S01]  /*b270*/  ISETP.GE.AND P1, PT, R7, RZ, PT ;  /* 0x000000ff0700720c */ /* 0x000fe20003f26270 */
[----:B------:R-:W-:Y:S01]  /*b280*/  IMAD R201, R3, R6, R201 ;  /* 0x0000000603c97224 */ /* 0x000fe200078e02c9 */
[C---:B------:R-:W-:Y:S01]  /*b290*/  LOP3.LUT R6, R5.reuse, 0x6a, RZ, 0xfc, !PT ;  /* 0x0000006a05067812 */ /* 0x040fe200078efcff */
[--C-:B------:R-:W-:Y:S01]  /*b2a0*/  @!P3 IMAD.IADD R200, R200, 0x1, -R3.reuse ;  /* 0x00000001c8c8b824 */ /* 0x100fe200078e0a03 */
[----:B------:R-:W-:Y:S01]  /*b2b0*/  LOP3.LUT R206, R5, 0x66, RZ, 0xfc, !PT ;  /* 0x0000006605ce7812 */ /* 0x000fe200078efcff */
[----:B------:R-:W-:Y:S01]  /*b2c0*/  @!P0 IMAD.MOV R196, RZ, RZ, -R196 ;  /* 0x000000ffffc48224 */ /* 0x000fe200078e0ac4 */
[C---:B------:R-:W-:Y:S01]  /*b2d0*/  ISETP.GT.U32.AND P0, PT, R3.reuse, R199, PT ;  /* 0x000000c70300720c */ /* 0x040fe20003f04070 */
[----:B------:R-:W-:Y:S01]  /*b2e0*/  @!P2 IMAD.MOV R198, RZ, RZ, -R198 ;  /* 0x000000ffffc6a224 */ /* 0x000fe200078e0ac6 */
[----:B------:R-:W-:Y:S01]  /*b2f0*/  ISETP.GT.U32.AND P2, PT, R3, R201, PT ;  /* 0x000000c90300720c */ /* 0x000fe20003f44070 */
[----:B------:R-:W-:Y:S01]  /*b300*/  @!P5 IMAD.IADD R197, R197, 0x1, -R3 ;  /* 0x00000001c5c5d824 */ /* 0x000fe200078e0a03 */
[----:B------:R-:W-:Y:S01]  /*b310*/  ISETP.GE.AND P5, PT, R8, RZ, PT ;  /* 0x000000ff0800720c */ /* 0x000fe20003fa6270 */
[----:B------:R-:W-:Y:S01]  /*b320*/  IMAD.HI.U32 R7, R0, R202, RZ ;  /* 0x000000ca00077227 */ /* 0x000fe200078e00ff */
[----:B------:R-:W-:-:S02]  /*b330*/  ISETP.GT.U32.AND P3, PT, R3, R200, PT ;  /* 0x000000c80300720c */ /* 0x000fc40003f64070 */
[----:B------:R-:W-:Y:S01]  /*b340*/  IABS R205, R206 ;  /* 0x000000ce00cd7213 */ /* 0x000fe20000000000 */
[----:B------:R-:W-:Y:S02]  /*b350*/  IMAD.MOV R7, RZ, RZ, -R7 ;  /* 0x000000ffff077224 */ /* 0x000fe400078e0a07 */
[----:B------:R-:W-:Y:S01]  /*b360*/  @!P4 IMAD.MOV R197, RZ, RZ, -R197 ;  /* 0x000000ffffc5c224 */ /* 0x000fe200078e0ac5 */
[----:B------:R-:W-:Y:S01]  /*b370*/  ISETP.GE.AND P4, PT, R203, RZ, PT ;  /* 0x000000ffcb00720c */ /* 0x000fe20003f86270 */
[----:B------:R-:W-:Y:S01]  /*b380*/  IMAD R202, R3, R7, R202 ;  /* 0x0000000703ca7224 */ /* 0x000fe200078e02ca */
[----:B------:R-:W-:Y:S01]  /*b390*/  IABS R203, R6 ;  /* 0x0000000600cb7213 */ /* 0x000fe20000000000 */
[--C-:B------:R-:W-:Y:S01]  /*b3a0*/  @!P0 IMAD.IADD R199, R199, 0x1, -R3.reuse ;  /* 0x00000001c7c78824 */ /* 0x100fe200078e0a03 */
[----:B------:R-:W-:Y:S01]  /*b3b0*/  ISETP.GE.AND P0, PT, R6, RZ, PT ;  /* 0x000000ff0600720c */ /* 0x000fe20003f06270 */
[--C-:B------:R-:W-:Y:S01]  /*b3c0*/  @!P2 IMAD.IADD R201, R201, 0x1, -R3.reuse ;  /* 0x00000001c9c9a824 */ /* 0x100fe200078e0a03 */
[----:B------:R-:W-:Y:S01]  /*b3d0*/  LOP3.LUT R7, R5, 0x68, RZ, 0xfc, !PT ;  /* 0x0000006805077812 */ /* 0x000fe200078efcff */
[----:B------:R-:W-:Y:S01]  /*b3e0*/  @!P3 IMAD.IADD R200, R200, 0x1, -R3 ;  /* 0x00000001c8c8b824 */ /* 0x000fe200078e0a03 */
[C---:B------:R-:W-:Y:S01]  /*b3f0*/  ISETP.GT.U32.AND P3, PT, R3.reuse, R202, PT ;  /* 0x000000ca0300720c */ /* 0x040fe20003f64070 */
[----:B------:R-:W-:Y:S01]  /*b400*/  @!P5 IMAD.MOV R199, RZ, RZ, -R199 ;  /* 0x000000ffffc7d224 */ /* 0x000fe200078e0ac7 */
[----:B------:R-:W-:Y:S01]  /*b410*/  ISETP.GT.U32.AND P5, PT, R3, R201, PT ;  /* 0x000000c90300720c */ /* 0x000fe20003fa4070 */
[----:B------:R-:W-:Y:S01]  /*b420*/  IMAD.HI.U32 R6, R0, R203, RZ ;  /* 0x000000cb00067227 */ /* 0x000fe200078e00ff */
[----:B------:R-:W-:-:S02]  /*b430*/  IABS R204, R7 ;  /* 0x0000000700cc7213 */ /* 0x000fc40000000000 */
[----:B------:R-:W-:Y:S01]  /*b440*/  ISETP.GE.AND P2, PT, R7, RZ, PT ;  /* 0x000000ff0700720c */ /* 0x000fe20003f46270 */
[----:B------:R-:W-:Y:S02]  /*b450*/  IMAD.MOV R6, RZ, RZ, -R6 ;  /* 0x000000ffff067224 */ /* 0x000fe400078e0a06 */
[----:B------:R-:W-:-:S04]  /*b460*/  IMAD.HI.U32 R8, R0, R205, RZ ;  /* 0x000000cd00087227 */ /* 0x000fc800078e00ff */
[----:B------:R-:W-:Y:S02]  /*b470*/  IMAD R203, R3, R6, R203 ;  /* 0x0000000603cb7224 */ /* 0x000fe400078e02cb */
[--C-:B------:R-:W-:Y:S02]  /*b480*/  @!P3 IMAD.IADD R202, R202, 0x1, -R3.reuse ;  /* 0x00000001cacab824 */ /* 0x100fe400078e0a03 */
[----:B------:R-:W-:Y:S01]  /*b490*/  @!P5 IMAD.IADD R201, R201, 0x1, -R3 ;  /* 0x00000001c9c9d824 */ /* 0x000fe200078e0a03 */
[C---:B------:R-:W-:Y:S01]  /*b4a0*/  ISETP.GT.U32.AND P5, PT, R3.reuse, R203, PT ;  /* 0x000000cb0300720c */ /* 0x040fe20003fa4070 */
[----:B------:R-:W-:Y:S01]  /*b4b0*/  IMAD.HI.U32 R7, R0, R204, RZ ;  /* 0x000000cc00077227 */ /* 0x000fe200078e00ff */
[----:B------:R-:W-:-:S03]  /*b4c0*/  ISETP.GT.U32.AND P3, PT, R3, R202, PT ;  /* 0x000000ca0300720c */ /* 0x000fc60003f64070 */
[----:B------:R-:W-:Y:S02]  /*b4d0*/  IMAD.MOV R8, RZ, RZ, -R8 ;  /* 0x000000ffff087224 */ /* 0x000fe400078e0a08 */
[----:B------:R-:W-:Y:S02]  /*b4e0*/  IMAD.MOV R7, RZ, RZ, -R7 ;  /* 0x000000ffff077224 */ /* 0x000fe400078e0a07 */
[C---:B------:R-:W-:Y:S02]  /*b4f0*/  IMAD R205, R3.reuse, R8, R205 ;  /* 0x0000000803cd7224 */ /* 0x040fe400078e02cd */
[----:B------:R-:W-:Y:S01]  /*b500*/  IMAD R204, R3, R7, R204 ;  /* 0x0000000703cc7224 */ /* 0x000fe200078e02cc */
[----:B------:R-:W-:Y:S01]  /*b510*/  LOP3.LUT R7, R5, 0x64, RZ, 0xfc, !PT ;  /* 0x0000006405077812 */ /* 0x000fe200078efcff */
[--C-:B------:R-:W-:Y:S01]  /*b520*/  @!P5 IMAD.IADD R203, R203, 0x1, -R3.reuse ;  /* 0x00000001cbcbd824 */ /* 0x100fe200078e0a03 */
[C---:B------:R-:W-:Y:S01]  /*b530*/  ISETP.GT.U32.AND P5, PT, R3.reuse, R205, PT ;  /* 0x000000cd0300720c */ /* 0x040fe20003fa4070 */
        /* <DEDUP_REMOVED lines=12> */
[C---:B------:R-:W-:Y:S02]  /*b600*/  IMAD R206, R3.reuse, R6, R206 ;  /* 0x0000000603ce7224 */ /* 0x040fe400078e02ce */
[----:B------:R-:W-:Y:S01]  /*b610*/  @!P3 IMAD.IADD R204, R204, 0x1, -R3 ;  /* 0x00000001ccccb824 */ /* 0x000fe200078e0a03 */
[----:B------:R-:W-:Y:S01]  /*b620*/  ISETP.GT.U32.AND P5, PT, R3, R205, PT ;  /* 0x000000cd0300720c */ /* 0x000fe20003fa4070 */
[----:B------:R-:W-:-:S03]  /*b630*/  IMAD.HI.U32 R7, R0, R208, RZ ;  /* 0x000000d000077227 */ /* 0x000fc600078e00ff */
[----:B------:R-:W-:Y:S01]  /*b640*/  ISETP.GT.U32.AND P3, PT, R3, R204, PT ;  /* 0x000000cc0300720c */ /* 0x000fe20003f64070 */
[----:B------:R-:W-:Y:S01]  /*b650*/  @!P1 IMAD.IADD R203, R203, 0x1, -R3 ;  /* 0x00000001cbcb9824 */ /* 0x000fe200078e0a03 */
[----:B------:R-:W-:Y:S01]  /*b660*/  ISETP.GT.U32.AND P1, PT, R3, R206, PT ;  /* 0x000000ce0300720c */ /* 0x000fe20003f24070 */
[----:B------:R-:W-:-:S04]  /*b670*/  IMAD.HI.U32 R6, R0, R207, RZ ;  /* 0x000000cf00067227 */ /* 0x000fc800078e00ff */
[----:B------:R-:W-:-:S04]  /*b680*/  IMAD.HI.U32 R8, R0, R209, RZ ;  /* 0x000000d100087227 */ /* 0x000fc800078e00ff */
[----:B------:R-:W-:Y:S02]  /*b690*/  IMAD.MOV R7, RZ, RZ, -R7 ;  /* 0x000000ffff077224 */ /* 0x000fe400078e0a07 */
[----:B------:R-:W-:Y:S02]  /*b6a0*/  IMAD.MOV R6, RZ, RZ, -R6 ;  /* 0x000000ffff067224 */ /* 0x000fe400078e0a06 */
[----:B------:R-:W-:Y:S02]  /*b6b0*/  IMAD.MOV R8, RZ, RZ, -R8 ;  /* 0x000000ffff087224 */ /* 0x000fe400078e0a08 */
[----:B------:R-:W-:Y:S01]  /*b6c0*/  IMAD R208, R3, R7, R208 ;  /* 0x0000000703d07224 */ /* 0x000fe200078e02d0 */
[----:B------:R-:W-:Y:S01]  /*b6d0*/  LOP3.LUT R7, R5, 0x5c, RZ, 0xfc, !PT ;  /* 0x0000005c05077812 */ /* 0x000fe200078efcff */
[C---:B------:R-:W-:Y:S02]  /*b6e0*/  IMAD R207, R3.reuse, R6, R207 ;  /* 0x0000000603cf7224 */ /* 0x040fe400078e02cf */
[----:B------:R-:W-:Y:S01]  /*b6f0*/  IMAD R209, R3, R8, R209 ;  /* 0x0000000803d17224 */ /* 0x000fe200078e02d1 */
[----:B------:R-:W-:Y:S01]  /*b700*/  LOP3.LUT R8, R5, 0x5a, RZ, 0xfc, !PT ;  /* 0x0000005a05087812 */ /* 0x000fe200078efcff */
[--C-:B------:R-:W-:Y:S01]  /*b710*/  @!P5 IMAD.IADD R205, R205, 0x1, -R3.reuse ;  /* 0x00000001cdcdd824 */ /* 0x100fe200078e0a03 */
[C---:B------:R-:W-:Y:S01]  /*b720*/  ISETP.GT.U32.AND P5, PT, R3.reuse, R208, PT ;  /* 0x000000d00300720c */ /* 0x040fe20003fa4070 */
[--C-:B------:R-:W-:Y:S01]  /*b730*/  @!P3 IMAD.IADD R204, R204, 0x1, -R3.reuse ;  /* 0x00000001ccccb824 */ /* 0x100fe200078e0a03 */
[----:B------:R-:W-:Y:S01]  /*b740*/  ISETP.GE.AND P3, PT, R210, RZ, PT ;  /* 0x000000ffd200720c */ /* 0x000fe20003f66270 */
[----:B------:R-:W-:Y:S01]  /*b750*/  @!P1 IMAD.IADD R206, R206, 0x1, -R3 ;  /* 0x00000001cece9824 */ /* 0x000fe200078e0a03 */
[C---:B------:R-:W-:Y:S01]  /*b760*/  ISETP.GT.U32.AND P1, PT, R3.reuse, R207, PT ;  /* 0x000000cf0300720c */ /* 0x040fe20003f24070 */
[----:B------:R-:W-:Y:S01]  /*b770*/  @!P6 IMAD.MOV R205, RZ, RZ, -R205 ;  /* 0x000000ffffcde224 */ /* 0x000fe200078e0acd */
[----:B------:R-:W-:Y:S01]  /*b780*/  ISETP.GT.U32.AND P6, PT, R3, R209, PT ;  /* 0x000000d10300720c */ /* 0x000fe20003fc4070 */
[----:B------:R-:W-:Y:S01]  /*b790*/  @!P2 IMAD.MOV R204, RZ, RZ, -R204 ;  /* 0x000000ffffcca224 */ /* 0x000fe200078e0acc */
[----:B------:R-:W-:Y:S01]  /*b7a0*/  IABS R210, R7 ;  /* 0x0000000700d27213 */ /* 0x000fe20000000000 */
[----:B------:R-:W-:Y:S01]  /*b7b0*/  @!P0 IMAD.MOV R203, RZ, RZ, -R203 ;  /* 0x000000ffffcb8224 */ /* 0x000fe200078e0acb */
[----:B------:R-:W-:-:S02]  /*b7c0*/  ISETP.GE.AND P2, PT, R211, RZ, PT ;  /* 0x000000ffd300720c */ /* 0x000fc40003f46270 */
[----:B------:R-:W-:Y:S01]  /*b7d0*/  IABS R211, R8 ;  /* 0x0000000800d37213 */ /* 0x000fe20000000000 */
[----:B------:R-:W-:Y:S01]  /*b7e0*/  IMAD.HI.U32 R6, R0, R210, RZ ;  /* 0x000000d200067227 */ /* 0x000fe200078e00ff */
[----:B------:R-:W-:-:S03]  /*b7f0*/  ISETP.GT.U32.AND P0, PT, R3, R206, PT ;  /* 0x000000ce0300720c */ /* 0x000fc60003f04070 */
        /* <DEDUP_REMOVED lines=21> */
[----:B------:R-:W-:Y:S02]  /*b950*/  @!P3 IMAD.MOV R207, RZ, RZ, -R207 ;  /* 0x000000ffffcfb224 */ /* 0x000fe400078e0acf */
[----:B------:R-:W-:-:S04]  /*b960*/  IMAD.HI.U32 R6, R0, R212, RZ ;  /* 0x000000d400067227 */ /* 0x000fc800078e00ff */
[--C-:B------:R-:W-:Y:S02]  /*b970*/  @!P6 IMAD.IADD R211, R211, 0x1, -R3.reuse ;  /* 0x00000001d3d3e824 */ /* 0x100fe400078e0a03 */
[--C-:B------:R-:W-:Y:S01]  /*b980*/  @!P4 IMAD.IADD R209, R209, 0x1, -R3.reuse ;  /* 0x00000001d1d1c824 */ /* 0x100fe200078e0a03 */
[----:B------:R-:W-:Y:S01]  /*b990*/  ISETP.GE.AND P4, PT, R8, RZ, PT ;  /* 0x000000ff0800720c */ /* 0x000fe20003f86270 */
[----:B------:R-:W-:Y:S01]  /*b9a0*/  @!P5 IMAD.IADD R210, R210, 0x1, -R3 ;  /* 0x00000001d2d2d824 */ /* 0x000fe200078e0a03 */
[----:B------:R-:W-:Y:S01]  /*b9b0*/  ISETP.GE.AND P5, PT, R214, RZ, PT ;  /* 0x000000ffd600720c */ /* 0x000fe20003fa6270 */
[----:B------:R-:W-:Y:S01]  /*b9c0*/  IMAD.HI.U32 R8, R0, R215, RZ ;  /* 0x000000d700087227 */ /* 0x000fe200078e00ff */
[C---:B------:R-:W-:Y:S02]  /*b9d0*/  ISETP.GT.U32.AND P6, PT, R3.reuse, R211, PT ;  /* 0x000000d30300720c */ /* 0x040fe40003fc4070 */
[----:B------:R-:W-:Y:S01]  /*b9e0*/  ISETP.GT.U32.AND P3, PT, R3, R210, PT ;  /* 0x000000d20300720c */ /* 0x000fe20003f64070 */
[----:B------:R-:W-:Y:S01]  /*b9f0*/  IMAD.MOV R214, RZ, RZ, -R7 ;  /* 0x000000ffffd67224 */ /* 0x000fe200078e0a07 */
[----:B------:R-:W-:Y:S01]  /*ba00*/  LOP3.LUT R7, R5, 0x52, RZ, 0xfc, !PT ;  /* 0x0000005205077812 */ /* 0x000fe200078efcff */
[----:B------:R-:W-:-:S02]  /*ba10*/  IMAD.MOV R8, RZ, RZ, -R8 ;  /* 0x000000ffff087224 */ /* 0x000fc400078e0a08 */
[C---:B------:R-:W-:Y:S02]  /*ba20*/  IMAD R213, R3.reuse, R214, R213 ;  /* 0x000000d603d57224 */ /* 0x040fe400078e02d5 */
[C---:B------:R-:W-:Y:S01]  /*ba30*/  IMAD R214, R3.reuse, R8, R215 ;  /* 0x0000000803d67224 */ /* 0x040fe200078e02d7 */
[----:B------:R-:W-:Y:S01]  /*ba40*/  IABS R215, R7 ;  /* 0x0000000700d77213 */ /* 0x000fe20000000000 */
[----:B------:R-:W-:Y:S01]  /*ba50*/  @!P0 IMAD.MOV R209, RZ, RZ, -R209 ;  /* 0x000000ffffd18224 */ /* 0x000fe200078e0ad1 */
[----:B------:R-:W-:Y:S01]  /*ba60*/  ISETP.GT.U32.AND P0, PT, R3, R213, PT ;  /* 0x000000d50300720c */ /* 0x000fe20003f04070 */
[--C-:B------:R-:W-:Y:S01]  /*ba70*/  @!P6 IMAD.IADD R211, R211, 0x1, -R3.reuse ;  /* 0x00000001d3d3e824 */ /* 0x100fe200078e0a03 */
[C---:B------:R-:W-:Y:S01]  /*ba80*/  ISETP.GT.U32.AND P6, PT, R3.reuse, R214, PT ;  /* 0x000000d60300720c */ /* 0x040fe20003fc4070 */
[----:B------:R-:W-:Y:S02]  /*ba90*/  IMAD.MOV R6, RZ, RZ, -R6 ;  /* 0x000000ffff067224 */ /* 0x000fe400078e0a06 */
[----:B------:R-:W-:Y:S01]  /*baa0*/  @!P3 IMAD.IADD R210, R210, 0x1, -R3 ;  /* 0x00000001d2d2b824 */ /* 0x000fe200078e0a03 */
[----:B------:R-:W-:Y:S01]  /*bab0*/  ISETP.GE.AND P3, PT, R216, RZ, PT ;  /* 0x000000ffd800720c */ /* 0x000fe20003f66270 */
[----:B------:R-:W-:Y:S01]  /*bac0*/  IMAD R212, R3, R6, R212 ;  /* 0x0000000603d47224 */ /* 0x000fe200078e02d4 */
[----:B------:R-:W-:Y:S01]  /*bad0*/  IABS R216, R221 ;  /* 0x000000dd00d87213 */ /* 0x000fe20000000000 */
[----:B------:R-:W-:-:S02]  /*bae0*/  @!P2 IMAD.MOV R208, RZ, RZ, -R208 ;  /* 0x000000ffffd0a224 */ /* 0x000fc400078e0ad0 */
[----:B------:R-:W-:Y:S01]  /*baf0*/  IMAD.HI.U32 R6, R0, R215, RZ ;  /* 0x000000d700067227 */ /* 0x000fe200078e00ff */
[----:B------:R-:W-:-:S03]  /*bb00*/  ISETP.GT.U32.AND P2, PT, R3, R212, PT ;  /* 0x000000d40300720c */ /* 0x000fc60003f44070 */
[--C-:B------:R-:W-:Y:S02]  /*bb10*/  @!P0 IMAD.IADD R213, R213, 0x1, -R3.reuse ;  /* 0x00000001d5d58824 */ /* 0x100fe400078e0a03 */
[----:B------:R-:W-:Y:S02]  /*bb20*/  @!P6 IMAD.IADD R214, R214, 0x1, -R3 ;  /* 0x00000001d6d6e824 */ /* 0x000fe400078e0a03 */
[----:B------:R-:W-:Y:S01]  /*bb30*/  IMAD.MOV R8, RZ, RZ, -R6 ;  /* 0x000000ffff087224 */ /* 0x000fe200078e0a06 */
[----:B------:R-:W-:Y:S01]  /*bb40*/  ISETP.GT.U32.AND P6, PT, R3, R213, PT ;  /* 0x000000d50300720c */ /* 0x000fe20003fc4070 */
[----:B------:R-:W-:-:S04]  /*bb50*/  IMAD.HI.U32 R6, R0, R216, RZ ;  /* 0x000000d800067227 */ /* 0x000fc800078e00ff */
[----:B------:R-:W-:Y:S02]  /*bb60*/  IMAD.MOV R6, RZ, RZ, -R6 ;  /* 0x000000ffff067224 */ /* 0x000fe400078e0a06 */
[--C-:B------:R-:W-:Y:S01]  /*bb70*/  @!P2 IMAD.IADD R212, R212, 0x1, -R3.reuse ;  /* 0x00000001d4d4a824 */ /* 0x100fe200078e0a03 */
[----:B------:R-:W-:Y:S01]  /*bb80*/  ISETP.GE.AND P2, PT, R217, RZ, PT ;  /* 0x000000ffd900720c */ /* 0x000fe20003f46270 */
[C---:B------:R-:W-:Y:S01]  /*bb90*/  IMAD R216, R3.reuse, R6, R216 ;  /* 0x0000000603d87224 */ /* 0x040fe200078e02d8 */
[----:B------:R-:W-:Y:S01]  /*bba0*/  IABS R217, R220 ;  /* 0x000000dc00d97213 */ /* 0x000fe20000000000 */
[----:B------:R-:W-:Y:S01]  /*bbb0*/  @!P1 IMAD.MOV R210, RZ, RZ, -R210 ;  /* 0x000000ffffd29224 */ /* 0x000fe200078e0ad2 */
[----:B------:R-:W-:Y:S01]  /*bbc0*/  ISETP.GT.U32.AND P0, PT, R3, R212, PT ;  /* 0x000000d40300720c */ /* 0x000fe20003f04070 */
[----:B------:R-:W-:Y:S01]  /*bbd0*/  @!P6 IMAD.IADD R213, R213, 0x1, -R3 ;  /* 0x00000001d5d5e824 */ /* 0x000fe200078e0a03 */
[C---:B------:R-:W-:Y:S01]  /*bbe0*/  ISETP.GT.U32.AND P6, PT, R3.reuse, R216, PT ;  /* 0x000000d80300720c */ /* 0x040fe20003fc4070 */
[C---:B------:R-:W-:Y:S01]  /*bbf0*/  IMAD R215, R3.reuse, R8, R215 ;  /* 0x0000000803d77224 */ /* 0x040fe200078e02d7 */
[----:B------:R-:W-:Y:S01]  /*bc00*/  ISETP.GT.U32.AND P1, PT, R3, R214, PT ;  /* 0x000000d60300720c */ /* 0x000fe20003f24070 */
[----:B------:R-:W-:-:S04]  /*bc10*/  IMAD.HI.U32 R6, R0, R217, RZ ;  /* 0x000000d900067227 */ /* 0x000fc800078e00ff */
[----:B------:R-:W-:Y:S02]  /*bc20*/  IMAD.MOV R8, RZ, RZ, -R6 ;  /* 0x000000ffff087224 */ /* 0x000fe400078e0a06 */
[----:B------:R-:W-:-:S04]  /*bc30*/  IMAD.HI.U32 R6, R0, R218, RZ ;  /* 0x000000da00067227 */ /* 0x000fc800078e00ff */
[--C-:B------:R-:W-:Y:S02]  /*bc40*/  @!P6 IMAD.IADD R216, R216, 0x1, -R3.reuse ;  /* 0x00000001d8d8e824 */ /* 0x100fe400078e0a03 */
[--C-:B------:R-:W-:Y:S01]  /*bc50*/  @!P0 IMAD.IADD R212, R212, 0x1, -R3.reuse ;  /* 0x00000001d4d48824 */ /* 0x100fe200078e0a03 */
[C---:B------:R-:W-:Y:S01]  /*bc60*/  ISETP.GT.U32.AND P0, PT, R3.reuse, R215, PT ;  /* 0x000000d70300720c */ /* 0x040fe20003f04070 */
[----:B------:R-:W-:Y:S01]  /*bc70*/  @!P1 IMAD.IADD R214, R214, 0x1, -R3 ;  /* 0x00000001d6d69824 */ /* 0x000fe200078e0a03 */
[C---:B------:R-:W-:Y:S01]  /*bc80*/  ISETP.GT.U32.AND P6, PT, R3.reuse, R216, PT ;  /* 0x000000d80300720c */ /* 0x040fe20003fc4070 */
[----:B------:R-:W-:Y:S01]  /*bc90*/  IMAD R217, R3, R8, R217 ;  /* 0x0000000803d97224 */ /* 0x000fe200078e02d9 */
[----:B------:R-:W-:Y:S01]  /*bca0*/  ISETP.GE.AND P1, PT, R7, RZ, PT ;  /* 0x000000ff0700720c */ /* 0x000fe20003f26270 */
[----:B------:R-:W-:Y:S01]  /*bcb0*/  IMAD.MOV R7, RZ, RZ, -R6 ;  /* 0x000000ffff077224 */ /* 0x000fe200078e0a06 */
[----:B------:R-:W-:Y:S01]  /*bcc0*/  LOP3.LUT R8, R5, 0x44, RZ, 0xfc, !PT ;  /* 0x0000004405087812 */ /* 0x000fe200078efcff */
[----:B------:R-:W-:-:S04]  /*bcd0*/  IMAD.HI.U32 R6, R0, R219, RZ ;  /* 0x000000db00067227 */ /* 0x000fc800078e00ff */
[----:B------:R-:W-:Y:S01]  /*bce0*/  IMAD R218, R3, R7, R218 ;  /* 0x0000000703da7224 */ /* 0x000fe200078e02da */
[----:B------:R-:W-:Y:S01]  /*bcf0*/  LOP3.LUT R7, R5, 0x48, RZ, 0xfc, !PT ;  /* 0x0000004805077812 */ /* 0x000fe200078efcff */
[--C-:B------:R-:W-:Y:S01]  /*bd00*/  @!P0 IMAD.IADD R215, R215, 0x1, -R3.reuse ;  /* 0x00000001d7d78824 */ /* 0x100fe200078e0a03 */
[----:B------:R-:W-:Y:S01]  /*bd10*/  ISETP.GE.AND P0, PT, R221, RZ, PT ;  /* 0x000000ffdd00720c */ /* 0x000fe20003f06270 */
[----:B------:R-:W-:Y:S01]  /*bd20*/  @!P6 IMAD.IADD R216, R216, 0x1, -R3 ;  /* 0x00000001d8d8e824 */ /* 0x000fe200078e0a03 */
[C---:B------:R-:W-:Y:S01]  /*bd30*/  ISETP.GT.U32.AND P6, PT, R3.reuse, R218, PT ;  /* 0x000000da0300720c */ /* 0x040fe20003fc4070 */
[----:B------:R-:W-:Y:S01]  /*bd40*/  @!P5 IMAD.MOV R212, RZ, RZ, -R212 ;  /* 0x000000ffffd4d224 */ /* 0x000fe200078e0ad4 */
[C---:B------:R-:W-:Y:S01]  /*bd50*/  ISETP.GT.U32.AND P5, PT, R3.reuse, R217, PT ;  /* 0x000000d90300720c */ /* 0x040fe20003fa4070 */
[----:B------:R-:W-:Y:S02]  /*bd60*/  IMAD.MOV R6, RZ, RZ, -R6 ;  /* 0x000000ffff067224 */ /* 0x000fe400078e0a06 */
[----:B------:R-:W-:Y:S01]  /*bd70*/  @!P4 IMAD.MOV R211, RZ, RZ, -R211 ;  /* 0x000000ffffd3c224 */ /* 0x000fe200078e0ad3 */
[C---:B------:R-:W-:Y:S01]  /*bd80*/  ISETP.GT.U32.AND P4, PT, R3.reuse, R215, PT ;  /* 0x000000d70300720c */ /* 0x040fe20003f84070 */
[----:B------:R-:W-:-:S02]  /*bd90*/  IMAD R219, R3, R6, R219 ;  /* 0x0000000603db7224 */ /* 0x000fc400078e02db */
[----:B------:R-:W-:Y:S01]  /*bda0*/  @!P3 IMAD.MOV R213, RZ, RZ, -R213 ;  /* 0x000000ffffd5b224 */ /* 0x000fe200078e0ad5 */
[----:B------:R-:W-:Y:S01]  /*bdb0*/  ISETP.GE.AND P3, PT, R220, RZ, PT ;  /* 0x000000ffdc00720c */ /* 0x000fe20003f66270 */
[----:B------:R-:W-:Y:S01]  /*bdc0*/  @!P0 IMAD.MOV R216, RZ, RZ, -R216 ;  /* 0x000000ffffd88224 */ /* 0x000fe200078e0ad8 */
[----:B------:R-:W-:Y:S01]  /*bdd0*/  ISETP.GT.U32.AND P0, PT, R3, R219, PT ;  /* 0x000000db0300720c */ /* 0x000fe20003f04070 */
[--C-:B------:R-:W-:Y:S01]  /*bde0*/  @!P6 IMAD.IADD R218, R218, 0x1, -R3.reuse ;  /* 0x00000001dadae824 */ /* 0x100fe200078e0a03 */
[----:B------:R-:W-:Y:S01]  /*bdf0*/  IABS R220, R7 ;  /* 0x0000000700dc7213 */ /* 0x000fe20000000000 */
[--C-:B------:R-:W-:Y:S02]  /*be00*/  @!P5 IMAD.IADD R217, R217, 0x1, -R3.reuse ;  /* 0x00000001d9d9d824 */ /* 0x100fe400078e0a03 */
[----:B------:R-:W-:Y:S01]  /*be10*/  @!P2 IMAD.MOV R214, RZ, RZ, -R214 ;  /* 0x000000ffffd6a224 */ /* 0x000fe200078e0ad6 */
        /* <DEDUP_REMOVED lines=12> */
[C---:B------:R-:W-:Y:S01]  /*bee0*/  IMAD R220, R3.reuse, R6, R220 ;  /* 0x0000000603dc7224 */ /* 0x040fe200078e02dc */
[----:B------:R-:W-:Y:S01]  /*bef0*/  IABS R221, R7 ;  /* 0x0000000700dd7213 */ /* 0x000fe20000000000 */
[--C-:B------:R-:W-:Y:S01]  /*bf00*/  @!P6 IMAD.IADD R218, R218, 0x1, -R3.reuse ;  /* 0x00000001dadae824 */ /* 0x100fe200078e0a03 */
[----:B------:R-:W-:Y:S01]  /*bf10*/  ISETP.GT.U32.AND P0, PT, R3, R219, PT ;  /* 0x000000db0300720c */ /* 0x000fe20003f04070 */
[----:B------:R-:W-:Y:S01]  /*bf20*/  @!P5 IMAD.IADD R217, R217, 0x1, -R3 ;  /* 0x00000001d9d9d824 */ /* 0x000fe200078e0a03 */
[----:B------:R-:W-:Y:S01]  /*bf30*/  ISETP.GT.U32.AND P6, PT, R3, R220, PT ;  /* 0x000000dc0300720c */ /* 0x000fe20003fc4070 */
[----:B------:R-:W-:Y:S01]  /*bf40*/  IMAD.HI.U32 R6, R0, R221, RZ ;  /* 0x000000dd00067227 */ /* 0x000fe200078e00ff */
[----:B------:R-:W-:-:S02]  /*bf50*/  ISETP.GE.AND P5, PT, R7, RZ, PT ;  /* 0x000000ff0700720c */ /* 0x000fc40003fa6270 */
[----:B------:R-:W-:Y:S01]  /*bf60*/  IABS R223, R224 ;  /* 0x000000e000df7213 */ /* 0x000fe20000000000 */
[----:B------:R-:W-:-:S04]  /*bf70*/  IMAD.HI.U32 R7, R0, R222, RZ ;  /* 0x000000de00077227 */ /* 0x000fc800078e00ff */
[----:B------:R-:W-:Y:S02]  /*bf80*/  IMAD.MOV R6, RZ, RZ, -R6 ;  /* 0x000000ffff067224 */ /* 0x000fe400078e0a06 */
[----:B------:R-:W-:Y:S02]  /*bf90*/  IMAD.MOV R7, RZ, RZ, -R7 ;  /* 0x000000ffff077224 */ /* 0x000fe400078e0a07 */
[C---:B------:R-:W-:Y:S02]  /*bfa0*/  IMAD R221, R3.reuse, R6, R221 ;  /* 0x0000000603dd7224 */ /* 0x040fe400078e02dd */
[----:B------:R-:W-:Y:S02]  /*bfb0*/  IMAD R222, R3, R7, R222 ;  /* 0x0000000703de7224 */ /* 0x000fe400078e02de */
[--C-:B------:R-:W-:Y:S01]  /*bfc0*/  @!P0 IMAD.IADD R219, R219, 0x1, -R3.reuse ;  /* 0x00000001dbdb8824 */ /* 0x100fe200078e0a03 */
[----:B------:R-:W-:Y:S01]  /*bfd0*/  ISETP.GT.U32.AND P0, PT, R3, R221, PT ;  /* 0x000000dd0300720c */ /* 0x000fe20003f04070 */
[----:B------:R-:W-:-:S02]  /*bfe0*/  @!P6 IMAD.IADD R220, R220, 0x1, -R3 ;  /* 0x00000001dcdce824 */ /* 0x000fc400078e0a03 */
[----:B------:R-:W-:Y:S01]  /*bff0*/  @!P4 IMAD.MOV R219, RZ, RZ, -R219 ;  /* 0x000000ffffdbc224 */ /* 0x000fe200078e0adb */
[C---:B------:R-:W-:Y:S01]  /*c000*/  ISETP.GT.U32.AND P4, PT, R3.reuse, R222, PT ;  /* 0x000000de0300720c */ /* 0x040fe20003f84070 */
[----:B------:R-:W-:Y:S01]  /*c010*/  IMAD.HI.U32 R6, R0, R223, RZ ;  /* 0x000000df00067227 */ /* 0x000fe200078e00ff */
[----:B------:R-:W-:-:S03]  /*c020*/  ISETP.GT.U32.AND P6, PT, R3, R220, PT ;  /* 0x000000dc0300720c */ /* 0x000fc60003fc4070 */
[----:B------:R-:W-:Y:S01]  /*c030*/  @!P3 IMAD.MOV R217, RZ, RZ, -R217 ;  /* 0x000000ffffd9b224 */ /* 0x000fe200078e0ad9 */
[----:B------:R-:W-:Y:S01]  /*c040*/  ISETP.GE.AND P3, PT, R8, RZ, PT ;  /* 0x000000ff0800720c */ /* 0x000fe20003f66270 */
[----:B------:R-:W-:Y:S01]  /*c050*/  IMAD.MOV R6, RZ, RZ, -R6 ;  /* 0x000000ffff067224 */ /* 0x000fe200078e0a06 */
[----:B------:R-:W-:Y:S01]  /*c060*/  LOP3.LUT R8, R5, 0x40, RZ, 0xfc, !PT ;  /* 0x0000004005087812 */ /* 0x000fe200078efcff */
[----:B------:R-:W-:Y:S01]  /*c070*/  @!P2 IMAD.MOV R218, RZ, RZ, -R218 ;  /* 0x000000ffffdaa224 */ /* 0x000fe200078e0ada */
[----:B------:R-:W-:Y:S01]  /*c080*/  ISETP.GE.AND P2, PT, R224, RZ, PT ;  /* 0x000000ffe000720c */ /* 0x000fe20003f46270 */
[----:B------:R-:W-:Y:S01]  /*c090*/  IMAD R223, R3, R6, R223 ;  /* 0x0000000603df7224 */ /* 0x000fe200078e02df */
[----:B------:R-:W-:Y:S01]  /*c0a0*/  IABS R224, R8 ;  /* 0x0000000800e07213 */ /* 0x000fe20000000000 */
[--C-:B------:R-:W-:Y:S02]  /*c0b0*/  @!P0 IMAD.IADD R221, R221, 0x1, -R3.reuse ;  /* 0x00000001dddd8824 */ /* 0x100fe400078e0a03 */
[----:B------:R-:W-:-:S02]  /*c0c0*/  @!P4 IMAD.IADD R222, R222, 0x1, -R3 ;  /* 0x00000001dedec824 */ /* 0x000fc400078e0a03 */
[----:B------:R-:W-:Y:S01]  /*c0d0*/  @!P6 IMAD.IADD R220, R220, 0x1, -R3 ;  /* 0x00000001dcdce824 */ /* 0x000fe200078e0a03 */
[C---:B------:R-:W-:Y:S01]  /*c0e0*/  ISETP.GT.U32.AND P6, PT, R3.reuse, R223, PT ;  /* 0x000000df0300720c */ /* 0x040fe20003fc4070 */
[C---:B------:R-:W-:Y:S01]  /*c0f0*/  IMAD.HI.U32 R6, R0.reuse, R224, RZ ;  /* 0x000000e000067227 */ /* 0x040fe200078e00ff */
[C---:B------:R-:W-:Y:S02]  /*c100*/  ISETP.GT.U32.AND P0, PT, R3.reuse, R221, PT ;  /* 0x000000dd0300720c */ /* 0x040fe40003f04070 */
[----:B------:R-:W-:Y:S01]  /*c110*/  ISETP.GT.U32.AND P4, PT, R3, R222, PT ;  /* 0x000000de0300720c */ /* 0x000fe20003f84070 */
[----:B------:R-:W-:-:S04]  /*c120*/  IMAD.HI.U32 R7, R0, R225, RZ ;  /* 0x000000e100077227 */ /* 0x000fc800078e00ff */
[----:B------:R-:W-:Y:S02]  /*c130*/  IMAD.MOV R6, RZ, RZ, -R6 ;  /* 0x000000ffff067224 */ /* 0x000fe400078e0a06 */
[----:B------:R-:W-:Y:S01]  /*c140*/  IMAD.MOV R226, RZ, RZ, -R7 ;  /* 0x000000ffffe27224 */ /* 0x000fe200078e0a07 */
[----:B------:R-:W-:Y:S01]  /*c150*/  LOP3.LUT R7, R5, 0x32, RZ, 0xfc, !PT ;  /* 0x0000003205077812 */ /* 0x000fe200078efcff */
[----:B------:R-:W-:Y:S01]  /*c160*/  IMAD R224, R3, R6, R224 ;  /* 0x0000000603e07224 */ /* 0x000fe200078e02e0 */
[----:B------:R-:W-:Y:S01]  /*c170*/  LOP3.LUT R6, R5, 0x3a, RZ, 0xfc, !PT ;  /* 0x0000003a05067812 */ /* 0x000fe200078efcff */
[--C-:B------:R-:W-:Y:S01]  /*c180*/  @!P6 IMAD.IADD R223, R223, 0x1, -R3.reuse ;  /* 0x00000001dfdfe824 */ /* 0x100fe200078e0a03 */
[----:B------:R-:W-:Y:S01]  /*c190*/  IABS R233, R7 ;  /* 0x0000000700e97213 */ /* 0x000fe20000000000 */
[----:B------:R-:W-:Y:S01]  /*c1a0*/  @!P0 IMAD.IADD R221, R221, 0x1, -R3 ;  /* 0x00000001dddd8824 */ /* 0x000fe200078e0a03 */
[----:B------:R-:W-:Y:S01]  /*c1b0*/  ISETP.GE.AND P0, PT, R229, RZ, PT ;  /* 0x000000ffe500720c */ /* 0x000fe20003f06270 */
[C---:B------:R-:W-:Y:S01]  /*c1c0*/  IMAD R225, R3.reuse, R226, R225 ;  /* 0x000000e203e17224 */ /* 0x040fe200078e02e1 */
[C---:B------:R-:W-:Y:S01]  /*c1d0*/  ISETP.GT.U32.AND P6, PT, R3.reuse, R223, PT ;  /* 0x000000df0300720c */ /* 0x040fe20003fc4070 */
[----:B------:R-:W-:Y:S01]  /*c1e0*/  @!P4 IMAD.IADD R222, R222, 0x1, -R3 ;  /* 0x00000001dedec824 */ /* 0x000fe200078e0a03 */
[C---:B------:R-:W-:Y:S01]  /*c1f0*/  ISETP.GT.U32.AND P4, PT, R3.reuse, R224, PT ;  /* 0x000000e00300720c */ /* 0x040fe20003f84070 */
[----:B------:R-:W-:Y:S01]  /*c200*/  @!P1 IMAD.MOV R220, RZ, RZ, -R220 ;  /* 0x000000ffffdc9224 */ /* 0x000fe200078e0adc */
[----:B------:R-:W-:Y:S01]  /*c210*/  ISETP.GE.AND P1, PT, R8, RZ, PT ;  /* 0x000000ff0800720c */ /* 0x000fe20003f26270 */
[----:B------:R-:W-:Y:S01]  /*c220*/  @!P5 IMAD.MOV R221, RZ, RZ, -R221 ;  /* 0x000000ffffddd224 */ /* 0x000fe200078e0add */
[----:B------:R-:W-:Y:S01]  /*c230*/  ISETP.GT.U32.AND P5, PT, R3, R225, PT ;  /* 0x000000e10300720c */ /* 0x000fe20003fa4070 */
[----:B------:R-:W-:Y:S01]  /*c240*/  IMAD.HI.U32 R8, R0, R227, RZ ;  /* 0x000000e300087227 */ /* 0x000fe200078e00ff */
[----:B------:R-:W-:-:S03]  /*c250*/  IABS R229, R231 ;  /* 0x000000e700e57213 */ /* 0x000fc60000000000 */
[----:B------:R-:W-:Y:S02]  /*c260*/  IMAD.MOV R8, RZ, RZ, -R8 ;  /* 0x000000ffff087224 */ /* 0x000fe400078e0a08 */
[----:B------:R-:W-:Y:S02]  /*c270*/  @!P6 IMAD.IADD R223, R223, 0x1, -R3 ;  /* 0x00000001dfdfe824 */ /* 0x000fe400078e0a03 */
[----:B------:R-:W-:Y:S01]  /*c280*/  IMAD R226, R3, R8, R227 ;  /* 0x0000000803e27224 */ /* 0x000fe200078e02e3 */
[----:B------:R-:W-:Y:S01]  /*c290*/  IABS R227, R6 ;  /* 0x0000000600e37213 */ /* 0x000fe20000000000 */
[--C-:B------:R-:W-:Y:S01]  /*c2a0*/  @!P4 IMAD.IADD R224, R224, 0x1, -R3.reuse ;  /* 0x00000001e0e0c824 */ /* 0x100fe200078e0a03 */
[----:B------:R-:W-:Y:S01]  /*c2b0*/  ISETP.GE.AND P4, PT, R6, RZ, PT ;  /* 0x000000ff0600720c */ /* 0x000fe20003f86270 */
        /* <DEDUP_REMOVED lines=18> */
[----:B------:R-:W-:Y:S02]  /*c3e0*/  IMAD.MOV R6, RZ, RZ, -R6 ;  /* 0x000000ffff067224 */ /* 0x000fe400078e0a06 */
[----:B------:R-:W-:Y:S02]  /*c3f0*/  @!P1 IMAD.MOV R224, RZ, RZ, -R224 ;  /* 0x000000ffffe09224 */ /* 0x000fe400078e0ae0 */
[----:B------:R-:W-:Y:S02]  /*c400*/  IMAD R228, R3, R6, R228 ;  /* 0x0000000603e47224 */ /* 0x000fe400078e02e4 */
[----:B------:R-:W-:-:S04]  /*c410*/  IMAD.HI.U32 R6, R0, R229, RZ ;  /* 0x000000e500067227 */ /* 0x000fc800078e00ff */
[--C-:B------:R-:W-:Y:S01]  /*c420*/  @!P5 IMAD.IADD R227, R227, 0x1, -R3.reuse ;  /* 0x00000001e3e3d824 */ /* 0x100fe200078e0a03 */
[----:B------:R-:W-:Y:S01]  /*c430*/  ISETP.GE.AND P5, PT, R231, RZ, PT ;  /* 0x000000ffe700720c */ /* 0x000fe20003fa6270 */
[----:B------:R-:W-:Y:S01]  /*c440*/  @!P2 IMAD.IADD R226, R226, 0x1, -R3 ;  /* 0x00000001e2e2a824 */ /* 0x000fe200078e0a03 */
[----:B------:R-:W-:Y:S01]  /*c450*/  ISETP.GE.AND P2, PT, R232, RZ, PT ;  /* 0x000000ffe800720c */ /* 0x000fe20003f46270 */
[----:B------:R-:W-:Y:S01]  /*c460*/  IMAD.MOV R232, RZ, RZ, -R6 ;  /* 0x000000ffffe87224 */ /* 0x000fe200078e0a06 */
[----:B------:R-:W-:Y:S01]  /*c470*/  ISETP.GT.U32.AND P1, PT, R3, R227, PT ;  /* 0x000000e30300720c */ /* 0x000fe20003f24070 */
[----:B------:R-:W-:-:S04]  /*c480*/  IMAD.HI.U32 R6, R0, R230, RZ ;  /* 0x000000e600067227 */ /* 0x000fc800078e00ff */
[----:B------:R-:W-:Y:S01]  /*c490*/  @!P6 IMAD.IADD R225, R225, 0x1, -R3 ;  /* 0x00000001e1e1e824 */ /* 0x000fe200078e0a03 */
[C---:B------:R-:W-:Y:S01]  /*c4a0*/  ISETP.GT.U32.AND P6, PT, R3.reuse, R228, PT ;  /* 0x000000e40300720c */ /* 0x040fe20003fc4070 */
[C---:B------:R-:W-:Y:S02]  /*c4b0*/  IMAD R229, R3.reuse, R232, R229 ;  /* 0x000000e803e57224 */ /* 0x040fe400078e02e5 */
[----:B------:R-:W-:Y:S02]  /*c4c0*/  IMAD.MOV R231, RZ, RZ, -R6 ;  /* 0x000000ffffe77224 */ /* 0x000fe400078e0a06 */
[----:B------:R-:W-:Y:S01]  /*c4d0*/  @!P0 IMAD.MOV R225, RZ, RZ, -R225 ;  /* 0x000000ffffe18224 */ /* 0x000fe200078e0ae1 */
[C---:B------:R-:W-:Y:S01]  /*c4e0*/  ISETP.GT.U32.AND P0, PT, R3.reuse, R229, PT ;  /* 0x000000e50300720c */ /* 0x040fe20003f04070 */
[----:B------:R-:W-:Y:S02]  /*c4f0*/  IMAD R230, R3, R231, R230 ;  /* 0x000000e703e67224 */ /* 0x000fe400078e02e6 */
[----:B------:R-:W-:-:S02]  /*c500*/  IMAD.MOV.U32 R232, RZ, RZ, R233 ;  /* 0x000000ffffe87224 */ /* 0x000fc400078e00e9 */
[----:B------:R-:W-:Y:S01]  /*c510*/  @!P1 IMAD.IADD R227, R227, 0x1, -R3 ;  /* 0x00000001e3e39824 */ /* 0x000fe200078e0a03 */
        /* <DEDUP_REMOVED lines=8> */
[----:B------:R-:W-:Y:S01]  /*c5a0*/  ISETP.GE.AND P3, PT, R8, RZ, PT ;  /* 0x000000ff0800720c */ /* 0x000fe20003f66270 */
[----:B------:R-:W-:Y:S01]  /*c5b0*/  @!P1 IMAD.IADD R230, R230, 0x1, -R3 ;  /* 0x00000001e6e69824 */ /* 0x000fe200078e0a03 */
[----:B------:R-:W-:Y:S01]  /*c5c0*/  ISETP.GT.U32.AND P1, PT, R3, R229, PT ;  /* 0x000000e50300720c */ /* 0x000fe20003f24070 */
[----:B------:R-:W-:Y:S01]  /*c5d0*/  IMAD.HI.U32 R6, R0, R232, RZ ;  /* 0x000000e800067227 */ /* 0x000fe200078e00ff */
[----:B------:R-:W-:-:S03]  /*c5e0*/  LOP3.LUT R8, R5, 0x2e, RZ, 0xfc, !PT ;  /* 0x0000002e05087812 */ /* 0x000fc600078efcff */
[----:B------:R-:W-:Y:S01]  /*c5f0*/  IMAD.MOV R6, RZ, RZ, -R6 ;  /* 0x000000ffff067224 */ /* 0x000fe200078e0a06 */
[----:B------:R-:W-:Y:S01]  /*c600*/  IABS R233, R8 ;  /* 0x0000000800e97213 */ /* 0x000fe20000000000 */
[----:B------:R-:W-:Y:S02]  /*c610*/  @!P6 IMAD.IADD R228, R228, 0x1, -R3 ;  /* 0x00000001e4e4e824 */ /* 0x000fe400078e0a03 */
[C---:B------:R-:W-:Y:S02]  /*c620*/  IMAD R232, R3.reuse, R6, R232 ;  /* 0x0000000603e87224 */ /* 0x040fe400078e02e8 */
[----:B------:R-:W-:Y:S01]  /*c630*/  IMAD.HI.U32 R6, R0, R233, RZ ;  /* 0x000000e900067227 */ /* 0x000fe200078e00ff */
[----:B------:R-:W-:-:S03]  /*c640*/  ISETP.GT.U32.AND P6, PT, R3, R228, PT ;  /* 0x000000e40300720c */ /* 0x000fc60003fc4070 */
[----:B------:R-:W-:Y:S01]  /*c650*/  @!P1 IMAD.IADD R229, R229, 0x1, -R3 ;  /* 0x00000001e5e59824 */ /* 0x000fe200078e0a03 */
[----:B------:R-:W-:Y:S01]  /*c660*/  ISETP.GT.U32.AND P1, PT, R3, R232, PT ;  /* 0x000000e80300720c */ /* 0x000fe20003f24070 */
[----:B------:R-:W-:Y:S02]  /*c670*/  IMAD.MOV R6, RZ, RZ, -R6 ;  /* 0x000000ffff067224 */ /* 0x000fe400078e0a06 */
[----:B------:R-:W-:-:S04]  /*c680*/  IMAD.HI.U32 R7, R0, R234, RZ ;  /* 0x000000ea00077227 */ /* 0x000fc800078e00ff */
[----:B------:R-:W-:Y:S01]  /*c690*/  IMAD R233, R3, R6, R233 ;  /* 0x0000000603e97224 */ /* 0x000fe200078e02e9 */
[----:B------:R-:W-:Y:S01]  /*c6a0*/  LOP3.LUT R6, R5, 0x26, RZ, 0xfc, !PT ;  /* 0x0000002605067812 */ /* 0x000fe200078efcff */
[----:B------:R-:W-:Y:S01]  /*c6b0*/  @!P6 IMAD.IADD R228, R228, 0x1, -R3 ;  /* 0x00000001e4e4e824 */ /* 0x000fe200078e0a03 */
[C---:B------:R-:W-:Y:S01]  /*c6c0*/  ISETP.GT.U32.AND P6, PT, R3.reuse, R231, PT ;  /* 0x000000e70300720c */ /* 0x040fe20003fc4070 */
[----:B------:R-:W-:Y:S01]  /*c6d0*/  @!P5 IMAD.MOV R229, RZ, RZ, -R229 ;  /* 0x000000ffffe5d224 */ /* 0x000fe200078e0ae5 */
[----:B------:R-:W-:Y:S01]  /*c6e0*/  IABS R237, R6 ;  /* 0x0000000600ed7213 */ /* 0x000fe20000000000 */
[----:B------:R-:W-:Y:S01]  /*c6f0*/  @!P1 IMAD.IADD R232, R232, 0x1, -R3 ;  /* 0x00000001e8e89824 */ /* 0x000fe200078e0a03 */
[C---:B------:R-:W-:Y:S01]  /*c700*/  ISETP.GT.U32.AND P1, PT, R3.reuse, R233, PT ;  /* 0x000000e90300720c */ /* 0x040fe20003f24070 */
[----:B------:R-:W-:Y:S02]  /*c710*/  IMAD.MOV R7, RZ, RZ, -R7 ;  /* 0x000000ffff077224 */ /* 0x000fe400078e0a07 */
[----:B------:R-:W-:Y:S01]  /*c720*/  @!P2 IMAD.MOV R228, RZ, RZ, -R228 ;  /* 0x000000ffffe4a224 */ /* 0x000fe200078e0ae4 */
[C---:B------:R-:W-:Y:S01]  /*c730*/  ISETP.GT.U32.AND P5, PT, R3.reuse, R232, PT ;  /* 0x000000e80300720c */ /* 0x040fe20003fa4070 */
[----:B------:R-:W-:Y:S01]  /*c740*/  IMAD R234, R3, R7, R234 ;  /* 0x0000000703ea7224 */ /* 0x000fe200078e02ea */
[----:B------:R-:W-:Y:S01]  /*c750*/  LOP3.LUT R7, R5, 0x2a, RZ, 0xfc, !PT ;  /* 0x0000002a05077812 */ /* 0x000fe200078efcff */
[----:B------:R-:W-:Y:S01]  /*c760*/  @!P4 IMAD.MOV R227, RZ, RZ, -R227 ;  /* 0x000000ffffe3c224 */ /* 0x000fe200078e0ae3 */
[----:B------:R-:W-:Y:S01]  /*c770*/  ISETP.GE.AND P2, PT, R235, RZ, PT ;  /* 0x000000ffeb00720c */ /* 0x000fe20003f46270 */
[----:B------:R-:W-:Y:S01]  /*c780*/  @!P6 IMAD.IADD R231, R231, 0x1, -R3 ;  /* 0x00000001e7e7e824 */ /* 0x000fe200078e0a03 */
[----:B------:R-:W-:-:S02]  /*c790*/  IABS R235, R7 ;  /* 0x0000000700eb7213 */ /* 0x000fc40000000000 */
[----:B------:R-:W-:Y:S01]  /*c7a0*/  ISETP.GT.U32.AND P4, PT, R3, R230, PT ;  /* 0x000000e60300720c */ /* 0x000fe20003f84070 */
[----:B------:R-:W-:Y:S01]  /*c7b0*/  @!P1 IMAD.IADD R233, R233, 0x1, -R3 ;  /* 0x00000001e9e99824 */ /* 0x000fe200078e0a03 */
[----:B------:R-:W-:Y:S01]  /*c7c0*/  ISETP.GT.U32.AND P6, PT, R3, R231, PT ;  /* 0x000000e70300720c */ /* 0x000fe20003fc4070 */
[----:B------:R-:W-:-:S03]  /*c7d0*/  IMAD.HI.U32 R239, R0, R235, RZ ;  /* 0x000000eb00ef7227 */ /* 0x000fc600078e00ff */
[C---:B------:R-:W-:Y:S01]  /*c7e0*/  ISETP.GT.U32.AND P1, PT, R3.reuse, R233, PT ;  /* 0x000000e90300720c */ /* 0x040fe20003f24070 */
[----:B------:R-:W-:Y:S01]  /*c7f0*/  @!P5 IMAD.IADD R232, R232, 0x1, -R3 ;  /* 0x00000001e8e8d824 */ /* 0x000fe200078e0a03 */
[C---:B------:R-:W-:Y:S01]  /*c800*/  ISETP.GT.U32.AND P5, PT, R3.reuse, R234, PT ;  /* 0x000000ea0300720c */ /* 0x040fe20003fa4070 */
[----:B------:R-:W-:Y:S02]  /*c810*/  IMAD.MOV R239, RZ, RZ, -R239 ;  /* 0x000000ffffef7224 */ /* 0x000fe400078e0aef */
[----:B------:R-:W-:Y:S01]  /*c820*/  @!P2 IMAD.MOV R232, RZ, RZ, -R232 ;  /* 0x000000ffffe8a224 */ /* 0x000fe200078e0ae8 */
[----:B------:R-:W-:Y:S01]  /*c830*/  ISETP.GE.AND P2, PT, R6, RZ, PT ;  /* 0x000000ff0600720c */ /* 0x000fe20003f46270 */
[----:B------:R-:W-:Y:S01]  /*c840*/  IMAD R235, R3, R239, R235 ;  /* 0x000000ef03eb7224 */ /* 0x000fe200078e02eb */
[----:B------:R-:W-:Y:S01]  /*c850*/  LOP3.LUT R239, R5, 0x22, RZ, 0xfc, !PT ;  /* 0x0000002205ef7812 */ /* 0x000fe200078efcff */
[--C-:B------:R-:W-:Y:S01]  /*c860*/  @!P4 IMAD.IADD R230, R230, 0x1, -R3.reuse ;  /* 0x00000001e6e6c824 */ /* 0x100fe200078e0a03 */
[----:B------:R-:W-:Y:S01]  /*c870*/  ISETP.GE.AND P4, PT, R8, RZ, PT ;  /* 0x000000ff0800720c */ /* 0x000fe20003f86270 */
[--C-:B------:R-:W-:Y:S01]  /*c880*/  @!P6 IMAD.IADD R231, R231, 0x1, -R3.reuse ;  /* 0x00000001e7e7e824 */ /* 0x100fe200078e0a03 */
[----:B------:R-:W-:Y:S01]  /*c890*/  LOP3.LUT R8, R5, 0x28, RZ, 0xfc, !PT ;  /* 0x0000002805087812 */ /* 0x000fe200078efcff */
[--C-:B------:R-:W-:Y:S01]  /*c8a0*/  @!P1 IMAD.IADD R233, R233, 0x1, -R3.reuse ;  /* 0x00000001e9e99824 */ /* 0x100fe200078e0a03 */
[C---:B------:R-:W-:Y:S01]  /*c8b0*/  ISETP.GT.U32.AND P1, PT, R3.reuse, R235, PT ;  /* 0x000000eb0300720c */ /* 0x040fe20003f24070 */
[----:B------:R-:W-:Y:S01]  /*c8c0*/  @!P5 IMAD.IADD R234, R234, 0x1, -R3 ;  /* 0x00000001eaead824 */ /* 0x000fe200078e0a03 */
[----:B------:R-:W-:Y:S01]  /*c8d0*/  ISETP.GE.AND P6, PT, R236, RZ, PT ;  /* 0x000000ffec00720c */ /* 0x000fe20003fc6270 */
[----:B------:R-:W-:Y:S01]  /*c8e0*/  @!P0 IMAD.MOV R231, RZ, RZ, -R231 ;  /* 0x000000ffffe78224 */ /* 0x000fe200078e0ae7 */
[----:B------:R-:W-:Y:S01]  /*c8f0*/  IABS R236, R8 ;  /* 0x0000000800ec7213 */ /* 0x000fe20000000000 */
[----:B------:R-:W-:Y:S01]  /*c900*/  @!P3 IMAD.MOV R230, RZ, RZ, -R230 ;  /* 0x000000ffffe6b224 */ /* 0x000fe200078e0ae6 */
[----:B------:R-:W-:-:S02]  /*c910*/  ISETP.GT.U32.AND P5, PT, R3, R234, PT ;  /* 0x000000ea0300720c */ /* 0x000fc40003fa4070 */
[----:B------:R-:W-:Y:S01]  /*c920*/  ISETP.GE.AND P0, PT, R8, RZ, PT ;  /* 0x000000ff0800720c */ /* 0x000fe20003f06270 */
[----:B------:R-:W-:Y:S01]  /*c930*/  IMAD.HI.U32 R238, R0, R236, RZ ;  /* 0x000000ec00ee7227 */ /* 0x000fe200078e00ff */
[----:B------:R-:W-:Y:S02]  /*c940*/  IABS R8, R252 ;  /* 0x000000fc00087213 */ /* 0x000fe40000000000 */
[----:B------:R-:W-:Y:S01]  /*c950*/  ISETP.GE.AND P3, PT, R7, RZ, PT ;  /* 0x000000ff0700720c */ /* 0x000fe20003f66270 */
[----:B------:R-:W-:Y:S02]  /*c960*/  IMAD.MOV R238, RZ, RZ, -R238 ;  /* 0x000000ffffee7224 */ /* 0x000fe400078e0aee */
[--C-:B------:R-:W-:Y:S01]  /*c970*/  @!P1 IMAD.IADD R235, R235, 0x1, -R3.reuse ;  /* 0x00000001ebeb9824 */ /* 0x100fe200078e0a03 */
[----:B------:R-:W-:Y:S01]  /*c980*/  ISETP.GE.AND P1, PT, R240, RZ, PT ;  /* 0x000000fff000720c */ /* 0x000fe20003f26270 */
[----:B------:R-:W-:Y:S01]  /*c990*/  IMAD R236, R3, R238, R236 ;  /* 0x000000ee03ec7224 */ /* 0x000fe200078e02ec */
[----:B------:R-:W-:Y:S01]  /*c9a0*/  IABS R240, R240 ;  /* 0x000000f000f07213 */ /* 0x000fe20000000000 */
[----:B------:R-:W-:Y:S01]  /*c9b0*/  @!P5 IMAD.IADD R234, R234, 0x1, -R3 ;  /* 0x00000001eaead824 */ /* 0x000fe200078e0a03 */
[----:B------:R-:W-:Y:S01]  /*c9c0*/  ISETP.GE.AND P5, PT, R239, RZ, PT ;  /* 0x000000ffef00720c */ /* 0x000fe20003fa6270 */
[----:B------:R-:W-:Y:S01]  /*c9d0*/  @!P4 IMAD.MOV R233, RZ, RZ, -R233 ;  /* 0x000000ffffe9c224 */ /* 0x000fe200078e0ae9 */
[C---:B------:R-:W-:Y:S01]  /*c9e0*/  ISETP.GT.U32.AND P4, PT, R3.reuse, R235, PT ;  /* 0x000000eb0300720c */ /* 0x040fe20003f84070 */
[----:B------:R-:W-:Y:S01]  /*c9f0*/  @!P6 IMAD.MOV R234, RZ, RZ, -R234 ;  /* 0x000000ffffeae224 */ /* 0x000fe200078e0aea */
[----:B------:R-:W-:Y:S01]  /*ca00*/  ISETP.GT.U32.AND P6, PT, R3, R236, PT ;  /* 0x000000ec0300720c */ /* 0x000fe20003fc4070 */
[----:B------:R-:W-:Y:S01]  /*ca10*/  IMAD.HI.U32 R6, R0, R8, RZ ;  /* 0x0000000800067227 */ /* 0x000fe200078e00ff */
[----:B------:R-:W-:-:S03]  /*ca20*/  IABS R239, R239 ;  /* 0x000000ef00ef7213 */ /* 0x000fc60000000000 */
[----:B------:R-:W-:-:S04]  /*ca30*/  IMAD.HI.U32 R7, R0, R237, RZ ;  /* 0x000000ed00077227 */ /* 0x000fc800078e00ff */
[----:B------:R-:W-:Y:S02]  /*ca40*/  IMAD.MOV R6, RZ, RZ, -R6 ;  /* 0x000000ffff067224 */ /* 0x000fe400078e0a06 */
[----:B------:R-:W-:Y:S02]  /*ca50*/  IMAD.MOV R7, RZ, RZ, -R7 ;  /* 0x000000ffff077224 */ /* 0x000fe400078e0a07 */
[----:B------:R-:W-:Y:S02]  /*ca60*/  IMAD R8, R3, R6, R8 ;  /* 0x0000000603087224 */ /* 0x000fe400078e0208 */
[----:B------:R-:W-:Y:S02]  /*ca70*/  @!P4 IMAD.IADD R235, R235, 0x1, -R3 ;  /* 0x00000001ebebc824 */ /* 0x000fe400078e0a03 */
[----:B------:R-:W-:Y:S01]  /*ca80*/  IMAD R237, R3, R7, R237 ;  /* 0x0000000703ed7224 */ /* 0x000fe200078e02ed */
[----:B------:R-:W-:Y:S01]  /*ca90*/  IABS R7, R5 ;  /* 0x0000000500077213 */ /* 0x000fe20000000000 */
[----:B------:R-:W-:-:S02]  /*caa0*/  @!P6 IMAD.IADD R236, R236, 0x1, -R3 ;  /* 0x00000001ecece824 */ /* 0x000fc400078e0a03 */
[----:B------:R-:W-:Y:S01]  /*cab0*/  @!P3 IMAD.MOV R235, RZ, RZ, -R235 ;  /* 0x000000ffffebb224 */ /* 0x000fe200078e0aeb */
[C---:B------:R-:W-:Y:S01]  /*cac0*/  ISETP.GT.U32.AND P3, PT, R3.reuse, R8, PT ;  /* 0x000000080300720c */ /* 0x040fe20003f64070 */
[C---:B------:R-:W-:Y:S01]  /*cad0*/  IMAD.HI.U32 R238, R0.reuse, R7, RZ ;  /* 0x0000000700ee7227 */ /* 0x040fe200078e00ff */
[C---:B------:R-:W-:Y:S02]  /*cae0*/  ISETP.GT.U32.AND P4, PT, R3.reuse, R237, PT ;  /* 0x000000ed0300720c */ /* 0x040fe40003f84070 */
[----:B------:R-:W-:Y:S01]  /*caf0*/  ISETP.GT.U32.AND P6, PT, R3, R236, PT ;  /* 0x000000ec0300720c */ /* 0x000fe20003fc4070 */
[----:B------:R-:W-:Y:S02]  /*cb00*/  IMAD.MOV R238, RZ, RZ, -R238 ;  /* 0x000000ffffee7224 */ /* 0x000fe400078e0aee */
[----:B------:R-:W-:-:S04]  /*cb10*/  IMAD.HI.U32 R243, R0, R240, RZ ;  /* 0x000000f000f37227 */ /* 0x000fc800078e00ff */
[----:B------:R-:W-:Y:S02]  /*cb20*/  IMAD R238, R3, R238, R7 ;  /* 0x000000ee03ee7224 */ /* 0x000fe400078e0207 */
        /* <DEDUP_REMOVED lines=9> */
[C---:B------:R-:W-:Y:S01]  /*cbc0*/  IMAD R240, R3.reuse, R243, R240 ;  /* 0x000000f303f07224 */ /* 0x040fe200078e02f0 */
[----:B------:R-:W-:Y:S01]  /*cbd0*/  IABS R243, R125 ;  /* 0x0000007d00f37213 */ /* 0x000fe20000000000 */
[C---:B------:R-:W-:Y:S02]  /*cbe0*/  IMAD R239, R3.reuse, R6, R239 ;  /* 0x0000000603ef7224 */ /* 0x040fe400078e02ef */
[--C-:B------:R-:W-:Y:S02]  /*cbf0*/  @!P6 IMAD.IADD R238, R238, 0x1, -R3.reuse ;  /* 0x00000001eeeee824 */ /* 0x100fe400078e0a03 */
[--C-:B------:R-:W-:Y:S01]  /*cc00*/  @!P3 IMAD.IADD R8, R8, 0x1, -R3.reuse ;  /* 0x000000010808b824 */ /* 0x100fe200078e0a03 */
[----:B------:R-:W-:Y:S01]  /*cc10*/  ISETP.GT.U32.AND P3, PT, R3, R240, PT ;  /* 0x000000f00300720c */ /* 0x000fe20003f64070 */
[----:B------:R-:W-:Y:S01]  /*cc20*/  @!P4 IMAD.IADD R237, R237, 0x1, -R3 ;  /* 0x00000001ededc824 */ /* 0x000fe200078e0a03 */
[C---:B------:R-:W-:Y:S01]  /*cc30*/  ISETP.GT.U32.AND P4, PT, R3.reuse, R239, PT ;  /* 0x000000ef0300720c */ /* 0x040fe20003f84070 */
[----:B------:R-:W-:Y:S01]  /*cc40*/  IMAD.MOV R6, RZ, RZ, -R244 ;  /* 0x000000ffff067224 */ /* 0x000fe200078e0af4 */
[C---:B------:R-:W-:Y:S01]  /*cc50*/  ISETP.GT.U32.AND P6, PT, R3.reuse, R238, PT ;  /* 0x000000ee0300720c */ /* 0x040fe20003fc4070 */
[----:B------:R-:W-:Y:S01]  /*cc60*/  IMAD.MOV R7, RZ, RZ, -R245 ;  /* 0x000000ffff077224 */ /* 0x000fe200078e0af5 */
[----:B------:R-:W-:Y:S01]  /*cc70*/  IABS R244, R2 ;  /* 0x0000000200f47213 */ /* 0x000fe20000000000 */
[----:B------:R-:W-:Y:S01]  /*cc80*/  IMAD R242, R3, R6, R242 ;  /* 0x0000000603f27224 */ /* 0x000fe200078e02f2 */
[----:B------:R-:W-:Y:S01]  /*cc90*/  IABS R245, R16 ;  /* 0x0000001000f57213 */ /* 0x000fe20000000000 */
[----:B------:R-:W-:-:S04]  /*cca0*/  IMAD.HI.U32 R6, R0, R243, RZ ;  /* 0x000000f300067227 */ /* 0x000fc800078e00ff */
[----:B------:R-:W-:Y:S02]  /*ccb0*/  IMAD R241, R3, R7, R241 ;  /* 0x0000000703f17224 */ /* 0x000fe400078e02f1 */
[----:B------:R-:W-:Y:S02]  /*ccc0*/  @!P3 IMAD.IADD R240, R240, 0x1, -R3 ;  /* 0x00000001f0f0b824 */ /* 0x000fe400078e0a03 */
[----:B------:R-:W-:-:S04]  /*ccd0*/  IMAD.HI.U32 R247, R0, R244, RZ ;  /* 0x000000f400f77227 */ /* 0x000fc800078e00ff */
[----:B------:R-:W-:Y:S02]  /*cce0*/  IMAD.MOV R6, RZ, RZ, -R6 ;  /* 0x000000ffff067224 */ /* 0x000fe400078e0a06 */
[--C-:B------:R-:W-:Y:S02]  /*ccf0*/  @!P4 IMAD.IADD R239, R239, 0x1, -R3.reuse ;  /* 0x00000001efefc824 */ /* 0x100fe400078e0a03 */
[----:B------:R-:W-:Y:S01]  /*cd00*/  @!P6 IMAD.IADD R238, R238, 0x1, -R3 ;  /* 0x00000001eeeee824 */ /* 0x000fe200078e0a03 */
[C---:B------:R-:W-:Y:S01]  /*cd10*/  ISETP.GT.U32.AND P6, PT, R3.reuse, R241, PT ;  /* 0x000000f10300720c */ /* 0x040fe20003fc4070 */
[----:B------:R-:W-:Y:S01]  /*cd20*/  @!P0 IMAD.MOV R236, RZ, RZ, -R236 ;  /* 0x000000ffffec8224 */ /* 0x000fe200078e0aec */
[C---:B------:R-:W-:Y:S01]  /*cd30*/  ISETP.GT.U32.AND P0, PT, R3.reuse, R240, PT ;  /* 0x000000f00300720c */ /* 0x040fe20003f04070 */
[----:B------:R-:W-:Y:S01]  /*cd40*/  IMAD.MOV R247, RZ, RZ, -R247 ;  /* 0x000000fffff77224 */ /* 0x000fe200078e0af7 */
[C---:B------:R-:W-:Y:S01]  /*cd50*/  ISETP.GT.U32.AND P4, PT, R3.reuse, R239, PT ;  /* 0x000000ef0300720c */ /* 0x040fe20003f84070 */
[----:B------:R-:W-:-:S02]  /*cd60*/  IMAD R243, R3, R6, R243 ;  /* 0x0000000603f37224 */ /* 0x000fc400078e02f3 */
[----:B------:R-:W-:-:S03]  /*cd70*/  IMAD.HI.U32 R7, R0, R245, RZ ;  /* 0x000000f500077227 */ /* 0x000fc600078e00ff */
[----:B------:R-:W-:Y:S01]  /*cd80*/  ISETP.GT.U32.AND P3, PT, R3, R243, PT ;  /* 0x000000f30300720c */ /* 0x000fe20003f64070 */
[----:B------:R-:W-:-:S04]  /*cd90*/  IMAD.HI.U32 R6, R0, R246, RZ ;  /* 0x000000f600067227 */ /* 0x000fc800078e00ff */
[C---:B------:R-:W-:Y:S01]  /*cda0*/  IMAD R244, R3.reuse, R247, R244 ;  /* 0x000000f703f47224 */ /* 0x040fe200078e02f4 */
[----:B------:R-:W-:Y:S01]  /*cdb0*/  IABS R247, R14 ;  /* 0x0000000e00f77213 */ /* 0x000fe20000000000 */
[----:B------:R-:W-:Y:S02]  /*cdc0*/  IMAD.MOV R7, RZ, RZ, -R7 ;  /* 0x000000ffff077224 */ /* 0x000fe400078e0a07 */
[----:B------:R-:W-:Y:S02]  /*cdd0*/  IMAD.MOV R6, RZ, RZ, -R6 ;  /* 0x000000ffff067224 */ /* 0x000fe400078e0a06 */
[C---:B------:R-:W-:Y:S02]  /*cde0*/  IMAD R245, R3.reuse, R7, R245 ;  /* 0x0000000703f57224 */ /* 0x040fe400078e02f5 */
[----:B------:R-:W-:Y:S02]  /*cdf0*/  IMAD R246, R3, R6, R246 ;  /* 0x0000000603f67224 */ /* 0x000fe400078e02f6 */
[----:B------:R-:W-:-:S04]  /*ce00*/  IMAD.HI.U32 R6, R0, R247, RZ ;  /* 0x000000f700067227 */ /* 0x000fc800078e00ff */
[--C-:B------:R-:W-:Y:S01]  /*ce10*/  @!P6 IMAD.IADD R241, R241, 0x1, -R3.reuse ;  /* 0x00000001f1f1e824 */ /* 0x100fe200078e0a03 */
[----:B------:R-:W-:Y:S01]  /*ce20*/  ISETP.GE.AND P6, PT, R5, RZ, PT ;  /* 0x000000ff0500720c */ /* 0x000fe20003fc6270 */
[--C-:B------:R-:W-:Y:S01]  /*ce30*/  @!P0 IMAD.IADD R240, R240, 0x1, -R3.reuse ;  /* 0x00000001f0f08824 */ /* 0x100fe200078e0a03 */
[----:B------:R-:W-:Y:S01]  /*ce40*/  ISETP.GT.U32.AND P0, PT, R3, R245, PT ;  /* 0x000000f50300720c */ /* 0x000fe20003f04070 */
[----:B------:R-:W-:Y:S01]  /*ce50*/  @!P4 IMAD.IADD R239, R239, 0x1, -R3 ;  /* 0x00000001efefc824 */ /* 0x000fe200078e0a03 */
[----:B------:R-:W-:Y:S01]  /*ce60*/  ISETP.GT.U32.AND P4, PT, R3, R242, PT ;  /* 0x000000f20300720c */ /* 0x000fe20003f84070 */
[----:B------:R-:W-:Y:S02]  /*ce70*/  IMAD.MOV R6, RZ, RZ, -R6 ;  /* 0x000000ffff067224 */ /* 0x000fe400078e0a06 */
[----:B------:R-:W-:-:S04]  /*ce80*/  IMAD.HI.U32 R7, R0, R248, RZ ;  /* 0x000000f800077227 */ /* 0x000fc800078e00ff */
[----:B------:R-:W-:Y:S02]  /*ce90*/  IMAD R247, R3, R6, R247 ;  /* 0x0000000603f77224 */ /* 0x000fe400078e02f7 */
[----:B------:R-:W-:Y:S02]  /*cea0*/  IMAD.MOV R6, RZ, RZ, -R7 ;  /* 0x000000ffff067224 */ /* 0x000fe400078e0a07 */
[--C-:B------:R-:W-:Y:S02]  /*ceb0*/  @!P3 IMAD.IADD R243, R243, 0x1, -R3.reuse ;  /* 0x00000001f3f3b824 */ /* 0x100fe400078e0a03 */
[C---:B------:R-:W-:Y:S02]  /*cec0*/  IMAD R248, R3.reuse, R6, R248 ;  /* 0x0000000603f87224 */ /* 0x040fe400078e02f8 */
[----:B------:R-:W-:Y:S01]  /*ced0*/  @!P6 IMAD.MOV R238, RZ, RZ, -R238 ;  /* 0x000000ffffeee224 */ /* 0x000fe200078e0aee */
[----:B------:R-:W-:Y:S01]  /*cee0*/  ISETP.GT.U32.AND P6, PT, R3, R243, PT ;  /* 0x000000f30300720c */ /* 0x000fe20003fc4070 */
[--C-:B------:R-:W-:Y:S01]  /*cef0*/  @!P0 IMAD.IADD R245, R245, 0x1, -R3.reuse ;  /* 0x00000001f5f58824 */ /* 0x100fe200078e0a03 */
[C---:B------:R-:W-:Y:S01]  /*cf00*/  ISETP.GT.U32.AND P0, PT, R3.reuse, R248, PT ;  /* 0x000000f80300720c */ /* 0x040fe20003f04070 */
[----:B------:R-:W-:Y:S01]  /*cf10*/  @!P4 IMAD.IADD R242, R242, 0x1, -R3 ;  /* 0x00000001f2f2c824 */ /* 0x000fe200078e0a03 */
[----:B------:R-:W-:Y:S01]  /*cf20*/  ISETP.GT.U32.AND P4, PT, R3, R244, PT ;  /* 0x000000f40300720c */ /* 0x000fe20003f84070 */
[----:B------:R-:W-:-:S03]  /*cf30*/  IMAD.HI.U32 R7, R0, R249, RZ ;  /* 0x000000f900077227 */ /* 0x000fc600078e00ff */
[C---:B------:R-:W-:Y:S01]  /*cf40*/  ISETP.GT.U32.AND P3, PT, R3.reuse, R242, PT ;  /* 0x000000f20300720c */ /* 0x040fe20003f64070 */
[----:B------:R-:W-:Y:S02]  /*cf50*/  IMAD.MOV R6, RZ, RZ, -R7 ;  /* 0x000000ffff067224 */ /* 0x000fe400078e0a07 */
[----:B------:R-:W-:Y:S01]  /*cf60*/  @!P2 IMAD.MOV R237, RZ, RZ, -R237 ;  /* 0x000000ffffeda224 */ /* 0x000fe200078e0aed */
[C---:B------:R-:W-:Y:S01]  /*cf70*/  ISETP.GT.U32.AND P2, PT, R3.reuse, R241, PT ;  /* 0x000000f10300720c */ /* 0x040fe20003f44070 */
[----:B------:R-:W-:Y:S02]  /*cf80*/  IMAD R249, R3, R6, R249 ;  /* 0x0000000603f97224 */ /* 0x000fe400078e02f9 */
[--C-:B------:R-:W-:Y:S01]  /*cf90*/  @!P6 IMAD.IADD R243, R243, 0x1, -R3.reuse ;  /* 0x00000001f3f3e824 */ /* 0x100fe200078e0a03 */
[----:B------:R-:W-:Y:S01]  /*cfa0*/  ISETP.GE.AND P6, PT, R251, RZ, PT ;  /* 0x000000fffb00720c */ /* 0x000fe20003fc6270 */
[--C-:B------:R-:W-:Y:S01]  /*cfb0*/  @!P0 IMAD.IADD R248, R248, 0x1, -R3.reuse ;  /* 0x00000001f8f88824 */ /* 0x100fe200078e0a03 */
[----:B------:R-:W-:Y:S01]  /*cfc0*/  ISETP.GT.U32.AND P0, PT, R3, R249, PT ;  /* 0x000000f90300720c */ /* 0x000fe20003f04070 */
[----:B------:R-:W-:-:S02]  /*cfd0*/  @!P4 IMAD.IADD R244, R244, 0x1, -R3 ;  /* 0x00000001f4f4c824 */ /* 0x000fc400078e0a03 */
[----:B------:R-:W-:-:S03]  /*cfe0*/  IMAD.HI.U32 R251, R0, R250, RZ ;  /* 0x000000fa00fb7227 */ /* 0x000fc600078e00ff */
[----:B------:R-:W-:Y:S01]  /*cff0*/  ISETP.GT.U32.AND P4, PT, R3, R244, PT ;  /* 0x000000f40300720c */ /* 0x000fe20003f84070 */
[----:B------:R-:W-:Y:S01]  /*d000*/  IMAD.MOV R7, RZ, RZ, -R251 ;  /* 0x000000ffff077224 */ /* 0x000fe200078e0afb */
[----:B------:R-:W-:Y:S01]  /*d010*/  IABS R251, R9 ;  /* 0x0000000900fb7213 */ /* 0x000fe20000000000 */
[--C-:B------:R-:W-:Y:S01]  /*d020*/  @!P2 IMAD.IADD R241, R241, 0x1, -R3.reuse ;  /* 0x00000001f1f1a824 */ /* 0x100fe200078e0a03 */
[C---:B------:R-:W-:Y:S01]  /*d030*/  ISETP.GT.U32.AND P2, PT, R3.reuse, R246, PT ;  /* 0x000000f60300720c */ /* 0x040fe20003f44070 */
[C---:B------:R-:W-:Y:S02]  /*d040*/  IMAD R250, R3.reuse, R7, R250 ;  /* 0x0000000703fa7224 */ /* 0x040fe400078e02fa */
[--C-:B------:R-:W-:Y:S01]  /*d050*/  @!P3 IMAD.IADD R242, R242, 0x1, -R3.reuse ;  /* 0x00000001f2f2b824 */ /* 0x100fe200078e0a03 */
[----:B------:R-:W-:Y:S01]  /*d060*/  ISETP.GT.U32.AND P3, PT, R3, R247, PT ;  /* 0x000000f70300720c */ /* 0x000fe20003f64070 */
[----:B------:R-:W-:Y:S01]  /*d070*/  @!P0 IMAD.IADD R249, R249, 0x1, -R3 ;  /* 0x00000001f9f98824 */ /* 0x000fe200078e0a03 */
[----:B------:R-:W-:Y:S01]  /*d080*/  ISETP.GT.U32.AND P0, PT, R3, R250, PT ;  /* 0x000000fa0300720c */ /* 0x000fe20003f04070 */
[----:B--2---:R-:W-:-:S04]  /*d090*/  IMAD.HI.U32 R21, R0, R251, RZ ;  /* 0x000000fb00157227 */ /* 0x004fc800078e00ff */
[--C-:B------:R-:W-:Y:S01]  /*d0a0*/  @!P4 IMAD.IADD R244, R244, 0x1, -R3.reuse ;  /* 0x00000001f4f4c824 */ /* 0x100fe200078e0a03 */
[----:B------:R-:W-:Y:S01]  /*d0b0*/  ISETP.GE.AND P4, PT, R4, RZ, PT ;  /* 0x000000ff0400720c */ /* 0x000fe20003f86270 */
[----:B------:R-:W-:Y:S01]  /*d0c0*/  @!P2 IMAD.IADD R246, R246, 0x1, -R3 ;  /* 0x00000001f6f6a824 */ /* 0x000fe200078e0a03 */
[----:B------:R-:W-:Y:S01]  /*d0d0*/  LOP3.LUT R4, R5, 0x8, RZ, 0xfc, !PT ;  /* 0x0000000805047812 */ /* 0x000fe200078efcff */
[----:B------:R-:W-:Y:S01]  /*d0e0*/  IMAD.MOV R21, RZ, RZ, -R21 ;  /* 0x000000ffff157224 */ /* 0x000fe200078e0a15 */
[----:B------:R-:W-:Y:S01]  /*d0f0*/  ISETP.GE.AND P2, PT, R125, RZ, PT ;  /* 0x000000ff7d00720c */ /* 0x000fe20003f46270 */
[--C-:B------:R-:W-:Y:S01]  /*d100*/  @!P3 IMAD.IADD R247, R247, 0x1, -R3.reuse ;  /* 0x00000001f7f7b824 */ /* 0x100fe200078e0a03 */
[----:B------:R-:W-:Y:S01]  /*d110*/  IABS R7, R4 ;  /* 0x0000000400077213 */ /* 0x000fe20000000000 */
[----:B------:R-:W-:Y:S01]  /*d120*/  @!P0 IMAD.IADD R250, R250, 0x1, -R3 ;  /* 0x00000001fafa8824 */ /* 0x000fe200078e0a03 */
[----:B------:R-:W-:Y:S01]  /*d130*/  ISETP.GE.AND P3, PT, R2, RZ, PT ;  /* 0x000000ff0200720c */ /* 0x000fe20003f66270 */
[C---:B------:R-:W-:Y:S01]  /*d140*/  IMAD R251, R3.reuse, R21, R251 ;  /* 0x0000001503fb7224 */ /* 0x040fe200078e02fb */
[----:B------:R-:W-:Y:S01]  /*d150*/  ISETP.GT.U32.AND P0, PT, R3, R245, PT ;  /* 0x000000f50300720c */ /* 0x000fe20003f04070 */
[----:B------:R-:W-:Y:S01]  /*d160*/  IMAD.HI.U32 R20, R0, R7, RZ ;  /* 0x0000000700147227 */ /* 0x000fe200078e00ff */
[C---:B------:R-:W-:Y:S01]  /*d170*/  LOP3.LUT R2, R5.reuse, 0x6, RZ, 0xfc, !PT ;  /* 0x0000000605027812 */ /* 0x040fe200078efcff */
[----:B------:R-:W2:Y:S01]  /*d180*/  LDL.LU R21, [R1+0x1318] ;  /* 0x0013180001157983 */ /* 0x000ea20000300800 */
[----:B------:R-:W-:Y:S01]  /*d190*/  LOP3.LUT R125, R5, 0x2, RZ, 0xfc, !PT ;  /* 0x00000002057d7812 */ /* 0x000fe200078efcff */
[----:B------:R-:W-:Y:S01]  /*d1a0*/  IMAD.MOV R20, RZ, RZ, -R20 ;  /* 0x000000ffff147224 */ /* 0x000fe200078e0a14 */
[----:B------:R-:W-:-:S02]  /*d1b0*/  IABS R6, R2 ;  /* 0x0000000200067213 */ /* 0x000fc40000000000 */
[----:B------:R-:W-:Y:S01]  /*d1c0*/  IABS R5, R13 ;  /* 0x0000000d00057213 */ /* 0x000fe20000000000 */
[----:B------:R-:W-:Y:S01]  /*d1d0*/  @!P1 IMAD.MOV R240, RZ, RZ, -R240 ;  /* 0x000000fffff09224 */ /* 0x000fe200078e0af0 */
[C---:B------:R-:W-:Y:S01]  /*d1e0*/  ISETP.GT.U32.AND P1, PT, R3.reuse, R246, PT ;  /* 0x000000f60300720c */ /* 0x040fe20003f24070 */
[C---:B------:R-:W-:Y:S01]  /*d1f0*/  IMAD R7, R3.reuse, R20, R7 ;  /* 0x0000001403077224 */ /* 0x040fe200078e0207 */
[----:B------:R-:W-:Y:S01]  /*d200*/  IABS R17, R125 ;  /* 0x0000007d00117213 */ /* 0x000fe20000000000 */
[----:B------:R-:W-:Y:S01]  /*d210*/  @!P5 IMAD.MOV R239, RZ, RZ, -R239 ;  /* 0x000000ffffefd224 */ /* 0x000fe200078e0aef */
[----:B------:R-:W-:Y:S01]  /*d220*/  ISETP.GT.U32.AND P5, PT, R3, R247, PT ;  /* 0x000000f70300720c */ /* 0x000fe20003fa4070 */
[C---:B------:R-:W-:Y:S01]  /*d230*/  IMAD.HI.U32 R19, R0.reuse, R6, RZ ;  /* 0x0000000600137227 */ /* 0x040fe200078e00ff */
[----:B------:R-:W3:Y:S03]  /*d240*/  LDL.LU R20, [R1+0x1314] ;  /* 0x0013140001147983 */ /* 0x000ee60000300800 */
[----:B------:R-:W-:-:S04]  /*d250*/  IMAD.HI.U32 R18, R0, R5, RZ ;  /* 0x0000000500127227 */ /* 0x000fc800078e00ff */
[----:B------:R-:W-:Y:S01]  /*d260*/  @!P2 IMAD.MOV R243, RZ, RZ, -R243 ;  /* 0x000000fffff3a224 */ /* 0x000fe200078e0af3 */
[C---:B------:R-:W-:Y:S01]  /*d270*/  ISETP.GT.U32.AND P2, PT, R3.reuse, R249, PT ;  /* 0x000000f90300720c */ /* 0x040fe20003f44070 */
[----:B------:R-:W-:Y:S01]  /*d280*/  @!P3 IMAD.MOV R244, RZ, RZ, -R244 ;  /* 0x000000fffff4b224 */ /* 0x000fe200078e0af4 */
[----:B------:R-:W-:Y:S01]  /*d290*/  ISETP.GT.U32.AND P3, PT, R3, R251, PT ;  /* 0x000000fb0300720c */ /* 0x000fe20003f64070 */
[----:B------:R-:W-:Y:S01]  /*d2a0*/  @!P0 IMAD.IADD R245, R245, 0x1, -R3 ;  /* 0x00000001f5f58824 */ /* 0x000fe200078e0a03 */
[C---:B------:R-:W-:Y:S01]  /*d2b0*/  ISETP.GT.U32.AND P0, PT, R3.reuse, R7, PT ;  /* 0x000000070300720c */ /* 0x040fe20003f04070 */
[----:B------:R-:W-:Y:S02]  /*d2c0*/  IMAD.MOV R19, RZ, RZ, -R19 ;  /* 0x000000ffff137224 */ /* 0x000fe400078e0a13 */
[----:B------:R-:W-:Y:S02]  /*d2d0*/  IMAD.MOV R18, RZ, RZ, -R18 ;  /* 0x000000ffff127224 */ /* 0x000fe400078e0a12 */
[----:B------:R-:W-:-:S02]  /*d2e0*/  IMAD R6, R3, R19, R6 ;  /* 0x0000001303067224 */ /* 0x000fc400078e0206 */
[C---:B------:R-:W-:Y:S01]  /*d2f0*/  IMAD R5, R3.reuse, R18, R5 ;  /* 0x0000001203057224 */ /* 0x040fe200078e0205 */
[----:B------:R-:W4:Y:S01]  /*d300*/  LDL.LU R19, [R1+0x1310] ;  /* 0x0013100001137983 */ /* 0x000f220000300800 */
[--C-:B------:R-:W-:Y:S01]  /*d310*/  @!P1 IMAD.IADD R246, R246, 0x1, -R3.reuse ;  /* 0x00000001f6f69824 */ /* 0x100fe200078e0a03 */
[C---:B------:R-:W-:Y:S01]  /*d320*/  ISETP.GT.U32.AND P1, PT, R3.reuse, R6, PT ;  /* 0x000000060300720c */ /* 0x040fe20003f24070 */
[----:B------:R-:W-:Y:S01]  /*d330*/  @!P4 IMAD.MOV R242, RZ, RZ, -R242 ;  /* 0x000000fffff2c224 */ /* 0x000fe200078e0af2 */
[----:B------:R-:W-:Y:S01]  /*d340*/  ISETP.GT.U32.AND P4, PT, R3, R248, PT ;  /* 0x000000f80300720c */ /* 0x000fe20003f84070 */
[--C-:B------:R-:W-:Y:S01]  /*d350*/  @!P5 IMAD.IADD R247, R247, 0x1, -R3.reuse ;  /* 0x00000001f7f7d824 */ /* 0x100fe200078e0a03 */
[----:B------:R-:W-:Y:S01]  /*d360*/  ISETP.GT.U32.AND P5, PT, R3, R5, PT ;  /* 0x000000050300720c */ /* 0x000fe20003fa4070 */
[--C-:B------:R-:W-:Y:S01]  /*d370*/  @!P2 IMAD.IADD R249, R249, 0x1, -R3.reuse ;  /* 0x00000001f9f9a824 */ /* 0x100fe200078e0a03 */
[----:B------:R-:W-:Y:S01]  /*d380*/  ISETP.GE.AND P2, PT, R16, RZ, PT ;  /* 0x000000ff1000720c */ /* 0x000fe20003f46270 */
[--C-:B------:R-:W-:Y:S01]  /*d390*/  @!P3 IMAD.IADD R251, R251, 0x1, -R3.reuse ;  /* 0x00000001fbfbb824 */ /* 0x100fe200078e0a03 */
[----:B------:R-:W-:Y:S01]  /*d3a0*/  ISETP.GE.AND P3, PT, R14, RZ, PT ;  /* 0x000000ff0e00720c */ /* 0x000fe20003f66270 */
[----:B------:R-:W-:Y:S01]  /*d3b0*/  @!P0 IMAD.IADD R7, R7, 0x1, -R3 ;  /* 0x0000000107078824 */ /* 0x000fe200078e0a03 */
[----:B------:R-:W-:Y:S01]  /*d3c0*/  ISETP.GE.AND P0, PT, R12, RZ, PT ;  /* 0x000000ff0c00720c */ /* 0x000fe20003f06270 */
[----:B------:R-:W-:Y:S01]  /*d3d0*/  @!P6 IMAD.MOV R241, RZ, RZ, -R241 ;  /* 0x000000fffff1e224 */ /* 0x000fe200078e0af1 */
[----:B------:R-:W-:Y:S01]  /*d3e0*/  ISETP.GT.U32.AND P6, PT, R3, R250, PT ;  /* 0x000000fa0300720c */ /* 0x000fe20003fc4070 */
[----:B------:R-:W-:Y:S01]  /*d3f0*/  @!P1 IMAD.IADD R6, R6, 0x1, -R3 ;  /* 0x0000000106069824 */ /* 0x000fe200078e0a03 */
[----:B------:R-:W2:Y:S01]  /*d400*/  LDL.LU R18, [R1+0x130c] ;  /* 0x00130c0001127983 */ /* 0x000ea20000300800 */
[----:B------:R-:W-:Y:S01]  /*d410*/  IMAD.HI.U32 R0, R0, R17, RZ ;  /* 0x0000001100007227 */ /* 0x000fe200078e00ff */
[----:B------:R-:W-:-:S03]  /*d420*/  ISETP.GE.AND P1, PT, R11, RZ, PT ;  /* 0x000000ff0b00720c */ /* 0x000fc60003f26270 */
[--C-:B------:R-:W-:Y:S02]  /*d430*/  @!P4 IMAD.IADD R248, R248, 0x1, -R3.reuse ;  /* 0x00000001f8f8c824 */ /* 0x100fe400078e0a03 */
[----:B------:R-:W-:Y:S01]  /*d440*/  @!P5 IMAD.IADD R5, R5, 0x1, -R3 ;  /* 0x000000010505d824 */ /* 0x000fe200078e0a03 */
[----:B------:R-:W-:Y:S01]  /*d450*/  ISETP.GE.AND P5, PT, R10, RZ, PT ;  /* 0x000000ff0a00720c */ /* 0x000fe20003fa6270 */
[----:B------:R-:W-:Y:S01]  /*d460*/  @!P2 IMAD.MOV R245, RZ, RZ, -R245 ;  /* 0x000000fffff5a224 */ /* 0x000fe200078e0af5 */
[C---:B------:R-:W-:Y:S01]  /*d470*/  ISETP.GT.U32.AND P2, PT, R3.reuse, R251, PT ;  /* 0x000000fb0300720c */ /* 0x040fe20003f44070 */
[----:B------:R-:W-:Y:S01]  /*d480*/  @!P3 IMAD.MOV R247, RZ, RZ, -R247 ;  /* 0x000000fffff7b224 */ /* 0x000fe200078e0af7 */
[C---:B------:R-:W-:Y:S01]  /*d490*/  ISETP.GT.U32.AND P3, PT, R3.reuse, R6, PT ;  /* 0x000000060300720c */ /* 0x040fe20003f64070 */
[----:B------:R-:W-:Y:S02]  /*d4a0*/  IMAD.MOV R0, RZ, RZ, -R0 ;  /* 0x000000ffff007224 */ /* 0x000fe400078e0a00 */
[----:B------:R-:W-:Y:S01]  /*d4b0*/  @!P0 IMAD.MOV R248, RZ, RZ, -R248 ;  /* 0x000000fffff88224 */ /* 0x000fe200078e0af8 */
[C---:B------:R-:W-:Y:S01]  /*d4c0*/  ISETP.GT.U32.AND P0, PT, R3.reuse, R5, PT ;  /* 0x000000050300720c */ /* 0x040fe20003f04070 */
[----:B------:R-:W-:-:S02]  /*d4d0*/  IMAD R0, R3, R0, R17 ;  /* 0x0000000003007224 */ /* 0x000fc400078e0211 */
[----:B------:R-:W3:Y:S01]  /*d4e0*/  LDL.LU R17, [R1+0x1308] ;  /* 0x0013080001117983 */ /* 0x000ee20000300800 */
[----:B------:R-:W-:Y:S01]  /*d4f0*/  @!P6 IMAD.IADD R250, R250, 0x1, -R3 ;  /* 0x00000001fafae824 */ /* 0x000fe200078e0a03 */
[----:B------:R-:W-:Y:S02]  /*d500*/  ISETP.GE.AND P6, PT, R15, RZ, PT ;  /* 0x000000ff0f00720c */ /* 0x000fe40003fc6270 */
[----:B------:R-:W4:Y:S01]  /*d510*/  LDL.LU R16, [R1+0x1304] ;  /* 0x0013040001107983 */ /* 0x000f220000300800 */
[----:B------:R-:W-:-:S03]  /*d520*/  @!P5 IMAD.MOV R250, RZ, RZ, -R250 ;  /* 0x000000fffffad224 */ /* 0x000fc600078e0afa */
[----:B------:R-:W2:Y:S01]  /*d530*/  LDL.LU R15, [R1+0x1300] ;  /* 0x00130000010f7983 */ /* 0x000ea20000300800 */
[----:B------:R-:W-:-:S03]  /*d540*/  @!P1 IMAD.MOV R249, RZ, RZ, -R249 ;  /* 0x000000fffff99224 */ /* 0x000fc600078e0af9 */
[----:B------:R-:W3:Y:S01]  /*d550*/  LDL.LU R14, [R1+0x12fc] ;  /* 0x0012fc00010e7983 */ /* 0x000ee20000300800 */
[----:B------:R-:W-:-:S03]  /*d560*/  ISETP.GE.AND P5, PT, R9, RZ, PT ;  /* 0x000000ff0900720c */ /* 0x000fc60003fa6270 */
[----:B------:R-:W4:Y:S01]  /*d570*/  LDL.LU R12, [R1+0x1c] ;  /* 0x00001c00010c7983 */ /* 0x000f220000300800 */
[----:B------:R-:W-:Y:S01]  /*d580*/  ISETP.GE.AND P1, PT, R252, RZ, PT ;  /* 0x000000fffc00720c */ /* 0x000fe20003f26270 */
[--C-:B------:R-:W-:Y:S02]  /*d590*/  @!P2 IMAD.IADD R251, R251, 0x1, -R3.reuse ;  /* 0x00000001fbfba824 */ /* 0x100fe400078e0a03 */
[----:B------:R-:W2:Y:S01]  /*d5a0*/  LDL.LU R11, [R1+0x18] ;  /* 0x00001800010b7983 */ /* 0x000ea20000300800 */
[----:B------:R-:W-:Y:S01]  /*d5b0*/  ISETP.GE.AND P2, PT, R4, RZ, PT ;  /* 0x000000ff0400720c */ /* 0x000fe20003f46270 */
[--C-:B------:R-:W-:Y:S02]  /*d5c0*/  @!P3 IMAD.IADD R6, R6, 0x1, -R3.reuse ;  /* 0x000000010606b824 */ /* 0x100fe400078e0a03 */
[----:B------:R-:W3:Y:S01]  /*d5d0*/  LDL.LU R10, [R1+0x14] ;  /* 0x00001400010a7983 */ /* 0x000ee20000300800 */
[----:B------:R-:W-:Y:S01]  /*d5e0*/  ISETP.GE.AND P3, PT, R13, RZ, PT ;  /* 0x000000ff0d00720c */ /* 0x000fe20003f66270 */
[----:B------:R-:W-:-:S02]  /*d5f0*/  @!P0 IMAD.IADD R5, R5, 0x1, -R3 ;  /* 0x0000000105058824 */ /* 0x000fc400078e0a03 */
[----:B------:R-:W3:Y:S01]  /*d600*/  LDL.LU R9, [R1+0x10] ;  /* 0x0000100001097983 */ /* 0x000ee20000300800 */
[----:B------:R-:W-:-:S03]  /*d610*/  ISETP.GE.AND P0, PT, R125, RZ, PT ;  /* 0x000000ff7d00720c */ /* 0x000fc60003f06270 */
[----:B------:R-:W3:Y:S04]  /*d620*/  LDL.LU R252, [R1+0xc] ;  /* 0x00000c0001fc7983 */ /* 0x000ee80000300800 */
[----:B------:R-:W3:Y:S04]  /*d630*/  LDL.LU R4, [R1+0x8] ;  /* 0x0000080001047983 */ /* 0x000ee80000300800 */
[----:B------:R-:W3:Y:S04]  /*d640*/  LDL.LU R13, [R1+0x12f8] ;  /* 0x0012f800010d7983 */ /* 0x000ee80000300800 */
[----:B------:R-:W4:Y:S01]  /*d650*/  LDL.LU R125, [R1+0x12f4] ;  /* 0x0012f400017d7983 */ /* 0x000f220000300800 */
[----:B------:R-:W-:-:S13]  /*d660*/  ISETP.GT.U32.AND P4, PT, R3, R0, PT ;  /* 0x000000000300720c */ /* 0x000fda0003f84070 */
[----:B------:R-:W-:Y:S01]  /*d670*/  @!P4 IMAD.IADD R0, R0, 0x1, -R3 ;  /* 0x000000010000c824 */ /* 0x000fe200078e0a03 */
[----:B------:R-:W-:-:S13]  /*d680*/  ISETP.GT.U32.AND P4, PT, R3, R7, PT ;  /* 0x000000070300720c */ /* 0x000fda0003f84070 */
[----:B------:R-:W-:Y:S01]  /*d690*/  @!P4 IMAD.IADD R7, R7, 0x1, -R3 ;  /* 0x000000010707c824 */ /* 0x000fe200078e0a03 */
[----:B------:R-:W-:Y:S02]  /*d6a0*/  ISETP.GE.AND P4, PT, R2, RZ, PT ;  /* 0x000000ff0200720c */ /* 0x000fe40003f86270 */
[----:B------:R-:W0:Y:S01]  /*d6b0*/  S2R R2, SR_TID.X ;  /* 0x0000000000027919 */ /* 0x000e220000002100 */
[----:B------:R-:W-:Y:S01]  /*d6c0*/  @!P6 IMAD.MOV R246, RZ, RZ, -R246 ;  /* 0x000000fffff6e224 */ /* 0x000fe200078e0af6 */
[----:B------:R-:W-:Y:S01]  /*d6d0*/  ISETP.GT.U32.AND P6, PT, R3, R0, PT ;  /* 0x000000000300720c */ /* 0x000fe20003fc4070 */
[----:B------:R-:W-:-:S12]  /*d6e0*/  @!P5 IMAD.MOV R251, RZ, RZ, -R251 ;  /* 0x000000fffffbd224 */ /* 0x000fd800078e0afb */
[----:B------:R-:W-:Y:S01]  /*d6f0*/  @!P6 IMAD.IADD R0, R0, 0x1, -R3 ;  /* 0x000000010000e824 */ /* 0x000fe200078e0a03 */
[----:B0-----:R-:W-:-:S05]  /*d700*/  LOP3.LUT R2, R2, 0x7f, RZ, 0xc0, !PT ;  /* 0x0000007f02027812 */ /* 0x001fca00078ec0ff */
[----:B------:R-:W-:-:S05]  /*d710*/  IMAD R2, R2, UR5, RZ ;  /* 0x0000000502027c24 */ /* 0x000fca000f8e02ff */
[----:B------:R-:W-:-:S05]  /*d720*/  IADD3 R3, P6, R2, UR10, RZ ;  /* 0x0000000a02037c10 */ /* 0x000fca000ffde0ff */
[----:B------:R0:W-:Y:S04]  /*d730*/  STL [R1+0x12c4], R3 ;  /* 0x0012c40301007387 */ /* 0x0001e80000100800 */
[----:B0-----:R-:W3:Y:S01]  /*d740*/  LDL.LU R3, [R1+0x4] ;  /* 0x0000040001037983 */ /* 0x001ee20000300800 */
[----:B----4-:R-:W-:Y:S02]  /*d750*/  ISETP.NE.AND P5, PT, R125, RZ, PT ;  /* 0x000000ff7d00720c */ /* 0x010fe40003fa5270 */
[----:B------:R-:W-:-:S04]  /*d760*/  LOP3.LUT R125, RZ, R125, RZ, 0x33, !PT ;  /* 0x0000007dff7d7212 */ /* 0x000fc800078e33ff */
[C---:B------:R-:W-:Y:S02]  /*d770*/  SEL R12, R125.reuse, R12, !P5 ;  /* 0x0000000c7d0c7207 */ /* 0x040fe40006800000 */
[C---:B--2---:R-:W-:Y:S02]  /*d780*/  SEL R11, R125.reuse, R11, !P5 ;  /* 0x0000000b7d0b7207 */ /* 0x044fe40006800000 */
[C---:B---3--:R-:W-:Y:S01]  /*d790*/  SEL R10, R125.reuse, R10, !P5 ;  /* 0x0000000a7d0a7207 */ /* 0x048fe20006800000 */
[----:B------:R0:W-:Y:S01]  /*d7a0*/  STL [R1+0xcc], R12 ;  /* 0x0000cc0c01007387 */ /* 0x0001e20000100800 */
[C---:B------:R-:W-:Y:S02]  /*d7b0*/  SEL R9, R125.reuse, R9, !P5 ;  /* 0x000000097d097207 */ /* 0x040fe40006800000 */
[C---:B------:R-:W-:Y:S02]  /*d7c0*/  SEL R252, R125.reuse, R252, !P5 ;  /* 0x000000fc7dfc7207 */ /* 0x040fe40006800000 */
[C---:B------:R-:W-:Y:S01]  /*d7d0*/  SEL R4, R125.reuse, R4, !P5 ;  /* 0x000000047d047207 */ /* 0x040fe20006800000 */
[----:B0-----:R-:W2:Y:S04]  /*d7e0*/  LDL.LU R12, [R1+0x12f0] ;  /* 0x0012f000010c7983 */ /* 0x001ea80000300800 */
[----:B------:R0:W-:Y:S04]  /*d7f0*/  STL [R1+0xc8], R11 ;  /* 0x0000c80b01007387 */ /* 0x0001e80000100800 */
[----:B0-----:R-:W3:Y:S04]  /*d800*/  LDL.LU R11, [R1+0x12ec] ;  /* 0x0012ec00010b7983 */ /* 0x001ee80000300800 */
[----:B------:R0:W-:Y:S04]  /*d810*/  STL [R1+0xc4], R10 ;  /* 0x0000c40a01007387 */ /* 0x0001e80000100800 */
[----:B0-----:R-:W4:Y:S04]  /*d820*/  LDL.LU R10, [R1+0x12e8] ;  /* 0x0012e800010a7983 */ /* 0x001f280000300800 */
[----:B------:R0:W-:Y:S04]  /*d830*/  STL [R1+0xc0], R9 ;  /* 0x0000c00901007387 */ /* 0x0001e80000100800 */
[----:B0-----:R-:W2:Y:S04]  /*d840*/  LDL.LU R9, [R1+0x12e4] ;  /* 0x0012e40001097983 */ /* 0x001ea80000300800 */
[----:B------:R0:W-:Y:S04]  /*d850*/  STL [R1+0xbc], R252 ;  /* 0x0000bcfc01007387 */ /* 0x0001e80000100800 */
[----:B0-----:R-:W3:Y:S04]  /*d860*/  LDL.LU R252, [R1+0x12e0] ;  /* 0x0012e00001fc7983 */ /* 0x001ee80000300800 */
[----:B------:R0:W-:Y:S04]  /*d870*/  STL [R1+0xb8], R4 ;  /* 0x0000b80401007387 */ /* 0x0001e80000100800 */
[----:B0-----:R-:W2:Y:S01]  /*d880*/  LDL.LU R4, [R1+0x12dc] ;  /* 0x0012dc0001047983 */ /* 0x001ea20000300800 */
[----:B------:R-:W-:-:S05]  /*d890*/  SEL R3, R125, R3, !P5 ;  /* 0x000000037d037207 */ /* 0x000fca0006800000 */
[----:B------:R2:W-:Y:S01]  /*d8a0*/  STL [R1+0xb4], R3 ;  /* 0x0000b40301007387 */ /* 0x0005e20000100800 */
[C---:B----4-:R-:W-:Y:S02]  /*d8b0*/  SEL R10, R125.reuse, R10, !P5 ;  /* 0x0000000a7d0a7207 */ /* 0x050fe40006800000 */
[C---:B---3--:R-:W-:Y:S02]  /*d8c0*/  SEL R252, R125.reuse, R252, !P5 ;  /* 0x000000fc7dfc7207 */ /* 0x048fe40006800000 */
[C---:B--2---:R-:W-:Y:S02]  /*d8d0*/  SEL R3, R125.reuse, R4, !P5 ;  /* 0x000000047d037207 */ /* 0x044fe40006800000 */
[----:B------:R-:W2:Y:S04]  /*d8e0*/  LDL.LU R4, [R1+0x12d8] ;  /* 0x0012d80001047983 */ /* 0x000ea80000300800 */
[----:B------:R0:W-:Y:S04]  /*d8f0*/  STL [R1+0xb0], R3 ;  /* 0x0000b00301007387 */ /* 0x0001e80000100800 */
[----:B------:R-:W-:Y:S01]  /*d900*/  STL [R1+0xac], R252 ;  /* 0x0000acfc01007387 */ /* 0x000fe20000100800 */
[----:B0-----:R-:W-:-:S02]  /*d910*/  SEL R3, R125, R9, !P5 ;  /* 0x000000097d037207 */ /* 0x001fc40006800000 */
[----:B------:R-:W-:-:S03]  /*d920*/  SEL R9, R125, R11, !P5 ;  /* 0x0000000b7d097207 */ /* 0x000fc60006800000 */
[----:B------:R0:W-:Y:S04]  /*d930*/  STL [R1+0xa8], R3 ;  /* 0x0000a80301007387 */ /* 0x0001e80000100800 */
[----:B------:R1:W-:Y:S01]  /*d940*/  STL [R1+0xa4], R10 ;  /* 0x0000a40a01007387 */ /* 0x0003e20000100800 */
[----:B0-----:R-:W-:-:S03]  /*d950*/  SEL R3, R125, R12, !P5 ;  /* 0x0000000c7d037207 */ /* 0x001fc60006800000 */
[----:B------:R0:W-:Y:S01]  /*d960*/  STL [R1+0xa0], R9 ;  /* 0x0000a00901007387 */ /* 0x0001e20000100800 */
[----:B-1----:R-:W-:-:S03]  /*d970*/  SEL R10, R125, R13, !P5 ;  /* 0x0000000d7d0a7207 */ /* 0x002fc60006800000 */
[----:B------:R1:W-:Y:S01]  /*d980*/  STL [R1+0x9c], R3 ;  /* 0x00009c0301007387 */ /* 0x0003e20000100800 */
[----:B0-----:R-:W-:-:S03]  /*d990*/  SEL R9, R125, R14, !P5 ;  /* 0x0000000e7d097207 */ /* 0x001fc60006800000 */
[----:B------:R0:W-:Y:S01]  /*d9a0*/  STL [R1+0x98], R10 ;  /* 0x0000980a01007387 */ /* 0x0001e20000100800 */
[----:B-1----:R-:W-:-:S03]  /*d9b0*/  SEL R3, R125, R15, !P5 ;  /* 0x0000000f7d037207 */ /* 0x002fc60006800000 */
[----:B------:R1:W-:Y:S04]  /*d9c0*/  STL [R1+0x94], R9 ;  /* 0x0000940901007387 */ /* 0x0003e80000100800 */
[----:B------:R3:W-:Y:S01]  /*d9d0*/  STL [R1+0x90], R3 ;  /* 0x0000900301007387 */ /* 0x0007e20000100800 */
[C---:B0-----:R-:W-:Y:S02]  /*d9e0*/  SEL R10, R125.reuse, R16, !P5 ;  /* 0x000000107d0a7207 */ /* 0x041fe40006800000 */
[----:B-1----:R-:W-:-:S03]  /*d9f0*/  SEL R9, R125, R17, !P5 ;  /* 0x000000117d097207 */ /* 0x002fc60006800000 */
[----:B------:R0:W-:Y:S01]  /*da00*/  STL [R1+0x8c], R10 ;  /* 0x00008c0a01007387 */ /* 0x0001e20000100800 */
[----:B---3--:R-:W-:-:S03]  /*da10*/  SEL R3, R125, R18, !P5 ;  /* 0x000000127d037207 */ /* 0x008fc60006800000 */
        /* <DEDUP_REMOVED lines=40> */
[----:B------:R-:W-:Y:S01]  /*dca0*/  STL [R1+0x38], R10 ;  /* 0x0000380a01007387 */ /* 0x000fe20000100800 */
[----:B---3--:R-:W-:-:S03]  /*dcb0*/  SEL R3, R125, R39, !P5 ;  /* 0x000000277d037207 */ /* 0x008fc60006800000 */
[----:B------:R-:W-:Y:S01]  /*dcc0*/  STL [R1+0x34], R9 ;  /* 0x0000340901007387 */ /* 0x000fe20000100800 */
[C---:B------:R-:W-:Y:S02]  /*dcd0*/  SEL R39, R125.reuse, R40, !P5 ;  /* 0x000000287d277207 */ /* 0x040fe40006800000 */
[C---:B------:R-:W-:Y:S01]  /*dce0*/  SEL R40, R125.reuse, R71, !P5 ;  /* 0x000000477d287207 */ /* 0x040fe20006800000 */
[----:B------:R0:W-:Y:S01]  /*dcf0*/  STL [R1+0x30], R3 ;  /* 0x0000300301007387 */ /* 0x0001e20000100800 */
[C---:B------:R-:W-:Y:S02]  /*dd00*/  SEL R38, R125.reuse, R41, !P5 ;  /* 0x000000297d267207 */ /* 0x040fe40006800000 */
[C---:B------:R-:W-:Y:S01]  /*dd10*/  SEL R41, R125.reuse, R73, !P5 ;  /* 0x000000497d297207 */ /* 0x040fe20006800000 */
[----:B------:R1:W-:Y:S01]  /*dd20*/  STL [R1+0x2c], R40 ;  /* 0x00002c2801007387 */ /* 0x0003e20000100800 */
[C---:B0-----:R-:W-:Y:S02]  /*dd30*/  SEL R3, R125.reuse, R72, !P5 ;  /* 0x000000487d037207 */ /* 0x041fe40006800000 */
[----:B-1----:R-:W-:-:S03]  /*dd40*/  SEL R40, R125, R74, !P5 ;  /* 0x0000004a7d287207 */ /* 0x002fc60006800000 */
        /* <DEDUP_REMOVED lines=9> */
[----:B------:R1:W-:Y:S01]  /*dde0*/  STL [R1+0x14], R40 ;  /* 0x0000142801007387 */ /* 0x0003e20000100800 */
[C---:B------:R-:W-:Y:S02]  /*ddf0*/  SEL R31, R125.reuse, R48, !P5 ;  /* 0x000000307d1f7207 */ /* 0x040fe40006800000 */
[C---:B0-----:R-:W-:Y:S01]  /*de00*/  SEL R41, R125.reuse, R80, !P5 ;  /* 0x000000507d297207 */ /* 0x041fe20006800000 */
[----:B------:R0:W-:Y:S01]  /*de10*/  STL [R1+0x18], R3 ;  /* 0x0000180301007387 */ /* 0x0001e20000100800 */
[----:B-1----:R-:W-:-:S03]  /*de20*/  SEL R40, R125, R81, !P5 ;  /* 0x000000517d287207 */ /* 0x002fc60006800000 */
[----:B------:R1:W-:Y:S01]  /*de30*/  STL [R1+0x10], R41 ;  /* 0x0000102901007387 */ /* 0x0003e20000100800 */
[----:B------:R-:W-:-:S03]  /*de40*/  SEL R32, R125, R47, !P5 ;  /* 0x0000002f7d207207 */ /* 0x000fc60006800000 */
[----:B------:R-:W3:Y:S01]  /*de50*/  LDL.LU R48, [R1+0xcc] ;  /* 0x0000cc0001307983 */ /* 0x000ee20000300800 */
[----:B0-----:R-:W-:-:S03]  /*de60*/  SEL R3, R125, R82, !P5 ;  /* 0x000000527d037207 */ /* 0x001fc60006800000 */
[----:B------:R0:W-:Y:S01]  /*de70*/  STL [R1+0xc], R40 ;  /* 0x00000c2801007387 */ /* 0x0001e20000100800 */
[----:B------:R-:W-:-:S03]  /*de80*/  SEL R33, R125, R46, !P5 ;  /* 0x0000002e7d217207 */ /* 0x000fc60006800000 */
[----:B------:R-:W4:Y:S01]  /*de90*/  LDL.LU R47, [R1+0xc8] ;  /* 0x0000c800012f7983 */ /* 0x000f220000300800 */
[----:B------:R-:W-:-:S03]  /*dea0*/  SEL R34, R125, R45, !P5 ;  /* 0x0000002d7d227207 */ /* 0x000fc60006800000 */
[----:B------:R0:W-:Y:S01]  /*deb0*/  STL [R1+0x4], R3 ;  /* 0x0000040301007387 */ /* 0x0001e20000100800 */
[----:B------:R-:W-:-:S03]  /*dec0*/  SEL R35, R125, R44, !P5 ;  /* 0x0000002c7d237207 */ /* 0x000fc60006800000 */
[----:B------:R-:W4:Y:S01]  /*ded0*/  LDL.LU R46, [R1+0xc4] ;  /* 0x0000c400012e7983 */ /* 0x000f220000300800 */
[----:B------:R-:W-:-:S03]  /*dee0*/  SEL R36, R125, R43, !P5 ;  /* 0x0000002b7d247207 */ /* 0x000fc60006800000 */
[----:B------:R-:W4:Y:S01]  /*def0*/  LDL.LU R45, [R1+0xc0] ;  /* 0x0000c000012d7983 */ /* 0x000f220000300800 */
[----:B------:R-:W-:-:S03]  /*df00*/  SEL R37, R125, R42, !P5 ;  /* 0x0000002a7d257207 */ /* 0x000fc60006800000 */
[----:B------:R-:W4:Y:S04]  /*df10*/  LDL.LU R44, [R1+0xbc] ;  /* 0x0000bc00012c7983 */ /* 0x000f280000300800 */
[----:B------:R-:W4:Y:S04]  /*df20*/  LDL.LU R43, [R1+0xb8] ;  /* 0x0000b800012b7983 */ /* 0x000f280000300800 */
[----:B------:R-:W4:Y:S04]  /*df30*/  LDL.LU R42, [R1+0xb4] ;  /* 0x0000b400012a7983 */ /* 0x000f280000300800 */
[----:B-1----:R-:W4:Y:S04]  /*df40*/  LDL.LU R41, [R1+0xb0] ;  /* 0x0000b00001297983 */ /* 0x002f280000300800 */
[----:B0-----:R-:W4:Y:S01]  /*df50*/  LDL.LU R40, [R1+0xac] ;  /* 0x0000ac0001287983 */ /* 0x001f220000300800 */
[----:B------:R-:W-:Y:S01]  /*df60*/  @!P0 IMAD.MOV R0, RZ, RZ, -R0 ;  /* 0x000000ffff008224 */ /* 0x000fe200078e0a00 */
[----:B------:R-:W-:-:S02]  /*df70*/  SEL R3, R125, R83, !P5 ;  /* 0x000000537d037207 */ /* 0x000fc40006800000 */
[C---:B------:R-:W-:Y:S02]  /*df80*/  SEL R84, R125.reuse, R84, !P5 ;  /* 0x000000547d547207 */ /* 0x040fe40006800000 */
[C---:B------:R-:W-:Y:S02]  /*df90*/  SEL R85, R125.reuse, R85, !P5 ;  /* 0x000000557d557207 */ /* 0x040fe40006800000 */
[C---:B------:R-:W-:Y:S02]  /*dfa0*/  SEL R86, R125.reuse, R86, !P5 ;  /* 0x000000567d567207 */ /* 0x040fe40006800000 */
[C---:B------:R-:W-:Y:S01]  /*dfb0*/  SEL R83, R125.reuse, R0, !P5 ;  /* 0x000000007d537207 */ /* 0x040fe20006800000 */
[----:B------:R-:W-:Y:S01]  /*dfc0*/  STL [R1+0x12c8], R3 ;  /* 0x0012c80301007387 */ /* 0x000fe20000100800 */
[----:B------:R-:W-:Y:S02]  /*dfd0*/  LEA.HI.X.SX32 R0, R2, UR11, 0x1, P6 ;  /* 0x0000000b02007c11 */ /* 0x000fe4000b0f0eff */
[C---:B------:R-:W-:Y:S01]  /*dfe0*/  SEL R9, R125.reuse, R70, !P5 ;  /* 0x000000467d097207 */ /* 0x040fe20006800000 */
[----:B------:R-:W-:Y:S01]  /*dff0*/  STL [R1+0x12cc], R84 ;  /* 0x0012cc5401007387 */ /* 0x000fe20000100800 */
[----:B------:R-:W-:-:S02]  /*e000*/  SEL R10, R125, R69, !P5 ;  /* 0x000000457d0a7207 */ /* 0x000fc40006800000 */
[C---:B------:R-:W-:Y:S01]  /*e010*/  SEL R11, R125.reuse, R68, !P5 ;  /* 0x000000447d0b7207 */ /* 0x040fe20006800000 */
[----:B------:R-:W-:Y:S01]  /*e020*/  STL [R1+0x12d0], R85 ;  /* 0x0012d05501007387 */ /* 0x000fe20000100800 */
[C---:B------:R-:W-:Y:S02]  /*e030*/  SEL R12, R125.reuse, R67, !P5 ;  /* 0x000000437d0c7207 */ /* 0x040fe40006800000 */
[C---:B------:R-:W-:Y:S01]  /*e040*/  SEL R13, R125.reuse, R66, !P5 ;  /* 0x000000427d0d7207 */ /* 0x040fe20006800000 */
[----:B------:R0:W-:Y:S01]  /*e050*/  STL [R1+0x12d4], R86 ;  /* 0x0012d45601007387 */ /* 0x0001e20000100800 */
[C---:B------:R-:W-:Y:S02]  /*e060*/  SEL R14, R125.reuse, R65, !P5 ;  /* 0x000000417d0e7207 */ /* 0x040fe40006800000 */
[C---:B------:R-:W-:Y:S01]  /*e070*/  SEL R15, R125.reuse, R64, !P5 ;  /* 0x000000407d0f7207 */ /* 0x040fe20006800000 */
[----:B------:R-:W-:Y:S01]  /*e080*/  STL [R1+0x12c0], R0 ;  /* 0x0012c00001007387 */ /* 0x000fe20000100800 */
[----:B------:R-:W-:-:S02]  /*e090*/  SEL R16, R125, R63, !P5 ;  /* 0x0000003f7d107207 */ /* 0x000fc40006800000 */
[C---:B------:R-:W-:Y:S02]  /*e0a0*/  SEL R17, R125.reuse, R62, !P5 ;  /* 0x0000003e7d117207 */ /* 0x040fe40006800000 */
[C---:B------:R-:W-:Y:S02]  /*e0b0*/  SEL R18, R125.reuse, R61, !P5 ;  /* 0x0000003d7d127207 */ /* 0x040fe40006800000 */
[C---:B------:R-:W-:Y:S01]  /*e0c0*/  SEL R19, R125.reuse, R60, !P5 ;  /* 0x0000003c7d137207 */ /* 0x040fe20006800000 */
[----:B--2---:R-:W-:Y:S01]  /*e0d0*/  IMAD R2, R4, UR6, RZ ;  /* 0x0000000604027c24 */ /* 0x004fe2000f8e02ff */
[C---:B------:R-:W-:Y:S02]  /*e0e0*/  SEL R20, R125.reuse, R59, !P5 ;  /* 0x0000003b7d147207 */ /* 0x040fe40006800000 */
[C---:B------:R-:W-:Y:S02]  /*e0f0*/  SEL R21, R125.reuse, R58, !P5 ;  /* 0x0000003a7d157207 */ /* 0x040fe40006800000 */
[C---:B------:R-:W-:Y:S01]  /*e100*/  SEL R22, R125.reuse, R57, !P5 ;  /* 0x000000397d167207 */ /* 0x040fe20006800000 */
[----:B------:R1:W-:Y:S01]  /*e110*/  STL [R1+0x12bc], R2 ;  /* 0x0012bc0201007387 */ /* 0x0003e20000100800 */
[----:B------:R-:W-:-:S02]  /*e120*/  SEL R23, R125, R56, !P5 ;  /* 0x000000387d177207 */ /* 0x000fc40006800000 */
[C---:B------:R-:W-:Y:S01]  /*e130*/  SEL R24, R125.reuse, R55, !P5 ;  /* 0x000000377d187207 */ /* 0x040fe20006800000 */
[----:B------:R-:W2:Y:S01]  /*e140*/  LDL.LU R70, [R1+0xa8] ;  /* 0x0000a80001467983 */ /* 0x000ea20000300800 */
[C---:B------:R-:W-:Y:S02]  /*e150*/  SEL R25, R125.reuse, R54, !P5 ;  /* 0x000000367d197207 */ /* 0x040fe40006800000 */
[C---:B------:R-:W-:Y:S01]  /*e160*/  SEL R26, R125.reuse, R53, !P5 ;  /* 0x000000357d1a7207 */ /* 0x040fe20006800000 */
[----:B------:R-:W2:Y:S01]  /*e170*/  LDL.LU R69, [R1+0xa4] ;  /* 0x0000a40001457983 */ /* 0x000ea20000300800 */
[C---:B------:R-:W-:Y:S02]  /*e180*/  SEL R27, R125.reuse, R52, !P5 ;  /* 0x000000347d1b7207 */ /* 0x040fe40006800000 */
[C---:B------:R-:W-:Y:S01]  /*e190*/  SEL R28, R125.reuse, R51, !P5 ;  /* 0x000000337d1c7207 */ /* 0x040fe20006800000 */
[----:B------:R-:W2:Y:S01]  /*e1a0*/  LDL.LU R68, [R1+0xa0] ;  /* 0x0000a00001447983 */ /* 0x000ea20000300800 */
[----:B------:R-:W-:-:S02]  /*e1b0*/  SEL R29, R125, R50, !P5 ;  /* 0x000000327d1d7207 */ /* 0x000fc40006800000 */
[C---:B------:R-:W-:Y:S01]  /*e1c0*/  SEL R30, R125.reuse, R49, !P5 ;  /* 0x000000317d1e7207 */ /* 0x040fe20006800000 */
[----:B------:R-:W2:Y:S01]  /*e1d0*/  LDL.LU R67, [R1+0x9c] ;  /* 0x00009c0001437983 */ /* 0x000ea20000300800 */
[C---:B------:R-:W-:Y:S01]  /*e1e0*/  SEL R252, R125.reuse, R76, !P5 ;  /* 0x0000004c7dfc7207 */ /* 0x040fe20006800000 */
[----:B------:R-:W-:Y:S02]  /*e1f0*/  @!P2 IMAD.MOV R7, RZ, RZ, -R7 ;  /* 0x000000ffff07a224 */ /* 0x000fe400078e0a07 */
[----:B------:R-:W-:Y:S01]  /*e200*/  @!P4 IMAD.MOV R6, RZ, RZ, -R6 ;  /* 0x000000ffff06c224 */ /* 0x000fe200078e0a06 */
[----:B------:R-:W2:Y:S01]  /*e210*/  LDL.LU R66, [R1+0x98] ;  /* 0x0000980001427983 */ /* 0x000ea20000300800 */
[----:B------:R-:W-:Y:S02]  /*e220*/  @!P3 IMAD.MOV R5, RZ, RZ, -R5 ;  /* 0x000000ffff05b224 */ /* 0x000fe400078e0a05 */
[----:B------:R-:W-:Y:S01]  /*e230*/  @!P1 IMAD.MOV R8, RZ, RZ, -R8 ;  /* 0x000000ffff089224 */ /* 0x000fe200078e0a08 */
[----:B------:R-:W2:Y:S01]  /*e240*/  LDL.LU R65, [R1+0x94] ;  /* 0x0000940001417983 */ /* 0x000ea20000300800 */
        /* <DEDUP_REMOVED lines=49> */
[C---:B------:R-:W-:Y:S02]  /*e560*/  SEL R120, R125.reuse, R120, !P5 ;  /* 0x000000787d787207 */ /* 0x040fe40006800000 */
[C---:B------:R-:W-:Y:S02]  /*e570*/  SEL R121, R125.reuse, R121, !P5 ;  /* 0x000000797d797207 */ /* 0x040fe40006800000 */
[C---:B------:R-:W-:Y:S02]  /*e580*/  SEL R122, R125.reuse, R122, !P5 ;  /* 0x0000007a7d7a7207 */ /* 0x040fe40006800000 */
[----:B------:R-:W-:-:S02]  /*e590*/  SEL R123, R125, R123, !P5 ;  /* 0x0000007b7d7b7207 */ /* 0x000fc40006800000 */
[C---:B------:R-:W-:Y:S02]  /*e5a0*/  SEL R124, R125.reuse, R124, !P5 ;  /* 0x0000007c7d7c7207 */ /* 0x040fe40006800000 */
        /* <DEDUP_REMOVED lines=54> */
[C---:B------:R-:W-:Y:S01]  /*e910*/  SEL R180, R125.reuse, R180, !P5 ;  /* 0x000000b47db47207 */ /* 0x040fe20006800000 */
[----:B---3--:R-:W-:Y:S01]  /*e920*/  IMAD R79, R48, UR12, RZ ;  /* 0x0000000c304f7c24 */ /* 0x008fe2000f8e02ff */
[----:B------:R-:W-:Y:S01]  /*e930*/  SEL R181, R125, R181, !P5 ;  /* 0x000000b57db57207 */ /* 0x000fe20006800000 */
[----:B------:R-:W3:Y:S01]  /*e940*/  LDL.LU R48, [R1+0x50] ;  /* 0x0000500001307983 */ /* 0x000ee20000300800 */
[----:B----4-:R-:W-:Y:S01]  /*e950*/  IMAD R78, R47, UR12, RZ ;  /* 0x0000000c2f4e7c24 */ /* 0x010fe2000f8e02ff */
[C---:B------:R-:W-:Y:S02]  /*e960*/  SEL R182, R125.reuse, R182, !P5 ;  /* 0x000000b67db67207 */ /* 0x040fe40006800000 */
[----:B------:R-:W4:Y:S01]  /*e970*/  LDL.LU R47, [R1+0x4c] ;  /* 0x00004c00012f7983 */ /* 0x000f220000300800 */
[----:B------:R-:W-:Y:S01]  /*e980*/  IMAD R77, R46, UR12, RZ ;  /* 0x0000000c2e4d7c24 */ /* 0x000fe2000f8e02ff */
[----:B------:R-:W-:-:S02]  /*e990*/  SEL R183, R125, R183, !P5 ;  /* 0x000000b77db77207 */ /* 0x000fc40006800000 */
[----:B------:R-:W4:Y:S01]  /*e9a0*/  LDL.LU R46, [R1+0x48] ;  /* 0x00004800012e7983 */ /* 0x000f220000300800 */
[----:B------:R-:W-:Y:S01]  /*e9b0*/  SEL R184, R125, R184, !P5 ;  /* 0x000000b87db87207 */ /* 0x000fe20006800000 */
[----:B------:R-:W-:Y:S01]  /*e9c0*/  IMAD R76, R45, UR12, RZ ;  /* 0x0000000c2d4c7c24 */ /* 0x000fe2000f8e02ff */
[C---:B------:R-:W-:Y:S01]  /*e9d0*/  SEL R185, R125.reuse, R185, !P5 ;  /* 0x000000b97db97207 */ /* 0x040fe20006800000 */
[----:B------:R-:W4:Y:S01]  /*e9e0*/  LDL.LU R45, [R1+0x44] ;  /* 0x00004400012d7983 */ /* 0x000f220000300800 */
[----:B------:R-:W-:Y:S01]  /*e9f0*/  IMAD R75, R44, UR12, RZ ;  /* 0x0000000c2c4b7c24 */ /* 0x000fe2000f8e02ff */
[----:B------:R-:W-:Y:S02]  /*ea00*/  SEL R186, R125, R186, !P5 ;  /* 0x000000ba7dba7207 */ /* 0x000fe40006800000 */
[----:B------:R-:W4:Y:S01]  /*ea10*/  LDL.LU R44, [R1+0x40] ;  /* 0x00004000012c7983 */ /* 0x000f220000300800 */
[----:B------:R-:W-:Y:S01]  /*ea20*/  IMAD R74, R43, UR12, RZ ;  /* 0x0000000c2b4a7c24 */ /* 0x000fe2000f8e02ff */
[----:B------:R-:W-:-:S02]  /*ea30*/  SEL R187, R125, R187, !P5 ;  /* 0x000000bb7dbb7207 */ /* 0x000fc40006800000 */
[----:B------:R-:W4:Y:S01]  /*ea40*/  LDL.LU R43, [R1+0x3c] ;  /* 0x00003c00012b7983 */ /* 0x000f220000300800 */
[----:B------:R-:W-:Y:S01]  /*ea50*/  IMAD R73, R42, UR12, RZ ;  /* 0x0000000c2a497c24 */ /* 0x000fe2000f8e02ff */
[C---:B------:R-:W-:Y:S02]  /*ea60*/  SEL R188, R125.reuse, R188, !P5 ;  /* 0x000000bc7dbc7207 */ /* 0x040fe40006800000 */
[----:B------:R-:W4:Y:S01]  /*ea70*/  LDL.LU R42, [R1+0x38] ;  /* 0x00003800012a7983 */ /* 0x000f220000300800 */
[----:B------:R-:W-:Y:S01]  /*ea80*/  SEL R189, R125, R189, !P5 ;  /* 0x000000bd7dbd7207 */ /* 0x000fe20006800000 */
[----:B------:R-:W-:Y:S01]  /*ea90*/  IMAD R72, R41, UR12, RZ ;  /* 0x0000000c29487c24 */ /* 0x000fe2000f8e02ff */
[C---:B------:R-:W-:Y:S01]  /*eaa0*/  SEL R190, R125.reuse, R190, !P5 ;  /* 0x000000be7dbe7207 */ /* 0x040fe20006800000 */
[----:B------:R-:W4:Y:S01]  /*eab0*/  LDL.LU R41, [R1+0x34] ;  /* 0x0000340001297983 */ /* 0x000f220000300800 */
[C---:B------:R-:W-:Y:S01]  /*eac0*/  SEL R191, R125.reuse, R191, !P5 ;  /* 0x000000bf7dbf7207 */ /* 0x040fe20006800000 */
[----:B------:R-:W-:Y:S01]  /*ead0*/  IMAD R71, R40, UR12, RZ ;  /* 0x0000000c28477c24 */ /* 0x000fe2000f8e02ff */
[C---:B------:R-:W-:Y:S01]  /*eae0*/  SEL R192, R125.reuse, R192, !P5 ;  /* 0x000000c07dc07207 */ /* 0x040fe20006800000 */
[----:B------:R-:W4:Y:S01]  /*eaf0*/  LDL.LU R40, [R1+0x30] ;  /* 0x0000300001287983 */ /* 0x000f220000300800 */
        /* <DEDUP_REMOVED lines=58> */
[----:B------:R-:W-:Y:S01]  /*eea0*/  SEL R251, R125, R251, !P5 ;  /* 0x000000fb7dfb7207 */ /* 0x000fe20006800000 */
[----:B------:R-:W-:Y:S01]  /*eeb0*/  IMAD R39, R39, UR12, RZ ;  /* 0x0000000c27277c24 */ /* 0x000fe2000f8e02ff */
[C---:B------:R-:W-:Y:S01]  /*eec0*/  SEL R80, R125.reuse, R7, !P5 ;  /* 0x000000077d507207 */ /* 0x040fe20006800000 */
[----:B------:R-:W-:Y:S01]  /*eed0*/  IMAD R38, R38, UR12, RZ ;  /* 0x0000000c26267c24 */ /* 0x000fe2000f8e02ff */
[----:B------:R-:W-:Y:S01]  /*eee0*/  SEL R81, R125, R6, !P5 ;  /* 0x000000067d517207 */ /* 0x000fe20006800000 */
[----:B------:R-:W-:Y:S01]  /*eef0*/  IMAD R37, R37, UR12, RZ ;  /* 0x0000000c25257c24 */ /* 0x000fe2000f8e02ff */
[C---:B------:R-:W-:Y:S01]  /*ef00*/  SEL R82, R125.reuse, R5, !P5 ;  /* 0x000000057d527207 */ /* 0x040fe20006800000 */
[----:B------:R-:W-:Y:S01]  /*ef10*/  IMAD R36, R36, UR12, RZ ;  /* 0x0000000c24247c24 */ /* 0x000fe2000f8e02ff */
[----:B------:R-:W-:Y:S01]  /*ef20*/  SEL R125, R125, R8, !P5 ;  /* 0x000000087d7d7207 */ /* 0x000fe20006800000 */
[----:B------:R-:W-:Y:S01]  /*ef30*/  IMAD R35, R35, UR12, RZ ;  /* 0x0000000c23237c24 */ /* 0x000fe2000f8e02ff */
[----:B------:R-:W4:Y:S01]  /*ef40*/  LDL.LU R8, [R1+0x2c] ;  /* 0x00002c0001087983 */ /* 0x000f220000300800 */
[----:B------:R-:W-:Y:S01]  /*ef50*/  IMAD R34, R34, UR12, RZ ;  /* 0x0000000c22227c24 */ /* 0x000fe2000f8e02ff */
[----:B------:R-:W-:-:S02]  /*ef60*/  ULDC.64 UR10, c[0x0][0x210] ;  /* 0x00008400000a7ab9 */ /* 0x000fc40000000a00 */
[----:B------:R-:W4:Y:S04]  /*ef70*/  LDL.LU R7, [R1+0x28] ;  /* 0x0000280001077983 */ /* 0x000f280000300800 */
[----:B------:R-:W4:Y:S04]  /*ef80*/  LDL.LU R6, [R1+0x24] ;  /* 0x0000240001067983 */ /* 0x000f280000300800 */
[----:B------:R-:W4:Y:S04]  /*ef90*/  LDL.LU R5, [R1+0x20] ;  /* 0x0000200001057983 */ /* 0x000f280000300800 */
[----:B------:R-:W4:Y:S04]  /*efa0*/  LDL.LU R4, [R1+0x1c] ;  /* 0x00001c0001047983 */ /* 0x000f280000300800 */
[----:B0-----:R-:W2:Y:S04]  /*efb0*/  LDL.LU R86, [R1+0x8] ;  /* 0x0000080001567983 */ /* 0x001ea80000300800 */
[----:B------:R-:W3:Y:S04]  /*efc0*/  LDL.LU R85, [R1+0x14] ;  /* 0x0000140001557983 */ /* 0x000ee80000300800 */
[----:B------:R-:W4:Y:S04]  /*efd0*/  LDL.LU R84, [R1+0x18] ;  /* 0x0000180001547983 */ /* 0x000f280000300800 */
[----:B------:R-:W4:Y:S04]  /*efe0*/  LDL.LU R3, [R1+0x10] ;  /* 0x0000100001037983 */ /* 0x000f280000300800 */
[----:B-1----:R-:W4:Y:S04]  /*eff0*/  LDL.LU R2, [R1+0xc] ;  /* 0x00000c0001027983 */ /* 0x002f280000300800 */
[----:B------:R-:W4:Y:S01]  /*f000*/  LDL.LU R0, [R1+0x4] ;  /* 0x0000040001007983 */ /* 0x000f220000300800 */
[----:B--2---:R-:W-:-:S02]  /*f010*/  IMAD R86, R86, UR12, RZ ;  /* 0x0000000c56567c24 */ /* 0x004fc4000f8e02ff */
[----:B---3--:R-:W-:-:S03]  /*f020*/  IMAD R85, R85, UR12, RZ ;  /* 0x0000000c55557c24 */ /* 0x008fc6000f8e02ff */
[----:B------:R0:W-:Y:S01]  /*f030*/  STL [R1+0x8], R86 ;  /* 0x0000085601007387 */ /* 0x0001e20000100800 */
[----:B----4-:R-:W-:Y:S02]  /*f040*/  IMAD R84, R84, UR12, RZ ;  /* 0x0000000c54547c24 */ /* 0x010fe4000f8e02ff */
[----:B------:R-:W-:Y:S01]  /*f050*/  IMAD R3, R3, UR12, RZ ;  /* 0x0000000c03037c24 */ /* 0x000fe2000f8e02ff */
[----:B0-----:R-:W2:Y:S04]  /*f060*/  LDL.LU R86, [R1+0x12d4] ;  /* 0x0012d40001567983 */ /* 0x001ea80000300800 */
[----:B------:R0:W-:Y:S04]  /*f070*/  STL [R1+0x14], R85 ;  /* 0x0000145501007387 */ /* 0x0001e80000100800 */
[----:B0-----:R-:W3:Y:S04]  /*f080*/  LDL.LU R85, [R1+0x12d0] ;  /* 0x0012d00001557983 */ /* 0x001ee80000300800 */
[----:B------:R0:W-:Y:S04]  /*f090*/  STL [R1+0x18], R84 ;  /* 0x0000185401007387 */ /* 0x0001e80000100800 */
[----:B0-----:R-:W4:Y:S04]  /*f0a0*/  LDL.LU R84, [R1+0x12cc] ;  /* 0x0012cc0001547983 */ /* 0x001f280000300800 */
[----:B------:R0:W-:Y:S04]  /*f0b0*/  STL [R1+0x10], R3 ;  /* 0x0000100301007387 */ /* 0x0001e80000100800 */
[----:B0-----:R-:W2:Y:S01]  /*f0c0*/  LDL.LU R3, [R1+0x12c8] ;  /* 0x0012c80001037983 */ /* 0x001ea20000300800 */
[----:B------:R-:W-:-:S05]  /*f0d0*/  IMAD R2, R2, UR12, RZ ;  /* 0x0000000c02027c24 */ /* 0x000fca000f8e02ff */
[----:B------:R2:W-:Y:S02]  /*f0e0*/  STL [R1+0xc], R2 ;  /* 0x00000c0201007387 */ /* 0x0005e40000100800 */
[----:B--2---:R-:W-:Y:S02]  /*f0f0*/  IMAD R2, R3, UR12, RZ ;  /* 0x0000000c03027c24 */ /* 0x004fe4000f8e02ff */
[----:B------:R-:W2:Y:S01]  /*f100*/  LDL.LU R3, [R1+0x12c4] ;  /* 0x0012c40001037983 */ /* 0x000ea20000300800 */
[----:B------:R-:W-:-:S05]  /*f110*/  IMAD R0, R0, UR12, RZ ;  /* 0x0000000c00007c24 */ /* 0x000fca000f8e02ff */
[----:B------:R2:W-:Y:S02]  /*f120*/  STL [R1+0x4], R0 ;  /* 0x0000040001007387 */ /* 0x0005e40000100800 */
[----:B--2---:R-:W-:-:S05]  /*f130*/  IADD3 R0, P5, R79, R3, RZ ;  /* 0x000000034f007210 */ /* 0x004fca0007fbe0ff */
[----:B------:R0:W-:Y:S02]  /*f140*/  STL [R1+0x68c], R0 ;  /* 0x00068c0001007387 */ /* 0x0001e40000100800 */
[----:B0-----:R-:W-:-:S05]  /*f150*/  IADD3 R0, P3, R78, R3, RZ ;  /* 0x000000034e007210 */ /* 0x001fca0007f7e0ff */
        /* <DEDUP_REMOVED lines=10> */
[----:B------:R0:W-:Y:S04]  /*f200*/  STL [R1+0x6bc], R0 ;  /* 0x0006bc0001007387 */ /* 0x0001e80000100800 */
[----:B0-----:R-:W2:Y:S01]  /*f210*/  LDL.LU R0, [R1+0x12c0] ;  /* 0x0012c00001007983 */ /* 0x001ea20000300800 */
[----:B------:R-:W-:Y:S02]  /*f220*/  IMAD R70, R70, UR12, RZ ;  /* 0x0000000c46467c24 */ /* 0x000fe4000f8e02ff */
[----:B------:R-:W-:Y:S02]  /*f230*/  IMAD R69, R69, UR12, RZ ;  /* 0x0000000c45457c24 */ /* 0x000fe4000f8e02ff */
[----:B------:R-:W-:Y:S02]  /*f240*/  IMAD R68, R68, UR12, RZ ;  /* 0x0000000c44447c24 */ /* 0x000fe4000f8e02ff */
[----:B------:R-:W-:-:S02]  /*f250*/  IMAD R67, R67, UR12, RZ ;  /* 0x0000000c43437c24 */ /* 0x000fc4000f8e02ff */
[----:B------:R-:W-:Y:S02]  /*f260*/  IMAD R66, R66, UR12, RZ ;  /* 0x0000000c42427c24 */ /* 0x000fe4000f8e02ff */
[----:B------:R-:W-:Y:S02]  /*f270*/  IMAD R65, R65, UR12, RZ ;  /* 0x0000000c41417c24 */ /* 0x000fe4000f8e02ff */
        /* <DEDUP_REMOVED lines=45> */
[----:B------:R-:W-:Y:S01]  /*f550*/  IMAD R13, R13, UR12, RZ ;  /* 0x0000000c0d0d7c24 */ /* 0x000fe2000f8e02ff */
[----:B--2---:R-:W-:-:S05]  /*f560*/  LEA.HI.X.SX32 R79, R79, R0, 0x1, P5 ;  /* 0x000000004f4f7211 */ /* 0x004fca00028f0eff */
[----:B------:R0:W-:Y:S02]  /*f570*/  STL [R1+0x688], R79 ;  /* 0x0006884f01007387 */ /* 0x0001e40000100800 */
[----:B0-----:R-:W-:-:S05]  /*f580*/  IADD3 R79, P5, R72, R3, RZ ;  /* 0x00000003484f7210 */ /* 0x001fca0007fbe0ff */
[----:B------:R0:W-:Y:S02]  /*f590*/  STL [R1+0x6c4], R79 ;  /* 0x0006c44f01007387 */ /* 0x0001e40000100800 */
[----:B0-----:R-:W-:Y:S02]  /*f5a0*/  LEA.HI.X.SX32 R79, R78, R0, 0x1, P3 ;  /* 0x000000004e4f7211 */ /* 0x001fe400018f0eff */
[----:B------:R-:W-:-:S03]  /*f5b0*/  IADD3 R78, P3, R71, R3, RZ ;  /* 0x00000003474e7210 */ /* 0x000fc60007f7e0ff */
[----:B------:R0:W-:Y:S04]  /*f5c0*/  STL [R1+0x690], R79 ;  /* 0x0006904f01007387 */ /* 0x0001e80000100800 */
[----:B------:R1:W-:Y:S01]  /*f5d0*/  STL [R1+0x6cc], R78 ;  /* 0x0006cc4e01007387 */ /* 0x0003e20000100800 */
[-C--:B------:R-:W-:Y:S02]  /*f5e0*/  LEA.HI.X.SX32 R75, R75, R0.reuse, 0x1, P0 ;  /* 0x000000004b4b7211 */ /* 0x080fe400000f0eff */
[-C--:B0-----:R-:W-:Y:S02]  /*f5f0*/  LEA.HI.X.SX32 R79, R77, R0.reuse, 0x1, P2 ;  /* 0x000000004d4f7211 */ /* 0x081fe400010f0eff */
[----:B------:R-:W-:Y:S02]  /*f600*/  LEA.HI.X.SX32 R77, R76, R0, 0x1, P1 ;  /* 0x000000004c4d7211 */ /* 0x000fe400008f0eff */
[----:B-1----:R-:W-:-:S02]  /*f610*/  IADD3 R78, P2, R70, R3, RZ ;  /* 0x00000003464e7210 */ /* 0x002fc40007f5e0ff */
[-C--:B------:R-:W-:Y:S01]  /*f620*/  IADD3 R76, P1, R69, R3.reuse, RZ ;  /* 0x00000003454c7210 */ /* 0x080fe20007f3e0ff */
[----:B------:R-:W-:Y:S04]  /*f630*/  STL [R1+0x698], R79 ;  /* 0x0006984f01007387 */ /* 0x000fe80000100800 */
[----:B------:R-:W-:Y:S04]  /*f640*/  STL [R1+0x6d4], R78 ;  /* 0x0006d44e01007387 */ /* 0x000fe80000100800 */
[----:B------:R0:W-:Y:S04]  /*f650*/  STL [R1+0x6a0], R77 ;  /* 0x0006a04d01007387 */ /* 0x0001e80000100800 */
[----:B------:R1:W-:Y:S04]  /*f660*/  STL [R1+0x6dc], R76 ;  /* 0x0006dc4c01007387 */ /* 0x0003e80000100800 */
[----:B------:R2:W-:Y:S01]  /*f670*/  STL [R1+0x6a8], R75 ;  /* 0x0006a84b01007387 */ /* 0x0005e20000100800 */
[----:B0-----:R-:W-:-:S02]  /*f680*/  IADD3 R77, P0, R68, R3, RZ ;  /* 0x00000003444d7210 */ /* 0x001fc40007f1e0ff */
[-C--:B-1----:R-:W-:Y:S02]  /*f690*/  LEA.HI.X.SX32 R76, R74, R0.reuse, 0x1, P4 ;  /* 0x000000004a4c7211 */ /* 0x082fe400020f0eff */
[-C--:B------:R-:W-:Y:S02]  /*f6a0*/  LEA.HI.X.SX32 R74, R73, R0.reuse, 0x1, P6 ;  /* 0x00000000494a7211 */ /* 0x080fe400030f0eff */
[-C--:B--2---:R-:W-:Y:S01]  /*f6b0*/  IADD3 R75, P4, R67, R3.reuse, RZ ;  /* 0x00000003434b7210 */ /* 0x084fe20007f9e0ff */
[----:B------:R-:W-:Y:S01]  /*f6c0*/  STL [R1+0x6e4], R77 ;  /* 0x0006e44d01007387 */ /* 0x000fe20000100800 */
[-C--:B------:R-:W-:Y:S02]  /*f6d0*/  IADD3 R73, P6, R66, R3.reuse, RZ ;  /* 0x0000000342497210 */ /* 0x080fe40007fde0ff */
[----:B------:R-:W-:Y:S01]  /*f6e0*/  LEA.HI.X.SX32 R72, R72, R0, 0x1, P5 ;  /* 0x0000000048487211 */ /* 0x000fe200028f0eff */
        /* <DEDUP_REMOVED lines=198> */
[----:B-1----:R-:W-:-:S03]  /*10350*/  LEA.HI.X.SX32 R25, R23, R0, 0x1, P5 ;  /* 0x0000000017197211 */ /* 0x002fc600028f0eff */
[----:B------:R-:W-:Y:S01]  /*10360*/  STL [R1+0x87c], R26 ;  /* 0x00087c1a01007387 */ /* 0x000fe20000100800 */
[----:B--2---:R-:W-:-:S03]  /*10370*/  IADD3 R24, P5, R16, R3, RZ ;  /* 0x0000000310187210 */ /* 0x004fc60007fbe0ff */
[----:B------:R-:W-:Y:S01]  /*10380*/  STL [R1+0x848], R25 ;  /* 0x0008481901007387 */ /* 0x000fe20000100800 */
[-C--:B------:R-:W-:Y:S02]  /*10390*/  LEA.HI.X.SX32 R23, R22, R0.reuse, 0x1, P3 ;  /* 0x0000000016177211 */ /* 0x080fe400018f0eff */
[----:B------:R-:W-:Y:S01]  /*103a0*/  IADD3 R22, P3, R15, R3, RZ ;  /* 0x000000030f167210 */ /* 0x000fe20007f7e0ff */
[----:B------:R-:W-:Y:S01]  /*103b0*/  STL [R1+0x884], R24 ;  /* 0x0008841801007387 */ /* 0x000fe20000100800 */
[----:B------:R-:W-:-:S03]  /*103c0*/  LEA.HI.X.SX32 R21, R21, R0, 0x1, P2 ;  /* 0x0000000015157211 */ /* 0x000fc600010f0eff */
[----:B------:R-:W2:Y:S04]  /*103d0*/  LDL.LU R74, [R1+0x8] ;  /* 0x00000800014a7983 */ /* 0x000ea80000300800 */
[----:B------:R-:W-:Y:S04]  /*103e0*/  STL [R1+0x850], R23 ;  /* 0x0008501701007387 */ /* 0x000fe80000100800 */
[----:B------:R0:W-:Y:S04]  /*103f0*/  STL [R1+0x88c], R22 ;  /* 0x00088c1601007387 */ /* 0x0001e80000100800 */
[----:B------:R-:W2:Y:S04]  /*10400*/  LDL.LU R75, [R1+0x14] ;  /* 0x00001400014b7983 */ /* 0x000ea80000300800 */
[----:B------:R1:W-:Y:S01]  /*10410*/  STL [R1+0x858], R21 ;  /* 0x0008581501007387 */ /* 0x0003e20000100800 */
[----:B0-----:R-:W-:-:S03]  /*10420*/  IADD3 R22, P2, R14, R3, RZ ;  /* 0x000000030e167210 */ /* 0x001fc60007f5e0ff */
[----:B------:R-:W2:Y:S01]  /*10430*/  LDL.LU R76, [R1+0x18] ;  /* 0x00001800014c7983 */ /* 0x000ea20000300800 */
[----:B-1----:R-:W-:-:S03]  /*10440*/  LEA.HI.X.SX32 R21, R20, R0, 0x1, P1 ;  /* 0x0000000014157211 */ /* 0x002fc600008f0eff */
[----:B------:R-:W-:Y:S01]  /*10450*/  STL [R1+0x894], R22 ;  /* 0x0008941601007387 */ /* 0x000fe20000100800 */
[----:B------:R-:W-:-:S03]  /*10460*/  IADD3 R20, P1, R13, R3, RZ ;  /* 0x000000030d147210 */ /* 0x000fc60007f3e0ff */
[----:B------:R-:W2:Y:S04]  /*10470*/  LDL.LU R77, [R1+0x10] ;  /* 0x00001000014d7983 */ /* 0x000ea80000300800 */
[----:B------:R-:W-:Y:S04]  /*10480*/  STL [R1+0x860], R21 ;  /* 0x0008601501007387 */ /* 0x000fe80000100800 */
[----:B------:R-:W2:Y:S04]  /*10490*/  LDL.LU R78, [R1+0xc] ;  /* 0x00000c00014e7983 */ /* 0x000ea80000300800 */
[----:B------:R0:W-:Y:S04]  /*104a0*/  STL [R1+0x89c], R20 ;  /* 0x00089c1401007387 */ /* 0x0001e80000100800 */
[----:B------:R-:W2:Y:S01]  /*104b0*/  LDL.LU R79, [R1+0x4] ;  /* 0x00000400014f7983 */ /* 0x000ea20000300800 */
[----:B------:R-:W-:Y:S01]  /*104c0*/  IMAD R12, R12, UR12, RZ ;  /* 0x0000000c0c0c7c24 */ /* 0x000fe2000f8e02ff */
[-C--:B------:R-:W-:Y:S01]  /*104d0*/  LEA.HI.X.SX32 R19, R19, R0.reuse, 0x1, P0 ;  /* 0x0000000013137211 */ /* 0x080fe200000f0eff */
[----:B------:R-:W-:Y:S01]  /*104e0*/  IMAD R11, R11, UR12, RZ ;  /* 0x0000000c0b0b7c24 */ /* 0x000fe2000f8e02ff */
[----:B------:R-:W-:-:S02]  /*104f0*/  LEA.HI.X.SX32 R18, R18, R0, 0x1, P4 ;  /* 0x0000000012127211 */ /* 0x000fc400020f0eff */
[----:B0-----:R-:W-:Y:S01]  /*10500*/  IADD3 R20, P0, R12, R3, RZ ;  /* 0x000000030c147210 */ /* 0x001fe20007f1e0ff */
[----:B------:R-:W-:Y:S01]  /*10510*/  IMAD R10, R10, UR12, RZ ;  /* 0x0000000c0a0a7c24 */ /* 0x000fe2000f8e02ff */
[----:B------:R0:W-:Y:S01]  /*10520*/  STL [R1+0x868], R19 ;  /* 0x0008681301007387 */ /* 0x0001e20000100800 */
[-C--:B------:R-:W-:Y:S01]  /*10530*/  LEA.HI.X.SX32 R17, R17, R0.reuse, 0x1, P6 ;  /* 0x0000000011117211 */ /* 0x080fe200030f0eff */
[----:B------:R-:W-:Y:S02]  /*10540*/  IMAD R9, R9, UR12, RZ ;  /* 0x0000000c09097c24 */ /* 0x000fe4000f8e02ff */
[----:B------:R-:W-:Y:S01]  /*10550*/  STL [R1+0x8a4], R20 ;  /* 0x0008a41401007387 */ /* 0x000fe20000100800 */
[----:B------:R-:W-:-:S03]  /*10560*/  LEA.HI.X.SX32 R16, R16, R0, 0x1, P5 ;  /* 0x0000000010107211 */ /* 0x000fc600028f0eff */
[----:B------:R1:W-:Y:S01]  /*10570*/  STL [R1+0x870], R18 ;  /* 0x0008701201007387 */ /* 0x0003e20000100800 */
[----:B0-----:R-:W-:Y:S01]  /*10580*/  IADD3 R19, P4, R11, R3, RZ ;  /* 0x000000030b137210 */ /* 0x001fe20007f9e0ff */
[----:B------:R-:W-:Y:S01]  /*10590*/  IMAD R8, R8, UR12, RZ ;  /* 0x0000000c08087c24 */ /* 0x000fe2000f8e02ff */
[----:B------:R-:W-:-:S03]  /*105a0*/  LEA.HI.X.SX32 R15, R15, R0, 0x1, P3 ;  /* 0x000000000f0f7211 */ /* 0x000fc600018f0eff */
[----:B------:R-:W-:Y:S01]  /*105b0*/  STL [R1+0x8ac], R19 ;  /* 0x0008ac1301007387 */ /* 0x000fe20000100800 */
[----:B-1----:R-:W-:-:S03]  /*105c0*/  IADD3 R18, P6, R10, R3, RZ ;  /* 0x000000030a127210 */ /* 0x002fc60007fde0ff */
[----:B------:R0:W-:Y:S01]  /*105d0*/  STL [R1+0x878], R17 ;  /* 0x0008781101007387 */ /* 0x0001e20000100800 */
[----:B------:R-:W-:-:S03]  /*105e0*/  IMAD R7, R7, UR12, RZ ;  /* 0x0000000c07077c24 */ /* 0x000fc6000f8e02ff */
        /* <DEDUP_REMOVED lines=23> */
[----:B0-----:R-:W-:Y:S02]  /*10760*/  IADD3 R13, P0, R5, R3, RZ ;  /* 0x00000003050d7210 */ /* 0x001fe40007f1e0ff */
[----:B------:R-:W-:-:S03]  /*10770*/  LEA.HI.X.SX32 R9, R9, R0, 0x1, P5 ;  /* 0x0000000009097211 */ /* 0x000fc600028f0eff */
[----:B------:R-:W-:Y:S01]  /*10780*/  STL [R1+0x8dc], R13 ;  /* 0x0008dc0d01007387 */ /* 0x000fe20000100800 */
[----:B-1----:R-:W-:-:S03]  /*10790*/  IADD3 R12, P4, R4, R3, RZ ;  /* 0x00000003040c7210 */ /* 0x002fc60007f9e0ff */
[----:B------:R0:W-:Y:S01]  /*107a0*/  STL [R1+0x8a8], R11 ;  /* 0x0008a80b01007387 */ /* 0x0001e20000100800 */
[----:B------:R-:W-:-:S03]  /*107b0*/  LEA.HI.X.SX32 R8, R8, R0, 0x1, P3 ;  /* 0x0000000008087211 */ /* 0x000fc600018f0eff */
[----:B------:R-:W-:Y:S04]  /*107c0*/  STL [R1+0x8e4], R12 ;  /* 0x0008e40c01007387 */ /* 0x000fe80000100800 */
[----:B------:R2:W-:Y:S01]  /*107d0*/  STL [R1+0x8b0], R10 ;  /* 0x0008b00a01007387 */ /* 0x0005e20000100800 */
[----:B0-----:R-:W-:Y:S02]  /*107e0*/  IADD3 R11, P6, R252, R3, RZ ;  /* 0x00000003fc0b7210 */ /* 0x001fe40007fde0ff */
[----:B------:R-:W-:-:S03]  /*107f0*/  LEA.HI.X.SX32 R7, R7, R0, 0x1, P2 ;  /* 0x0000000007077211 */ /* 0x000fc600010f0eff */
[----:B------:R-:W-:Y:S04]  /*10800*/  STL [R1+0x8ec], R11 ;  /* 0x0008ec0b01007387 */ /* 0x000fe80000100800 */
[----:B------:R0:W-:Y:S01]  /*10810*/  STL [R1+0x8b8], R9 ;  /* 0x0008b80901007387 */ /* 0x0001e20000100800 */
[-C--:B------:R-:W-:Y:S02]  /*10820*/  LEA.HI.X.SX32 R6, R6, R0.reuse, 0x1, P1 ;  /* 0x0000000006067211 */ /* 0x080fe400008f0eff */
[-C--:B------:R-:W-:Y:S02]  /*10830*/  LEA.HI.X.SX32 R5, R5, R0.reuse, 0x1, P0 ;  /* 0x0000000005057211 */ /* 0x080fe400000f0eff */
[----:B------:R-:W-:Y:S01]  /*10840*/  LEA.HI.X.SX32 R4, R4, R0, 0x1, P4 ;  /* 0x0000000004047211 */ /* 0x000fe200020f0eff */
[----:B----4-:R-:W-:-:S02]  /*10850*/  IMAD R84, R84, UR12, RZ ;  /* 0x0000000c54547c24 */ /* 0x010fc4000f8e02ff */
[----:B---3--:R-:W-:Y:S02]  /*10860*/  IMAD R85, R85, UR12, RZ ;  /* 0x0000000c55557c24 */ /* 0x008fe4000f8e02ff */
        /* <DEDUP_REMOVED lines=17> */
[----:B------:R-:W-:Y:S01]  /*10980*/  IMAD R103, R103, UR12, RZ ;  /* 0x0000000c67677c24 */ /* 0x000fe2000f8e02ff */
[----:B--2---:R-:W-:-:S05]  /*10990*/  IADD3 R10, P5, R74, R3, RZ ;  /* 0x000000034a0a7210 */ /* 0x004fca0007fbe0ff */
[----:B------:R-:W-:Y:S04]  /*109a0*/  STL [R1+0x8f4], R10 ;  /* 0x0008f40a01007387 */ /* 0x000fe80000100800 */
[----:B------:R1:W-:Y:S01]  /*109b0*/  STL [R1+0x8c0], R8 ;  /* 0x0008c00801007387 */ /* 0x0003e20000100800 */
[----:B0-----:R-:W-:-:S05]  /*109c0*/  IADD3 R9, P3, R75, R3, RZ ;  /* 0x000000034b097210 */ /* 0x001fca0007f7e0ff */
[----:B------:R-:W-:Y:S01]  /*109d0*/  STL [R1+0x8fc], R9 ;  /* 0x0008fc0901007387 */ /* 0x000fe20000100800 */
[----:B-1----:R-:W-:-:S03]  /*109e0*/  IADD3 R8, P2, R76, R3, RZ ;  /* 0x000000034c087210 */ /* 0x002fc60007f5e0ff */
[----:B------:R0:W-:Y:S04]  /*109f0*/  STL [R1+0x8c8], R7 ;  /* 0x0008c80701007387 */ /* 0x0001e80000100800 */
[----:B------:R-:W-:Y:S04]  /*10a00*/  STL [R1+0x904], R8 ;  /* 0x0009040801007387 */ /* 0x000fe80000100800 */
[----:B------:R1:W-:Y:S01]  /*10a10*/  STL [R1+0x8d0], R6 ;  /* 0x0008d00601007387 */ /* 0x0003e20000100800 */
[----:B0-----:R-:W-:-:S05]  /*10a20*/  IADD3 R7, P1, R77, R3, RZ ;  /* 0x000000034d077210 */ /* 0x001fca0007f3e0ff */
[----:B------:R-:W-:Y:S01]  /*10a30*/  STL [R1+0x90c], R7 ;  /* 0x00090c0701007387 */ /* 0x000fe20000100800 */
[----:B-1----:R-:W-:-:S03]  /*10a40*/  IADD3 R6, P0, R78, R3, RZ ;  /* 0x000000034e067210 */ /* 0x002fc60007f1e0ff */
[----:B------:R0:W-:Y:S04]  /*10a50*/  STL [R1+0x8d8], R5 ;  /* 0x0008d80501007387 */ /* 0x0001e80000100800 */
[----:B------:R1:W-:Y:S04]  /*10a60*/  STL [R1+0x914], R6 ;  /* 0x0009140601007387 */ /* 0x0003e80000100800 */
[----:B------:R2:W-:Y:S01]  /*10a70*/  STL [R1+0x8e0], R4 ;  /* 0x0008e00401007387 */ /* 0x0005e20000100800 */
[----:B0-----:R-:W-:Y:S02]  /*10a80*/  IADD3 R5, P4, R79, R3, RZ ;  /* 0x000000034f057210 */ /* 0x001fe40007f9e0ff */
[----:B-1----:R-:W-:-:S03]  /*10a90*/  LEA.HI.X.SX32 R6, R252, R0, 0x1, P6 ;  /* 0x00000000fc067211 */ /* 0x002fc600030f0eff */
[----:B------:R0:W-:Y:S01]  /*10aa0*/  STL [R1+0x91c], R5 ;  /* 0x00091c0501007387 */ /* 0x0001e20000100800 */
[----:B--2---:R-:W-:-:S03]  /*10ab0*/  IADD3 R4, P6, R2, R3, RZ ;  /* 0x0000000302047210 */ /* 0x004fc60007fde0ff */
[----:B------:R1:W-:Y:S04]  /*10ac0*/  STL [R1+0x8e8], R6 ;  /* 0x0008e80601007387 */ /* 0x0003e80000100800 */
[----:B------:R2:W-:Y:S01]  /*10ad0*/  STL [R1+0x924], R4 ;  /* 0x0009240401007387 */ /* 0x0005e20000100800 */
[----:B0-----:R-:W-:Y:S02]  /*10ae0*/  LEA.HI.X.SX32 R5, R74, R0, 0x1, P5 ;  /* 0x000000004a057211 */ /* 0x001fe400028f0eff */
[----:B-1----:R-:W-:-:S03]  /*10af0*/  IADD3 R6, P5, R84, R3, RZ ;  /* 0x0000000354067210 */ /* 0x002fc60007fbe0ff */
[----:B------:R0:W-:Y:S01]  /*10b00*/  STL [R1+0x8f0], R5 ;  /* 0x0008f00501007387 */ /* 0x0001e20000100800 */
[----:B--2---:R-:W-:-:S03]  /*10b10*/  LEA.HI.X.SX32 R4, R75, R0, 0x1, P3 ;  /* 0x000000004b047211 */ /* 0x004fc600018f0eff */
        /* <DEDUP_REMOVED lines=18> */
[----:B------:R1:W-:Y:S01]  /*10c40*/  STL [R1+0x918], R6 ;  /* 0x0009180601007387 */ /* 0x0003e20000100800 */
[----:B0-----:R-:W-:-:S03]  /*10c50*/  LEA.HI.X.SX32 R5, R2, R0, 0x1, P6 ;  /* 0x0000000002057211 */ /* 0x001fc600030f0eff */
[----:B------:R-:W2:Y:S04]  /*10c60*/  LDL.LU R2, [R1+0x12bc] ;  /* 0x0012bc0001027983 */ /* 0x000ea80000300800 */
[----:B------:R0:W-:Y:S01]  /*10c70*/  STL [R1+0x954], R4 ;  /* 0x0009540401007387 */ /* 0x0001e20000100800 */
[----:B-1----:R-:W-:-:S03]  /*10c80*/  LEA.HI.X.SX32 R6, R84, R0, 0x1, P5 ;  /* 0x0000000054067211 */ /* 0x002fc600028f0eff */
[----:B------:R1:W-:Y:S01]  /*10c90*/  STL [R1+0x920], R5 ;  /* 0x0009200501007387 */ /* 0x0003e20000100800 */
[-C--:B0-----:R-:W-:Y:S02]  /*10ca0*/  IADD3 R4, P6, R90, R3.reuse, RZ ;  /* 0x000000035a047210 */ /* 0x081fe40007fde0ff */
[----:B-1----:R-:W-:-:S03]  /*10cb0*/  IADD3 R5, P5, R91, R3, RZ ;  /* 0x000000035b057210 */ /* 0x002fc60007fbe0ff */
[----:B------:R0:W-:Y:S04]  /*10cc0*/  STL [R1+0x95c], R4 ;  /* 0x00095c0401007387 */ /* 0x0001e80000100800 */
[----:B------:R1:W-:Y:S01]  /*10cd0*/  STL [R1+0x928], R6 ;  /* 0x0009280601007387 */ /* 0x0003e20000100800 */
[----:B0-----:R-:W-:-:S03]  /*10ce0*/  LEA.HI.X.SX32 R4, R85, R0, 0x1, P3 ;  /* 0x0000000055047211 */ /* 0x001fc600018f0eff */
[----:B------:R0:W-:Y:S01]  /*10cf0*/  STL [R1+0x964], R5 ;  /* 0x0009640501007387 */ /* 0x0001e20000100800 */
[----:B-1----:R-:W-:-:S03]  /*10d00*/  IADD3 R6, P3, R92, R3, RZ ;  /* 0x000000035c067210 */ /* 0x002fc60007f7e0ff */
[----:B------:R1:W-:Y:S01]  /*10d10*/  STL [R1+0x930], R4 ;  /* 0x0009300401007387 */ /* 0x0003e20000100800 */
[----:B0-----:R-:W-:-:S03]  /*10d20*/  LEA.HI.X.SX32 R5, R86, R0, 0x1, P2 ;  /* 0x0000000056057211 */ /* 0x001fc600010f0eff */
[----:B------:R0:W-:Y:S01]  /*10d30*/  STL [R1+0x96c], R6 ;  /* 0x00096c0601007387 */ /* 0x0001e20000100800 */
[----:B-1----:R-:W-:-:S03]  /*10d40*/  IADD3 R4, P2, R93, R3, RZ ;  /* 0x000000035d047210 */ /* 0x002fc60007f5e0ff */
[----:B------:R1:W-:Y:S04]  /*10d50*/  STL [R1+0x938], R5 ;  /* 0x0009380501007387 */ /* 0x0003e80000100800 */
[----:B------:R3:W-:Y:S01]  /*10d60*/  STL [R1+0x974], R4 ;  /* 0x0009740401007387 */ /* 0x0007e20000100800 */
[----:B0-----:R-:W-:Y:S02]  /*10d70*/  LEA.HI.X.SX32 R6, R87, R0, 0x1, P1 ;  /* 0x0000000057067211 */ /* 0x001fe400008f0eff */
[----:B-1----:R-:W-:-:S03]  /*10d80*/  IADD3 R5, P1, R94, R3, RZ ;  /* 0x000000035e057210 */ /* 0x002fc60007f3e0ff */
[----:B------:R0:W-:Y:S01]  /*10d90*/  STL [R1+0x940], R6 ;  /* 0x0009400601007387 */ /* 0x0001e20000100800 */
[----:B---3--:R-:W-:-:S03]  /*10da0*/  LEA.HI.X.SX32 R4, R88, R0, 0x1, P0 ;  /* 0x0000000058047211 */ /* 0x008fc600000f0eff */
[----:B------:R1:W-:Y:S04]  /*10db0*/  STL [R1+0x97c], R5 ;  /* 0x00097c0501007387 */ /* 0x0003e80000100800 */
[----:B------:R3:W-:Y:S01]  /*10dc0*/  STL [R1+0x948], R4 ;  /* 0x0009480401007387 */ /* 0x0007e20000100800 */
[----:B0-----:R-:W-:Y:S02]  /*10dd0*/  IADD3 R6, P0, R95, R3, RZ ;  /* 0x000000035f067210 */ /* 0x001fe40007f1e0ff */
[----:B-1----:R-:W-:-:S03]  /*10de0*/  LEA.HI.X.SX32 R5, R89, R0, 0x1, P4 ;  /* 0x0000000059057211 */ /* 0x002fc600020f0eff */
[----:B------:R0:W-:Y:S01]  /*10df0*/  STL [R1+0x984], R6 ;  /* 0x0009840601007387 */ /* 0x0001e20000100800 */
[----:B---3--:R-:W-:-:S03]  /*10e00*/  IADD3 R4, P4, R96, R3, RZ ;  /* 0x0000000360047210 */ /* 0x008fc60007f9e0ff */
        /* <DEDUP_REMOVED lines=24> */
[----:B------:R1:W-:Y:S01]  /*10f90*/  STL [R1+0x980], R5 ;  /* 0x0009800501007387 */ /* 0x0003e20000100800 */
[----:B------:R-:W-:-:S03]  /*10fa0*/  IMAD R104, R104, UR12, RZ ;  /* 0x0000000c68687c24 */ /* 0x000fc6000f8e02ff */
[----:B------:R3:W-:Y:S01]  /*10fb0*/  STL [R1+0x9bc], R4 ;  /* 0x0009bc0401007387 */ /* 0x0007e20000100800 */
[----:B0-----:R-:W-:Y:S01]  /*10fc0*/  LEA.HI.X.SX32 R6, R96, R0, 0x1, P4 ;  /* 0x0000000060067211 */ /* 0x001fe200020f0eff */
[----:B------:R-:W-:Y:S01]  /*10fd0*/  IMAD R105, R105, UR12, RZ ;  /* 0x0000000c69697c24 */ /* 0x000fe2000f8e02ff */
[----:B-1----:R-:W-:-:S03]  /*10fe0*/  IADD3 R5, P4, R103, R3, RZ ;  /* 0x0000000367057210 */ /* 0x002fc60007f9e0ff */
[----:B------:R0:W-:Y:S01]  /*10ff0*/  STL [R1+0x988], R6 ;  /* 0x0009880601007387 */ /* 0x0001e20000100800 */
[----:B---3--:R-:W-:-:S03]  /*11000*/  LEA.HI.X.SX32 R4, R97, R0, 0x1, P6 ;  /* 0x0000000061047211 */ /* 0x008fc600030f0eff */
[----:B------:R1:W-:Y:S01]  /*11010*/  STL [R1+0x9c4], R5 ;  /* 0x0009c40501007387 */ /* 0x0003e20000100800 */
[----:B------:R-:W-:-:S03]  /*11020*/  IMAD R106, R106, UR12, RZ ;  /* 0x0000000c6a6a7c24 */ /* 0x000fc6000f8e02ff */
        /* <DEDUP_REMOVED lines=736> */
[-C--:B0-----:R-:W-:Y:S01]  /*13e30*/  IADD3 R6, P6, R251, R3.reuse, RZ ;  /* 0x00000003fb067210 */ /* 0x081fe20007fde0ff */
[----:B------:R-:W0:Y:S01]  /*13e40*/  S2R R252, SR_TID.X ;  /* 0x0000000000fc7919 */ /* 0x000e220000002100 */
[----:B-1----:R-:W-:Y:S02]  /*13e50*/  LEA.HI.X.SX32 R5, R245, R0, 0x1, P5 ;  /* 0x00000000f5057211 */ /* 0x002fe400028f0eff */
[----:B---3--:R-:W-:Y:S01]  /*13e60*/  IADD3 R4, P5, R80, R3, RZ ;  /* 0x0000000350047210 */ /* 0x008fe20007fbe0ff */
[----:B------:R1:W-:Y:S01]  /*13e70*/  STL [R1+0x1268], R6 ;  /* 0x0012680601007387 */ /* 0x0003e20000100800 */
[----:B------:R-:W-:-:S03]  /*13e80*/  IMAD R82, R82, UR12, RZ ;  /* 0x0000000c52527c24 */ /* 0x000fc6000f8e02ff */
[----:B------:R3:W-:Y:S01]  /*13e90*/  STL [R1+0x1240], R5 ;  /* 0x0012400501007387 */ /* 0x0007e20000100800 */
[----:B------:R-:W-:-:S03]  /*13ea0*/  IMAD R83, R83, UR12, RZ ;  /* 0x0000000c53537c24 */ /* 0x000fc6000f8e02ff */
[----:B------:R4:W-:Y:S01]  /*13eb0*/  STL [R1+0x126c], R4 ;  /* 0x00126c0401007387 */ /* 0x0009e20000100800 */
[----:B-1----:R-:W-:Y:S02]  /*13ec0*/  LEA.HI.X.SX32 R6, R246, R0, 0x1, P3 ;  /* 0x00000000f6067211 */ /* 0x002fe400018f0eff */
[----:B---3--:R-:W-:-:S03]  /*13ed0*/  IADD3 R5, P3, R81, R3, RZ ;  /* 0x0000000351057210 */ /* 0x008fc60007f7e0ff */
[----:B------:R1:W-:Y:S01]  /*13ee0*/  STL [R1+0x1248], R6 ;  /* 0x0012480601007387 */ /* 0x0003e20000100800 */
[----:B----4-:R-:W-:-:S03]  /*13ef0*/  LEA.HI.X.SX32 R4, R247, R0, 0x1, P2 ;  /* 0x00000000f7047211 */ /* 0x010fc600010f0eff */
[----:B------:R3:W-:Y:S04]  /*13f00*/  STL [R1+0x1270], R5 ;  /* 0x0012700501007387 */ /* 0x0007e80000100800 */
[----:B------:R4:W-:Y:S01]  /*13f10*/  STL [R1+0x1250], R4 ;  /* 0x0012500401007387 */ /* 0x0009e20000100800 */
[----:B-1----:R-:W-:Y:S02]  /*13f20*/  IADD3 R6, P2, R82, R3, RZ ;  /* 0x0000000352067210 */ /* 0x002fe40007f5e0ff */
[----:B---3--:R-:W-:-:S03]  /*13f30*/  LEA.HI.X.SX32 R5, R248, R0, 0x1, P1 ;  /* 0x00000000f8057211 */ /* 0x008fc600008f0eff */
[----:B------:R-:W-:Y:S01]  /*13f40*/  STL [R1+0x1274], R6 ;  /* 0x0012740601007387 */ /* 0x000fe20000100800 */
[----:B----4-:R-:W-:Y:S02]  /*13f50*/  IADD3 R4, P1, R83, R3, RZ ;  /* 0x0000000353047210 */ /* 0x010fe40007f3e0ff */
[-C--:B------:R-:W-:Y:S01]  /*13f60*/  LEA.HI.X.SX32 R3, R249, R0.reuse, 0x1, P0 ;  /* 0x00000000f9037211 */ /* 0x080fe200000f0eff */
[----:B------:R-:W-:Y:S04]  /*13f70*/  STL [R1+0x1258], R5 ;  /* 0x0012580501007387 */ /* 0x000fe80000100800 */
[----:B------:R1:W-:Y:S04]  /*13f80*/  STL [R1+0xe80], R4 ;  /* 0x000e800401007387 */ /* 0x0003e80000100800 */
[----:B------:R3:W-:Y:S01]  /*13f90*/  STL [R1+0xe68], R3 ;  /* 0x000e680301007387 */ /* 0x0007e20000100800 */
[----:B-1----:R-:W-:-:S02]  /*13fa0*/  LEA.HI.X.SX32 R4, R250, R0, 0x1, P4 ;  /* 0x00000000fa047211 */ /* 0x002fc400020f0eff */
[----:B---3--:R-:W-:-:S03]  /*13fb0*/  LEA.HI.X.SX32 R3, R251, R0, 0x1, P6 ;  /* 0x00000000fb037211 */ /* 0x008fc600030f0eff */
[----:B------:R1:W-:Y:S01]  /*13fc0*/  STL [R1+0xe6c], R4 ;  /* 0x000e6c0401007387 */ /* 0x0003e20000100800 */
[----:B------:R-:W-:-:S03]  /*13fd0*/  LEA.HI.X.SX32 R5, R80, R0, 0x1, P5 ;  /* 0x0000000050057211 */ /* 0x000fc600028f0eff */
[----:B------:R3:W-:Y:S01]  /*13fe0*/  STL [R1+0xe70], R3 ;  /* 0x000e700301007387 */ /* 0x0007e20000100800 */
[----:B--2---:R-:W-:Y:S02]  /*13ff0*/  IADD3 R6, P0, R2, UR10, RZ ;  /* 0x0000000a02067c10 */ /* 0x004fe4000ff1e0ff */
[-C--:B-1----:R-:W-:Y:S01]  /*14000*/  LEA.HI.X.SX32 R4, R81, R0.reuse, 0x1, P3 ;  /* 0x0000000051047211 */ /* 0x082fe200018f0eff */
[----:B------:R1:W-:Y:S01]  /*14010*/  STL [R1+0xe74], R5 ;  /* 0x000e740501007387 */ /* 0x0003e20000100800 */
[-C--:B---3--:R-:W-:Y:S02]  /*14020*/  LEA.HI.X.SX32 R3, R82, R0.reuse, 0x1, P2 ;  /* 0x0000000052037211 */ /* 0x088fe400010f0eff */
[----:B------:R-:W-:Y:S01]  /*14030*/  LEA.HI.X.SX32 R0, R83, R0, 0x1, P1 ;  /* 0x0000000053007211 */ /* 0x000fe200008f0eff */
[----:B------:R-:W-:Y:S04]  /*14040*/  STL [R1+0xe78], R4 ;  /* 0x000e780401007387 */ /* 0x000fe80000100800 */
[----:B------:R2:W-:Y:S01]  /*14050*/  STL [R1+0xe7c], R3 ;  /* 0x000e7c0301007387 */ /* 0x0005e20000100800 */
[----:B-1----:R-:W-:-:S03]  /*14060*/  LEA.HI.X.SX32 R5, R2, UR11, 0x1, P0 ;  /* 0x0000000b02057c11 */ /* 0x002fc600080f0eff */
[----:B------:R0:W-:Y:S04]  /*14070*/  STL [R1+0xa6c], R0 ;  /* 0x000a6c0001007387 */ /* 0x0001e80000100800 */
[----:B------:R1:W5:Y:S01]  /*14080*/  LDL.LU R2, [R1+0x12b8] ;  /* 0x0012b80001027983 */ /* 0x0003620000300800 */
[----:B--2---:R-:W2:Y:S03]  /*14090*/  LDC R3, c[0x0][0x238] ;  /* 0x00008e00ff037b82 */ /* 0x004ea60000000800 */
[----:B------:R-:W-:Y:S01]  /*140a0*/  STL [R1+0x684], RZ ;  /* 0x000684ff01007387 */ /* 0x000fe20000100800 */
[----:B0-----:R-:W-:-:S03]  /*140b0*/  IMAD.SHL.U32 R0, R252, 0x10, RZ ;  /* 0x00000010fc007824 */ /* 0x001fc600078e00ff */
[----:B------:R-:W-:Y:S04]  /*140c0*/  STL [R1+0x400], RZ ;  /* 0x000400ff01007387 */ /* 0x000fe80000100800 */
[----:B------:R-:W-:Y:S04]  /*140d0*/  STL [R1+0x404], RZ ;  /* 0x000404ff01007387 */ /* 0x000fe80000100800 */
[----:B------:R0:W-:Y:S04]  /*140e0*/  STL [R1+0x12b0], R0 ;  /* 0x0012b00001007387 */ /* 0x0001e80000100800 */
[----:B------:R-:W-:Y:S04]  /*140f0*/  STL [R1+0x408], RZ ;  /* 0x000408ff01007387 */ /* 0x000fe80000100800 */
        /* <DEDUP_REMOVED lines=253> */
[----:B------:R-:W-:Y:S04]  /*150d0*/  STL [R1], RZ ;  /* 0x000000ff01007387 */ /* 0x000fe80000100800 */
        /* <DEDUP_REMOVED lines=126> */
[----:B------:R-:W-:Y:S01]  /*158c0*/  STL [R1+0x1fc], RZ ;  /* 0x0001fcff01007387 */ /* 0x000fe20000100800 */
[----:B------:R-:W-:-:S02]  /*158d0*/  SHF.R.S32.HI R4, RZ, 0x7, R252 ;  /* 0x00000007ff047819 */ /* 0x000fc400000114fc */
[----:B------:R-:W-:Y:S02]  /*158e0*/  CS2R R24, SRZ ;  /* 0x0000000000187805 */ /* 0x000fe4000001ff00 */
[----:B------:R-:W-:Y:S02]  /*158f0*/  CS2R R26, SRZ ;  /* 0x00000000001a7805 */ /* 0x000fe4000001ff00 */
[----:B------:R-:W-:Y:S02]  /*15900*/  CS2R R28, SRZ ;  /* 0x00000000001c7805 */ /* 0x000fe4000001ff00 */
[----:B------:R-:W-:Y:S02]  /*15910*/  CS2R R30, SRZ ;  /* 0x00000000001e7805 */ /* 0x000fe4000001ff00 */
[----:B------:R-:W-:Y:S02]  /*15920*/  CS2R R32, SRZ ;  /* 0x0000000000207805 */ /* 0x000fe4000001ff00 */
[----:B------:R-:W-:-:S02]  /*15930*/  CS2R R34, SRZ ;  /* 0x0000000000227805 */ /* 0x000fc4000001ff00 */
        /* <DEDUP_REMOVED lines=24> */
[----:B------:R-:W-:Y:S01]  /*15ac0*/  CS2R R84, SRZ ;  /* 0x0000000000547805 */ /* 0x000fe2000001ff00 */
[----:B------:R-:W-:Y:S01]  /*15ad0*/  IMAD.MOV.U32 R86, RZ, RZ, RZ ;  /* 0x000000ffff567224 */ /* 0x000fe200078e00ff */
[----:B------:R-:W-:Y:S01]  /*15ae0*/  SGXT R4, R4, 0x1 ;  /* 0x000000010404781a */ /* 0x000fe20000000200 */
[----:B------:R-:W-:Y:S02]  /*15af0*/  UIADD3 UR10, UR4, 0x10000, URZ ;  /* 0x00010000040a7890 */ /* 0x000fe4000fffe03f */
[----:B------:R-:W-:Y:S01]  /*15b00*/  USHF.R.U32.HI UR22, URZ, 0x4, UR4 ;  /* 0x000000043f167899 */ /* 0x000fe20008011604 */
[----:B------:R-:W-:Y:S01]  /*15b10*/  UMOV UR6, URZ ;  /* 0x0000003f00067c82 */ /* 0x000fe20008000000 */
[----:B------:R-:W-:Y:S01]  /*15b20*/  USHF.L.U32 UR5, UR5, 0x7, URZ ;  /* 0x0000000705057899 */ /* 0x000fe2000800063f */
[----:B------:R-:W3:Y:S01]  /*15b30*/  LDL.LU R198, [R1+0x600] ;  /* 0x0006000001c67983 */ /* 0x000ee20000300800 */
[----:B0-----:R-:W-:Y:S01]  /*15b40*/  LOP3.LUT R0, R0, 0x70, RZ, 0xc0, !PT ;  /* 0x0000007000007812 */ /* 0x001fe200078ec0ff */
[----:B------:R-:W-:Y:S01]  /*15b50*/  USGXT.U32 UR22, UR22, 0xe ;  /* 0x0000000e1616789a */ /* 0x000fe20008000000 */
[----:B------:R-:W0:Y:S01]  /*15b60*/  S2R R197, SR_TID.X ;  /* 0x0000000000c57919 */ /* 0x000e220000002100 */
[C---:B--2---:R-:W-:Y:S01]  /*15b70*/  IMAD R7, R3.reuse, 0x7f, RZ ;  /* 0x0000007f03077824 */ /* 0x044fe200078e02ff */
[----:B------:R-:W-:Y:S01]  /*15b80*/  LOP3.LUT R4, R4, 0x90, RZ, 0xc0, !PT ;  /* 0x0000009004047812 */ /* 0x000fe200078ec0ff */
[----:B------:R-:W-:-:S02]  /*15b90*/  IMAD R8, R3, 0x7e, RZ ;  /* 0x0000007e03087824 */ /* 0x000fc400078e02ff */
[C---:B------:R-:W-:Y:S02]  /*15ba0*/  IMAD R9, R3.reuse, 0x7d, RZ ;  /* 0x0000007d03097824 */ /* 0x040fe400078e02ff */
[C---:B------:R-:W-:Y:S02]  /*15bb0*/  IMAD R10, R3.reuse, 0x7c, RZ ;  /* 0x0000007c030a7824 */ /* 0x040fe400078e02ff */
[----:B------:R-:W-:Y:S01]  /*15bc0*/  IMAD R11, R3, 0x7b, RZ ;  /* 0x0000007b030b7824 */ /* 0x000fe200078e02ff */
[----:B------:R-:W-:Y:S01]  /*15bd0*/  IADD3 R199, P5, R9, R6, RZ ;  /* 0x0000000609c77210 */ /* 0x000fe20007fbe0ff */
[C---:B------:R-:W-:Y:S02]  /*15be0*/  IMAD R12, R3.reuse, 0x7a, RZ ;  /* 0x0000007a030c7824 */ /* 0x040fe400078e02ff */
[----:B------:R-:W-:Y:S01]  /*15bf0*/  IMAD R13, R3, 0x79, RZ ;  /* 0x00000079030d7824 */ /* 0x000fe200078e02ff */
[----:B0-----:R-:W-:-:S05]  /*15c00*/  LOP3.LUT R197, R197, 0xff, RZ, 0xc0, !PT ;  /* 0x000000ffc5c57812 */ /* 0x001fca00078ec0ff */
[----:B------:R-:W-:Y:S01]  /*15c10*/  IMAD R197, R197, 0x80, R0 ;  /* 0x00000080c5c57824 */ /* 0x000fe200078e0200 */
[----:B------:R-:W-:Y:S02]  /*15c20*/  LOP3.LUT R0, R4, 0x7f, R252, 0x78, !PT ;  /* 0x0000007f04007812 */ /* 0x000fe400078e78fc */
[----:B------:R-:W-:Y:S01]  /*15c30*/  IADD3 R4, P3, R7, R6, RZ ;  /* 0x0000000607047210 */ /* 0x000fe20007f7e0ff */
[C---:B------:R-:W-:Y:S02]  /*15c40*/  IMAD R15, R3.reuse, 0x78, RZ ;  /* 0x00000078030f7824 */ /* 0x040fe400078e02ff */
[C---:B------:R-:W-:Y:S02]  /*15c50*/  IMAD R16, R3.reuse, 0x77, RZ ;  /* 0x0000007703107824 */ /* 0x040fe400078e02ff */
[C---:B------:R-:W-:Y:S02]  /*15c60*/  IMAD R17, R3.reuse, 0x76, RZ ;  /* 0x0000007603117824 */ /* 0x040fe400078e02ff */
[----:B------:R-:W-:-:S02]  /*15c70*/  IMAD R18, R3, 0x75, RZ ;  /* 0x0000007503127824 */ /* 0x000fc400078e02ff */
[C---:B------:R-:W-:Y:S02]  /*15c80*/  IMAD R19, R3.reuse, 0x74, RZ ;  /* 0x0000007403137824 */ /* 0x040fe400078e02ff */
[C---:B------:R-:W-:Y:S02]  /*15c90*/  IMAD R20, R3.reuse, 0x73, RZ ;  /* 0x0000007303147824 */ /* 0x040fe400078e02ff */
        /* <DEDUP_REMOVED lines=34> */
[----:B------:R-:W-:Y:S01]  /*15ec0*/  IMAD R118, R3, 0x50, RZ ;  /* 0x0000005003767824 */ /* 0x000fe200078e02ff */
[----:B---3--:R-:W-:-:S05]  /*15ed0*/  SHF.R.S32.HI R198, RZ, 0x7, R198 ;  /* 0x00000007ffc67819 */ /* 0x008fca00000114c6 */
[----:B------:R0:W-:Y:S04]  /*15ee0*/  STL [R1+0x1290], R198 ;  /* 0x001290c601007387 */ /* 0x0001e80000100800 */
[----:B------:R-:W-:Y:S04]  /*15ef0*/  STL [R1+0x128c], R197 ;  /* 0x00128cc501007387 */ /* 0x000fe80000100800 */
[----:B------:R2:W-:Y:S01]  /*15f00*/  STL [R1+0xa74], R4 ;  /* 0x000a740401007387 */ /* 0x0005e20000100800 */
[----:B0-----:R-:W-:-:S05]  /*15f10*/  IADD3 R198, P4, R8, R6, RZ ;  /* 0x0000000608c67210 */ /* 0x001fca0007f9e0ff */
[----:B------:R0:W-:Y:S01]  /*15f20*/  STL [R1+0xa7c], R198 ;  /* 0x000a7cc601007387 */ /* 0x0001e20000100800 */
[----:B--2---:R-:W-:-:S03]  /*15f30*/  IADD3 R4, P6, R10, R6, RZ ;  /* 0x000000060a047210 */ /* 0x004fc60007fde0ff */
[----:B------:R2:W-:Y:S04]  /*15f40*/  STL [R1+0xa84], R199 ;  /* 0x000a84c701007387 */ /* 0x0005e80000100800 */
[----:B------:R3:W-:Y:S01]  /*15f50*/  STL [R1+0xa8c], R4 ;  /* 0x000a8c0401007387 */ /* 0x0007e20000100800 */
[-C--:B0-----:R-:W-:Y:S02]  /*15f60*/  IADD3 R198, P0, R11, R6.reuse, RZ ;  /* 0x000000060bc67210 */ /* 0x081fe40007f1e0ff */
[----:B--2---:R-:W-:-:S03]  /*15f70*/  IADD3 R199, P1, R12, R6, RZ ;  /* 0x000000060cc77210 */ /* 0x004fc60007f3e0ff */
[----:B------:R0:W-:Y:S01]  /*15f80*/  STL [R1+0xa94], R198 ;  /* 0x000a94c601007387 */ /* 0x0001e20000100800 */
[----:B---3--:R-:W-:-:S03]  /*15f90*/  IADD3 R4, P2, R13, R6, RZ ;  /* 0x000000060d047210 */ /* 0x008fc60007f5e0ff */
[----:B------:R-:W-:Y:S04]  /*15fa0*/  STL [R1+0xa9c], R199 ;  /* 0x000a9cc701007387 */ /* 0x000fe80000100800 */
[----:B------:R2:W-:Y:S01]  /*15fb0*/  STL [R1+0xaa4], R4 ;  /* 0x000aa40401007387 */ /* 0x0005e20000100800 */
[----:B0-----:R-:W-:Y:S02]  /*15fc0*/  LEA.HI.X.SX32 R198, R7, R5, 0x1, P3 ;  /* 0x0000000507c67211 */ /* 0x001fe400018f0eff */
[----:B------:R-:W-:-:S03]  /*15fd0*/  IADD3 R7, P3, R15, R6, RZ ;  /* 0x000000060f077210 */ /* 0x000fc60007f7e0ff */
[----:B------:R-:W-:Y:S01]  /*15fe0*/  STL [R1+0xa70], R198 ;  /* 0x000a70c601007387 */ /* 0x000fe20000100800 */
[----:B--2---:R-:W-:-:S03]  /*15ff0*/  LEA.HI.X.SX32 R4, R8, R5, 0x1, P4 ;  /* 0x0000000508047211 */ /* 0x004fc600020f0eff */
[----:B------:R0:W-:Y:S01]  /*16000*/  STL [R1+0xaac], R7 ;  /* 0x000aac0701007387 */ /* 0x0001e20000100800 */
[----:B------:R-:W-:-:S03]  /*16010*/  IADD3 R8, P4, R16, R6, RZ ;  /* 0x0000000610087210 */ /* 0x000fc60007f9e0ff */
[----:B------:R2:W-:Y:S01]  /*16020*/  STL [R1+0xa78], R4 ;  /* 0x000a780401007387 */ /* 0x0005e20000100800 */
[----:B0-----:R-:W-:-:S03]  /*16030*/  LEA.HI.X.SX32 R7, R9, R5, 0x1, P5 ;  /* 0x0000000509077211 */ /* 0x001fc600028f0eff */
[----:B------:R0:W-:Y:S01]  /*16040*/  STL [R1+0xab4], R8 ;  /* 0x000ab40801007387 */ /* 0x0001e20000100800 */
[----:B--2---:R-:W-:-:S03]  /*16050*/  IADD3 R4, P5, R17, R6, RZ ;  /* 0x0000000611047210 */ /* 0x004fc60007fbe0ff */
[----:B------:R2:W-:Y:S04]  /*16060*/  STL [R1+0xa80], R7 ;  /* 0x000a800701007387 */ /* 0x0005e80000100800 */
[----:B------:R3:W-:Y:S01]  /*16070*/  STL [R1+0xabc], R4 ;  /* 0x000abc0401007387 */ /* 0x0007e20000100800 */
[----:B0-----:R-:W-:Y:S02]  /*16080*/  LEA.HI.X.SX32 R8, R10, R5, 0x1, P6 ;  /* 0x000000050a087211 */ /* 0x001fe400030f0eff */
[----:B--2---:R-:W-:-:S03]  /*16090*/  IADD3 R7, P6, R18, R6, RZ ;  /* 0x0000000612077210 */ /* 0x004fc60007fde0ff */
[----:B------:R0:W-:Y:S01]  /*160a0*/  STL [R1+0xa88], R8 ;  /* 0x000a880801007387 */ /* 0x0001e20000100800 */
[----:B---3--:R-:W-:-:S03]  /*160b0*/  LEA.HI.X.SX32 R4, R11, R5, 0x1, P0 ;  /* 0x000000050b047211 */ /* 0x008fc600000f0eff */
[----:B------:R2:W-:Y:S04]  /*160c0*/  STL [R1+0xac4], R7 ;  /* 0x000ac40701007387 */ /* 0x0005e80000100800 */
[----:B------:R3:W-:Y:S01]  /*160d0*/  STL [R1+0xa90], R4 ;  /* 0x000a900401007387 */ /* 0x0007e20000100800 */
[----:B0-----:R-:W-:Y:S02]  /*160e0*/  IADD3 R8, P0, R19, R6, RZ ;  /* 0x0000000613087210 */ /* 0x001fe40007f1e0ff */
[----:B--2---:R-:W-:-:S03]  /*160f0*/  LEA.HI.X.SX32 R7, R12, R5, 0x1, P1 ;  /* 0x000000050c077211 */ /* 0x004fc600008f0eff */
[----:B------:R0:W-:Y:S01]  /*16100*/  STL [R1+0xacc], R8 ;  /* 0x000acc0801007387 */ /* 0x0001e20000100800 */
[----:B---3--:R-:W-:-:S03]  /*16110*/  IADD3 R4, P1, R20, R6, RZ ;  /* 0x0000000614047210 */ /* 0x008fc60007f3e0ff */
        /* <DEDUP_REMOVED lines=132> */
[----:B------:R2:W-:Y:S01]  /*16960*/  STL [R1+0xba0], R7 ;  /* 0x000ba00701007387 */ /* 0x0005e20000100800 */
[----:B------:R-:W-:-:S03]  /*16970*/  IMAD R119, R3, 0x4f, RZ ;  /* 0x0000004f03777824 */ /* 0x000fc600078e02ff */
[----:B------:R3:W-:Y:S01]  /*16980*/  STL [R1+0xbdc], R4 ;  /* 0x000bdc0401007387 */ /* 0x0007e20000100800 */
[----:B0-----:R-:W-:Y:S02]  /*16990*/  LEA.HI.X.SX32 R8, R110, R5, 0x1, P0 ;  /* 0x000000056e087211 */ /* 0x001fe400000f0eff */
[----:B--2---:R-:W-:-:S03]  /*169a0*/  IADD3 R7, P0, R117, R6, RZ ;  /* 0x0000000675077210 */ /* 0x004fc60007f1e0ff */
[----:B------:R0:W-:Y:S01]  /*169b0*/  STL [R1+0xba8], R8 ;  /* 0x000ba80801007387 */ /* 0x0001e20000100800 */
[----:B---3--:R-:W-:-:S03]  /*169c0*/  LEA.HI.X.SX32 R4, R111, R5, 0x1, P1 ;  /* 0x000000056f047211 */ /* 0x008fc600008f0eff */
[----:B------:R2:W-:Y:S01]  /*169d0*/  STL [R1+0xbe4], R7 ;  /* 0x000be40701007387 */ /* 0x0005e20000100800 */
[----:B------:R-:W-:-:S03]  /*169e0*/  IMAD R120, R3, 0x4e, RZ ;  /* 0x0000004e03787824 */ /* 0x000fc600078e02ff */
        /* <DEDUP_REMOVED lines=8> */
[----:B0-----:R-:W-:Y:S01]  /*16a70*/  LEA.HI.X.SX32 R8, R113, R5, 0x1, P3 ;  /* 0x0000000571087211 */ /* 0x001fe200018f0eff */
[----:B------:R-:W-:Y:S01]  /*16a80*/  IMAD R122, R3, 0x4c, RZ ;  /* 0x0000004c037a7824 */ /* 0x000fe200078e02ff */
        /* <DEDUP_REMOVED lines=59> */
[----:B------:R-:W-:Y:S01]  /*16e40*/  IMAD.SHL.U32 R134, R3, 0x40, RZ ;  /* 0x0000004003867824 */ /* 0x000fe200078e00ff */
        /* <DEDUP_REMOVED lines=161> */
[----:B------:R-:W-:-:S03]  /*17860*/  IMAD.SHL.U32 R166, R3, 0x20, RZ ;  /* 0x0000002003a67824 */ /* 0x000fc600078e00ff */
        /* <DEDUP_REMOVED lines=163> */
[-C--:B0-----:R-:W-:Y:S02]  /*182a0*/  LEA.HI.X.SX32 R8, R191, R5.reuse, 0x1, P4 ;  /* 0x00000005bf087211 */ /* 0x081fe400020f0eff */
[----:B--2---:R-:W-:-:S03]  /*182b0*/  LEA.HI.X.SX32 R7, R192, R5, 0x1, P5 ;  /* 0x00000005c0077211 */ /* 0x004fc600028f0eff */
[----:B------:R0:W-:Y:S01]  /*182c0*/  STL [R1+0xe30], R8 ;  /* 0x000e300801007387 */ /* 0x0001e20000100800 */
[----:B---3--:R-:W-:-:S03]  /*182d0*/  LEA.HI.X.SX32 R4, R193, R5, 0x1, P6 ;  /* 0x00000005c1047211 */ /* 0x008fc600030f0eff */
[----:B------:R2:W-:Y:S01]  /*182e0*/  STL [R1+0xe38], R7 ;  /* 0x000e380701007387 */ /* 0x0005e20000100800 */
[C---:B------:R-:W-:Y:S01]  /*182f0*/  IMAD.SHL.U32 R14, R3.reuse, 0x80, RZ ;  /* 0x00000080030e7824 */ /* 0x040fe200078e00ff */
[-C--:B------:R-:W-:Y:S02]  /*18300*/  LEA.HI.X.SX32 R3, R3, R5.reuse, 0x1, P3 ;  /* 0x0000000503037211 */ /* 0x080fe400018f0eff */
[----:B------:R3:W-:Y:S01]  /*18310*/  STL [R1+0xe40], R4 ;  /* 0x000e400401007387 */ /* 0x0007e20000100800 */
[-C--:B0-----:R-:W-:Y:S02]  /*18320*/  LEA.HI.X.SX32 R8, R194, R5.reuse, 0x1, P0 ;  /* 0x00000005c2087211 */ /* 0x081fe400000f0eff */
[----:B--2---:R-:W-:-:S03]  /*18330*/  LEA.HI.X.SX32 R7, R195, R5, 0x1, P1 ;  /* 0x00000005c3077211 */ /* 0x004fc600008f0eff */
[----:B------:R0:W-:Y:S01]  /*18340*/  STL [R1+0xe48], R8 ;  /* 0x000e480801007387 */ /* 0x0001e20000100800 */
[----:B---3--:R-:W-:-:S03]  /*18350*/  LEA.HI.X.SX32 R4, R196, R5, 0x1, P2 ;  /* 0x00000005c4047211 */ /* 0x008fc600010f0eff */
[----:B------:R2:W-:Y:S04]  /*18360*/  STL [R1+0xe50], R7 ;  /* 0x000e500701007387 */ /* 0x0005e80000100800 */
[----:B------:R-:W-:Y:S04]  /*18370*/  STL [R1+0xe58], R4 ;  /* 0x000e580401007387 */ /* 0x000fe80000100800 */
[----:B------:R3:W-:Y:S01]  /*18380*/  STL [R1+0xe60], R3 ;  /* 0x000e600301007387 */ /* 0x0007e20000100800 */
[C---:B0-----:R-:W-:Y:S02]  /*18390*/  LOP3.LUT R8, R197.reuse, 0x20, RZ, 0x3c, !PT ;  /* 0x00000020c5087812 */ /* 0x041fe400078e3cff */
[----:B--2---:R-:W-:-:S02]  /*183a0*/  LOP3.LUT R7, R197, 0x30, RZ, 0x3c, !PT ;  /* 0x00000030c5077812 */ /* 0x004fc400078e3cff */
[----:B---3--:R-:W-:-:S05]  /*183b0*/  LOP3.LUT R3, R197, 0x10, RZ, 0x3c, !PT ;  /* 0x00000010c5037812 */ /* 0x008fca00078e3cff */
[----:B------:R0:W-:Y:S04]  /*183c0*/  STL [R1+0x12ac], R3 ;  /* 0x0012ac0301007387 */ /* 0x0001e80000100800 */
[----:B------:R2:W-:Y:S01]  /*183d0*/  STL [R1+0x12a8], R8 ;  /* 0x0012a80801007387 */ /* 0x0005e20000100800 */
[----:B0-----:R-:W-:-:S03]  /*183e0*/  LOP3.LUT R3, R197, 0x40, RZ, 0x3c, !PT ;  /* 0x00000040c5037812 */ /* 0x001fc600078e3cff */
[----:B------:R0:W-:Y:S01]  /*183f0*/  STL [R1+0x12a4], R7 ;  /* 0x0012a40701007387 */ /* 0x0001e20000100800 */
[----:B--2---:R-:W-:-:S03]  /*18400*/  LOP3.LUT R8, R197, 0x50, RZ, 0x3c, !PT ;  /* 0x00000050c5087812 */ /* 0x004fc600078e3cff */
[----:B------:R2:W-:Y:S01]  /*18410*/  STL [R1+0x12a0], R3 ;  /* 0x0012a00301007387 */ /* 0x0005e20000100800 */
[----:B0-----:R-:W-:-:S03]  /*18420*/  LOP3.LUT R7, R197, 0x60, RZ, 0x3c, !PT ;  /* 0x00000060c5077812 */ /* 0x001fc600078e3cff */
[----:B------:R0:W-:Y:S01]  /*18430*/  STL [R1+0x129c], R8 ;  /* 0x00129c0801007387 */ /* 0x0001e20000100800 */
[----:B--2---:R-:W-:-:S03]  /*18440*/  LOP3.LUT R3, R197, 0x70, RZ, 0x3c, !PT ;  /* 0x00000070c5037812 */ /* 0x004fc600078e3cff */
[----:B------:R2:W-:Y:S04]  /*18450*/  STL [R1+0x1298], R7 ;  /* 0x0012980701007387 */ /* 0x0005e80000100800 */
[----:B------:R3:W-:Y:S01]  /*18460*/  STL [R1+0x1294], R3 ;  /* 0x0012940301007387 */ /* 0x0007e20000100800 */
[C---:B0-----:R-:W-:Y:S02]  /*18470*/  LOP3.LUT R8, R0.reuse, 0x20, RZ, 0x3c, !PT ;  /* 0x0000002000087812 */ /* 0x041fe400078e3cff */
[----:B--2---:R-:W-:-:S03]  /*18480*/  LOP3.LUT R7, R0, 0x40, RZ, 0x3c, !PT ;  /* 0x0000004000077812 */ /* 0x004fc600078e3cff */
[----:B------:R1:W-:Y:S01]  /*18490*/  STL [R1+0x1288], R8 ;  /* 0x0012880801007387 */ /* 0x0003e20000100800 */
[----:B---3--:R-:W-:-:S03]  /*184a0*/  LOP3.LUT R3, R0, 0x60, RZ, 0x3c, !PT ;  /* 0x0000006000037812 */ /* 0x008fc600078e3cff */
[----:B------:R1:W-:Y:S04]  /*184b0*/  STL [R1+0x1284], R7 ;  /* 0x0012840701007387 */ /* 0x0003e80000100800 */
[----:B------:R1:W-:Y:S01]  /*184c0*/  STL [R1+0x1280], R3 ;  /* 0x0012800301007387 */ /* 0x0003e20000100800 */
[----:B------:R-:W-:Y:S01]  /*184d0*/  UIADD3 UR14, UP0, UR22, 0x2, URZ ;  /* 0x00000002160e7890 */ /* 0x000fe2000ff1e03f */
[----:B------:R-:W-:Y:S01]  /*184e0*/  IMAD.MOV.U32 R87, RZ, RZ, RZ ;  /* 0x000000ffff577224 */ /* 0x000fe200078e00ff */
[----:B------:R-:W-:Y:S02]  /*184f0*/  CS2R R88, SRZ ;  /* 0x0000000000587805 */ /* 0x000fe4000001ff00 */
[----:B------:R-:W-:Y:S01]  /*18500*/  CS2R R90, SRZ ;  /* 0x00000000005a7805 */ /* 0x000fe2000001ff00 */
[----:B------:R-:W-:Y:S01]  /*18510*/  UIADD3.X UR15, UR6, 0x40000040, URZ, UP0, !UPT ;  /* 0x40000040060f7890 */ /* 0x000fe200087fe43f */
        /* <DEDUP_REMOVED lines=30> */
[----:B------:R-:W-:Y:S01]  /*18700*/  SHF.R.S32.HI R4, RZ, 0x1f, R14 ;  /* 0x0000001fff047819 */ /* 0x000fe2000001140e */
[----:B------:R-:W-:-:S02]  /*18710*/  USHF.R.S32.HI UR6, URZ, 0x1f, UR5 ;  /* 0x0000001f3f067899 */ /* 0x000fc40008011405 */
[----:B------:R-:W-:Y:S02]  /*18720*/  UIADD3.64 UR18, UR14, 0x2, URZ ;  /* 0x000000020e127897 */ /* 0x000fe4000fffe03f */
[----:B------:R-:W-:Y:S02]  /*18730*/  UIADD3.64 UR26, UR14, 0x4, URZ ;  /* 0x000000040e1a7897 */ /* 0x000fe4000fffe03f */
[----:B------:R-:W-:Y:S02]  /*18740*/  UIADD3.64 UR50, UR14, 0x7fe, URZ ;  /* 0x000007fe0e327897 */ /* 0x000fe4000fffe03f */
[----:B------:R-:W-:Y:S02]  /*18750*/  UIADD3.64 UR30, UR14, 0x800, URZ ;  /* 0x000008000e1e7897 */ /* 0x000fe4000fffe03f */
[----:B------:R-:W-:Y:S02]  /*18760*/  UIADD3.64 UR34, UR14, 0x802, URZ ;  /* 0x000008020e227897 */ /* 0x000fe4000fffe03f */
[----:B------:R-:W-:Y:S01]  /*18770*/  UIADD3.64 UR38, UR14, 0x804, URZ ;  /* 0x000008040e267897 */ /* 0x000fe2000fffe03f */
[----:B-1----:R-:W-:-:S11]  /*18780*/  UMOV UR23, 0x40000040 ;  /* 0x4000004000177882 */ /* 0x002fd60000000000 */
.L_x_2:
[----:B------:R-:W2:Y:S01]  /*18790*/  LDL R8, [R1+0xe60] ;  /* 0x000e600001087983 */ /* 0x000ea20000100800 */
[----:B0-----:R-:W0:Y:S03]  /*187a0*/  LDC R3, c[0x0][0x230] ;  /* 0x00008c00ff037b82 */ /* 0x001e260000000800 */
[----:B------:R-:W3:Y:S04]  /*187b0*/  LDL R4, [R1+0xe54] ;  /* 0x000e540001047983 */ /* 0x000ee80000100800 */
[----:B------:R-:W-:Y:S04]  /*187c0*/  STL [R1+0x1758], R164 ;  /* 0x001758a401007387 */ /* 0x000fe80000100800 */
[----:B------:R-:W-:Y:S04]  /*187d0*/  STL [R1+0x1754], R161 ;  /* 0x001754a101007387 */ /* 0x000fe80000100800 */
[----:B-----5:R-:W-:Y:S04]  /*187e0*/  STL [R1+0x1740], R0 ;  /* 0x0017400001007387 */ /* 0x020fe80000100800 */
[----:B------:R-:W0:Y:S04]  /*187f0*/  LDL.LU R14, [R1+0x684] ;  /* 0x00068400010e7983 */ /* 0x000e280000300800 */
[----:B------:R1:W-:Y:S04]  /*18800*/  STL [R1+0x1330], R126 ;  /* 0x0013307e01007387 */ /* 0x0003e80000100800 */
[----:B-1----:R-:W4:Y:S04]  /*18810*/  LDL.LU R126, [R1+0xd4c] ;  /* 0x000d4c00017e7983 */ /* 0x002f280000300800 */
        /* <DEDUP_REMOVED lines=38> */
[----:B------:R1:W-:Y:S01]  /*18a80*/  STL [R1+0x12e0], R146 ;  /* 0x0012e09201007387 */ /* 0x0003e20000100800 */
[----:B------:R-:W-:-:S03]  /*18a90*/  PRMT R158, RZ, 0x7610, R158 ;  /* 0x00007610ff9e7816 */ /* 0x000fc6000000009e */
[----:B-1----:R-:W4:Y:S04]  /*18aa0*/  LDL.LU R146, [R1+0xcfc] ;  /* 0x000cfc0001927983 */ /* 0x002f280000300800 */
[----:B------:R1:W-:Y:S01]  /*18ab0*/  STL [R1+0x12dc], R147 ;  /* 0x0012dc9301007387 */ /* 0x0003e20000100800 */
[----:B0-----:R-:W-:-:S05]  /*18ac0*/  IMAD R3, R14, -0x80, R3 ;  /* 0xffffff800e037824 */ /* 0x001fca00078e0203 */
[----:B------:R-:W-:Y:S01]  /*18ad0*/  ISETP.GT.AND P2, PT, R3, RZ, PT ;  /* 0x000000ff0300720c */ /* 0x000fe20003f44270 */
[----:B-1----:R-:W4:Y:S04]  /*18ae0*/  LDL.LU R147, [R1+0xd20] ;  /* 0x000d200001937983 */ /* 0x002f280000300800 */
[----:B------:R0:W-:Y:S04]  /*18af0*/  STL [R1+0x12d8], R148 ;  /* 0x0012d89401007387 */ /* 0x0001e80000100800 */
[----:B0-----:R-:W4:Y:S04]  /*18b00*/  LDL.LU R148, [R1+0xcf4] ;  /* 0x000cf40001947983 */ /* 0x001f280000300800 */
[----:B------:R0:W-:Y:S01]  /*18b10*/  STL [R1+0x12d4], R149 ;  /* 0x0012d49501007387 */ /* 0x0001e20000100800 */
[----:B------:R-:W-:-:S05]  /*18b20*/  @P2 IMAD.MOV.U32 R7, RZ, RZ, R5 ;  /* 0x000000ffff072224 */ /* 0x000fca00078e0005 */
[----:B------:R-:W4:Y:S04]  /*18b30*/  @P2 LDG.E.U8 R158, desc[UR8][R6.64] ;  /* 0x00000008069e2981 */ /* 0x000f28000c1e1100 */
[----:B0-----:R-:W4:Y:S04]  /*18b40*/  LDL.LU R149, [R1+0xd18] ;  /* 0x000d180001957983 */ /* 0x001f280000300800 */
[----:B------:R-:W-:Y:S04]  /*18b50*/  STL [R1+0x12d0], R150 ;  /* 0x0012d09601007387 */ /* 0x000fe80000100800 */
[----:B------:R0:W-:Y:S04]  /*18b60*/  STL [R1+0x12cc], R151 ;  /* 0x0012cc9701007387 */ /* 0x0001e80000100800 */
[----:B0-----:R-:W4:Y:S04]  /*18b70*/  LDL.LU R151, [R1+0xd10] ;  /* 0x000d100001977983 */ /* 0x001f280000300800 */
[----:B-----5:R0:W-:Y:S04]  /*18b80*/  STL [R1+0x12b8], R2 ;  /* 0x0012b80201007387 */ /* 0x0201e80000100800 */
[----:B0-----:R-:W3:Y:S01]  /*18b90*/  LDL R2, [R1+0xe5c] ;  /* 0x000e5c0001027983 */ /* 0x001ee20000100800 */
[----:B------:R-:W-:-:S02]  /*18ba0*/  ISETP.GT.AND P3, PT, R3, 0x1, PT ;  /* 0x000000010300780c */ /* 0x000fc40003f64270 */
[----:B------:R-:W-:Y:S01]  /*18bb0*/  PRMT R155, RZ, 0x7610, R155 ;  /* 0x00007610ff9b7816 */ /* 0x000fe2000000009b */
[----:B------:R-:W-:Y:S01]  /*18bc0*/  STL [R1+0x1744], R14 ;  /* 0x0017440e01007387 */ /* 0x000fe20000100800 */
[C---:B------:R-:W-:Y:S02]  /*18bd0*/  ISETP.GT.AND P4, PT, R3.reuse, 0x2, PT ;  /* 0x000000020300780c */ /* 0x040fe40003f84270 */
[----:B------:R-:W-:Y:S01]  /*18be0*/  PRMT R161, RZ, 0x7610, R161 ;  /* 0x00007610ffa17816 */ /* 0x000fe200000000a1 */
[----:B------:R0:W-:Y:S01]  /*18bf0*/  STL [R1+0x1538], R5 ;  /* 0x0015380501007387 */ /* 0x0001e20000100800 */
[C---:B------:R-:W-:Y:S02]  /*18c00*/  ISETP.GT.AND P1, PT, R3.reuse, 0x3, PT ;  /* 0x000000030300780c */ /* 0x040fe40003f24270 */
[----:B------:R-:W-:Y:S02]  /*18c10*/  PRMT R152, RZ, 0x7610, R152 ;  /* 0x00007610ff987816 */ /* 0x000fe40000000098 */
[----:B------:R-:W-:Y:S01]  /*18c20*/  ISETP.GT.AND P0, PT, R3, 0x4, PT ;  /* 0x000000040300780c */ /* 0x000fe20003f04270 */
[----:B0-----:R-:W4:Y:S04]  /*18c30*/  LDL.LU R5, [R1+0xe4c] ;  /* 0x000e4c0001057983 */ /* 0x001f280000300800 */
[----:B------:R0:W-:Y:S04]  /*18c40*/  STL [R1+0x153c], R6 ;  /* 0x00153c0601007387 */ /* 0x0001e80000100800 */
[----:B0-----:R-:W3:Y:S01]  /*18c50*/  LDL.LU R6, [R1+0xe64] ;  /* 0x000e640001067983 */ /* 0x001ee20000300800 */
[----:B--2---:R-:W-:-:S02]  /*18c60*/  @P3 IMAD.MOV.U32 R9, RZ, RZ, R8 ;  /* 0x000000ffff093224 */ /* 0x004fc400078e0008 */
[----:B---3--:R-:W-:Y:S01]  /*18c70*/  @P3 IMAD.MOV.U32 R8, RZ, RZ, R6 ;  /* 0x000000ffff083224 */ /* 0x008fe200078e0006 */
[----:B------:R-:W-:Y:S04]  /*18c80*/  STL [R1+0x1748], R6 ;  /* 0x0017480601007387 */ /* 0x000fe80000100800 */
[----:B------:R0:W2:Y:S04]  /*18c90*/  @P3 LDG.E.U8 R155, desc[UR8][R8.64] ;  /* 0x00000008089b3981 */ /* 0x0000a8000c1e1100 */
[----:B------:R-:W3:Y:S01]  /*18ca0*/  LDL R9, [R1+0xe58] ;  /* 0x000e580001097983 */ /* 0x000ee20000100800 */
[----:B0-----:R-:W-:-:S03]  /*18cb0*/  @P4 IMAD.MOV.U32 R8, RZ, RZ, R2 ;  /* 0x000000ffff084224 */ /* 0x001fc600078e0002 */
[----:B------:R-:W2:Y:S04]  /*18cc0*/  LDL.LU R2, [R1+0xe3c] ;  /* 0x000e3c0001027983 */ /* 0x000ea80000300800 */
[----:B---3--:R0:W3:Y:S04]  /*18cd0*/  @P4 LDG.E.U8 R161, desc[UR8][R8.64] ;  /* 0x0000000808a14981 */ /* 0x0080e8000c1e1100 */
[----:B------:R-:W4:Y:S01]  /*18ce0*/  LDL R9, [R1+0xe50] ;  /* 0x000e500001097983 */ /* 0x000f220000100800 */
[----:B0-----:R-:W-:-:S03]  /*18cf0*/  @P1 IMAD.MOV.U32 R8, RZ, RZ, R4 ;  /* 0x000000ffff081224 */ /* 0x001fc600078e0004 */
[----:B---3--:R0:W-:Y:S04]  /*18d00*/  STL [R1+0x61c], R161 ;  /* 0x00061ca101007387 */ /* 0x0081e80000100800 */
[----:B0-----:R-:W3:Y:S04]  /*18d10*/  LDL.LU R161, [R1+0xe44] ;  /* 0x000e440001a17983 */ /* 0x001ee80000300800 */
[----:B----4-:R0:W4:Y:S01]  /*18d20*/  @P1 LDG.E.U8 R152, desc[UR8][R8.64] ;  /* 0x0000000808981981 */ /* 0x010122000c1e1100 */
[----:B------:R-:W-:-:S03]  /*18d30*/  PRMT R150, RZ, 0x7610, R150 ;  /* 0x00007610ff967816 */ /* 0x000fc60000000096 */
[----:B------:R-:W4:Y:S04]  /*18d40*/  LDL R4, [R1+0xe34] ;  /* 0x000e340001047983 */ /* 0x000f280000100800 */
[----:B------:R-:W2:Y:S01]  /*18d50*/  LDL R9, [R1+0xe48] ;  /* 0x000e480001097983 */ /* 0x000ea20000100800 */
[----:B0-----:R-:W-:-:S03]  /*18d60*/  @P0 IMAD.MOV.U32 R8, RZ, RZ, R5 ;  /* 0x000000ffff080224 */ /* 0x001fc600078e0005 */
[----:B------:R-:W-:Y:S01]  /*18d70*/  STL [R1+0x174c], R5 ;  /* 0x00174c0501007387 */ /* 0x000fe20000100800 */
[----:B------:R-:W-:-:S03]  /*18d80*/  ISETP.GT.AND P2, PT, R3, 0x5, PT ;  /* 0x000000050300780c */ /* 0x000fc60003f44270 */
[----:B--2---:R0:W2:Y:S04]  /*18d90*/  @P0 LDG.E.U8 R150, desc[UR8][R8.64] ;  /* 0x0000000808960981 */ /* 0x0040a8000c1e1100 */
[----:B------:R-:W4:Y:S01]  /*18da0*/  LDL R9, [R1+0xe40] ;  /* 0x000e400001097983 */ /* 0x000f220000100800 */
[----:B0-----:R-:W-:Y:S02]  /*18db0*/  PRMT R8, RZ, 0x7610, R8 ;  /* 0x00007610ff087816 */ /* 0x001fe40000000008 */
[----:B------:R-:W-:Y:S01]  /*18dc0*/  PRMT R21, RZ, 0x7610, R21 ;  /* 0x00007610ff157816 */ /* 0x000fe20000000015 */
[----:B--2---:R0:W-:Y:S04]  /*18dd0*/  STL [R1+0x618], R150 ;  /* 0x0006189601007387 */ /* 0x0041e80000100800 */
[----:B0-----:R-:W2:Y:S04]  /*18de0*/  LDL R150, [R1+0xe24] ;  /* 0x000e240001967983 */ /* 0x001ea80000100800 */
[----:B------:R3:W-:Y:S02]  /*18df0*/  STL.S16 [R1+0x610], R8 ;  /* 0x0006100801007387 */ /* 0x0007e40000100600 */
[----:B---3--:R-:W-:-:S05]  /*18e00*/  @P2 IMAD.MOV.U32 R8, RZ, RZ, R161 ;  /* 0x000000ffff082224 */ /* 0x008fca00078e00a1 */
[----:B----4-:R0:W3:Y:S04]  /*18e10*/  @P2 LDG.E.U8 R21, desc[UR8][R8.64] ;  /* 0x0000000808152981 */ /* 0x0100e8000c1e1100 */
[----:B------:R-:W4:Y:S01]  /*18e20*/  LDL R9, [R1+0xe38] ;  /* 0x000e380001097983 */ /* 0x000f220000100800 */
[----:B------:R-:W-:Y:S02]  /*18e30*/  ISETP.GT.AND P3, PT, R3, 0x6, PT ;  /* 0x000000060300780c */ /* 0x000fe40003f64270 */
[----:B------:R-:W-:-:S11]  /*18e40*/  PRMT R164, RZ, 0x7610, R164 ;  /* 0x00007610ffa47816 */ /* 0x000fd600000000a4 */
[----:B0-----:R-:W-:-:S05]  /*18e50*/  @P3 IMAD.MOV.U32 R8, RZ, RZ, R2 ;  /* 0x000000ffff083224 */ /* 0x001fca00078e0002 */
[----:B----4-:R-:W4:Y:S04]  /*18e60*/  @P3 LDG.E.U8 R164, desc[UR8][R8.64] ;  /* 0x0000000808a43981 */ /* 0x010f28000c1e1100 */
[----:B------:R0:W-:Y:S04]  /*18e70*/  STL [R1+0x1750], R2 ;  /* 0x0017500201007387 */ /* 0x0001e80000100800 */
[----:B0-----:R-:W2:Y:S01]  /*18e80*/  LDL.LU R2, [R1+0x610] ;  /* 0x0006100001027983 */ /* 0x001ea20000300800 */
[----:B------:R-:W-:-:S03]  /*18e90*/  ISETP.GT.AND P4, PT, R3, 0x7, PT ;  /* 0x000000070300780c */ /* 0x000fc60003f84270 */
[----:B----4-:R0:W-:Y:S04]  /*18ea0*/  STL [R1+0x614], R164 ;  /* 0x000614a401007387 */ /* 0x0101e80000100800 */
[----:B0-----:R-:W4:Y:S04]  /*18eb0*/  LDL.LU R164, [R1+0x1758] ;  /* 0x0017580001a47983 */ /* 0x001f280000300800 */
[----:B------:R-:W2:Y:S02]  /*18ec0*/  LDL R9, [R1+0xe30] ;  /* 0x000e300001097983 */ /* 0x000ea40000100800 */
[----:B------:R-:W-:Y:S01]  /*18ed0*/  @P4 IMAD.MOV.U32 R8, RZ, RZ, R4 ;  /* 0x000000ffff084224 */ /* 0x000fe200078e0004 */
[----:B------:R-:W-:-:S02]  /*18ee0*/  ISETP.GT.AND P1, PT, R3, 0x8, PT ;  /* 0x000000080300780c */ /* 0x000fc40003f24270 */
[----:B------:R-:W-:Y:S01]  /*18ef0*/  PRMT R5, RZ, 0x7610, R5 ;  /* 0x00007610ff057816 */ /* 0x000fe20000000005 */
[----:B------:R-:W3:Y:S04]  /*18f00*/  LDL R4, [R1+0xe0c] ;  /* 0x000e0c0001047983 */ /* 0x000ee80000100800 */
[----:B--2---:R0:W2:Y:S04]  /*18f10*/  @P4 LDG.E.U8 R2, desc[UR8][R8.64] ;  /* 0x0000000808024981 */ /* 0x0040a8000c1e1100 */
[----:B------:R-:W0:Y:S04]  /*18f20*/  LDL R8, [R1+0xe28] ;  /* 0x000e280001087983 */ /* 0x000e280000100800 */
[----:B------:R-:W0:Y:S01]  /*18f30*/  LDL R9, [R1+0xe2c] ;  /* 0x000e2c0001097983 */ /* 0x000e220000100800 */
[----:B------:R-:W-:-:S02]  /*18f40*/  ISETP.GT.AND P0, PT, R3, 0x9, PT ;  /* 0x000000090300780c */ /* 0x000fc40003f04270 */
[----:B0-----:R-:W-:-:S04]  /*18f50*/  @P1 LOP3.LUT R9, R9, R8, RZ, 0x3c, !PT ;  /* 0x0000000809091212 */ /* 0x001fc800078e3cff */
[----:B------:R-:W-:-:S04]  /*18f60*/  @P1 LOP3.LUT R8, R9, R8, RZ, 0x3c, !PT ;  /* 0x0000000809081212 */ /* 0x000fc800078e3cff */
[----:B------:R-:W-:-:S05]  /*18f70*/  @P1 LOP3.LUT R9, R9, R8, RZ, 0x3c, !PT ;  /* 0x0000000809091212 */ /* 0x000fca00078e3cff */
[----:B------:R0:W2:Y:S04]  /*18f80*/  @P1 LDG.E.U8 R5, desc[UR8][R8.64] ;  /* 0x0000000808051981 */ /* 0x0000a8000c1e1100 */
[----:B------:R-:W4:Y:S01]  /*18f90*/  LDL R9, [R1+0xe20] ;  /* 0x000e200001097983 */ /* 0x000f220000100800 */
[----:B------:R-:W-:Y:S01]  /*18fa0*/  PRMT R6, RZ, 0x7610, R6 ;  /* 0x00007610ff067816 */ /* 0x000fe20000000006 */
[----:B0-----:R-:W-:Y:S01]  /*18fb0*/  @P0 IMAD.MOV.U32 R8, RZ, RZ, R150 ;  /* 0x000000ffff080224 */ /* 0x001fe200078e0096 */
[----:B------:R-:W-:Y:S01]  /*18fc0*/  ISETP.GT.AND P2, PT, R3, 0xa, PT ;  /* 0x0000000a0300780c */ /* 0x000fe20003f44270 */
[----:B------:R-:W2:Y:S04]  /*18fd0*/  LDL R150, [R1+0xdfc] ;  /* 0x000dfc0001967983 */ /* 0x000ea80000100800 */
[----:B----4-:R0:W4:Y:S04]  /*18fe0*/  @P0 LDG.E.U8 R6, desc[UR8][R8.64] ;  /* 0x0000000808060981 */ /* 0x010128000c1e1100 */
[----:B------:R-:W0:Y:S04]  /*18ff0*/  LDL R8, [R1+0xe18] ;  /* 0x000e180001087983 */ /* 0x000e280000100800 */
[----:B------:R-:W0:Y:S01]  /*19000*/  LDL R9, [R1+0xe1c] ;  /* 0x000e1c0001097983 */ /* 0x000e220000100800 */
[----:B------:R-:W-:-:S02]  /*19010*/  PRMT R14, RZ, 0x7610, R14 ;  /* 0x00007610ff0e7816 */ /* 0x000fc4000000000e */
[----:B0-----:R-:W-:-:S04]  /*19020*/  @P2 LOP3.LUT R9, R9, R8, RZ, 0x3c, !PT ;  /* 0x0000000809092212 */ /* 0x001fc800078e3cff */
[----:B------:R-:W-:-:S04]  /*19030*/  @P2 LOP3.LUT R8, R9, R8, RZ, 0x3c, !PT ;  /* 0x0000000809082212 */ /* 0x000fc800078e3cff */
[----:B------:R-:W-:-:S05]  /*19040*/  @P2 LOP3.LUT R9, R9, R8, RZ, 0x3c, !PT ;  /* 0x0000000809092212 */ /* 0x000fca00078e3cff */
[----:B------:R0:W4:Y:S04]  /*19050*/  @P2 LDG.E.U8 R14, desc[UR8][R8.64] ;  /* 0x00000008080e2981 */ /* 0x000128000c1e1100 */
[----:B------:R-:W0:Y:S04]  /*19060*/  LDL R8, [R1+0xe10] ;  /* 0x000e100001087983 */ /* 0x000e280000100800 */
[----:B------:R-:W0:Y:S01]  /*19070*/  LDL R9, [R1+0xe14] ;  /* 0x000e140001097983 */ /* 0x000e220000100800 */
[----:B------:R-:W-:Y:S02]  /*19080*/  ISETP.GT.AND P3, PT, R3, 0xb, PT ;  /* 0x0000000b0300780c */ /* 0x000fe40003f64270 */
[----:B------:R-:W-:-:S11]  /*19090*/  PRMT R18, RZ, 0x7610, R18 ;  /* 0x00007610ff127816 */ /* 0x000fd60000000012 */
[----:B0-----:R-:W-:-:S04]  /*190a0*/  @P3 LOP3.LUT R9, R9, R8, RZ, 0x3c, !PT ;  /* 0x0000000809093212 */ /* 0x001fc800078e3cff */
[----:B------:R-:W-:-:S04]  /*190b0*/  @P3 LOP3.LUT R8, R9, R8, RZ, 0x3c, !PT ;  /* 0x0000000809083212 */ /* 0x000fc800078e3cff */
[----:B------:R-:W-:-:S05]  /*190c0*/  @P3 LOP3.LUT R9, R9, R8, RZ, 0x3c, !PT ;  /* 0x0000000809093212 */ /* 0x000fca00078e3cff */
[----:B------:R3:W4:Y:S04]  /*190d0*/  @P3 LDG.E.U8 R18, desc[UR8][R8.64] ;  /* 0x0000000808123981 */ /* 0x000728000c1e1100 */
[----:B------:R-:W2:Y:S01]  /*190e0*/  LDL R9, [R1+0xe08] ;  /* 0x000e080001097983 */ /* 0x000ea20000100800 */
[----:B------:R-:W-:Y:S02]  /*190f0*/  ISETP.GT.AND P4, PT, R3, 0xc, PT ;  /* 0x0000000c0300780c */ /* 0x000fe40003f84270 */
[----:B------:R-:W-:-:S11]  /*19100*/  PRMT R13, RZ, 0x7610, R13 ;  /* 0x00007610ff0d7816 */ /* 0x000fd6000000000d */
[----:B---3--:R-:W-:Y:S01]  /*19110*/  @P4 IMAD.MOV.U32 R8, RZ, RZ, R4 ;  /* 0x000000ffff084224 */ /* 0x008fe200078e0004 */
[----:B------:R-:W-:Y:S01]  /*19120*/  ISETP.GT.AND P1, PT, R3, 0xd, PT ;  /* 0x0000000d0300780c */ /* 0x000fe20003f24270 */
[----:B------:R-:W3:Y:S04]  /*19130*/  LDL R4, [R1+0xde4] ;  /* 0x000de40001047983 */ /* 0x000ee80000100800 */
[----:B--2---:R0:W2:Y:S04]  /*19140*/  @P4 LDG.E.U8 R13, desc[UR8][R8.64] ;  /* 0x00000008080d4981 */ /* 0x0040a8000c1e1100 */
[----:B------:R-:W0:Y:S04]  /*19150*/  LDL R8, [R1+0xe00] ;  /* 0x000e000001087983 */ /* 0x000e280000100800 */
[----:B------:R-:W0:Y:S01]  /*19160*/  LDL R9, [R1+0xe04] ;  /* 0x000e040001097983 */ /* 0x000e220000100800 */
[----:B------:R-:W-:-:S02]  /*19170*/  PRMT R12, RZ, 0x7610, R12 ;  /* 0x00007610ff0c7816 */ /* 0x000fc4000000000c */
[----:B------:R-:W-:Y:S02]  /*19180*/  ISETP.GT.AND P0, PT, R3, 0xe, PT ;  /* 0x0000000e0300780c */ /* 0x000fe40003f04270 */
        /* <DEDUP_REMOVED lines=100> */
[----:B---3--:R-:W-:Y:S02]  /*197d0*/  @P4 IMAD.MOV.U32 R8, RZ, RZ, R4 ;  /* 0x000000ffff084224 */ /* 0x008fe400078e0004 */
[----:B------:R-:W3:Y:S04]  /*197e0*/  LDL.LU R4, [R1+0xd6c] ;  /* 0x000d6c0001047983 */ /* 0x000ee80000300800 */
[----:B--2---:R0:W2:Y:S04]  /*197f0*/  @P4 LDG.E.U8 R242, desc[UR8][R8.64] ;  /* 0x0000000808f24981 */ /* 0x0040a8000c1e1100 */
[----:B------:R-:W0:Y:S04]  /*19800*/  LDL R8, [R1+0xd88] ;  /* 0x000d880001087983 */ /* 0x000e280000100800 */
[----:B------:R-:W0:Y:S01]  /*19810*/  LDL R9, [R1+0xd8c] ;  /* 0x000d8c0001097983 */ /* 0x000e220000100800 */
[----:B------:R-:W-:-:S02]  /*19820*/  ISETP.GT.AND P1, PT, R3, 0x1c, PT ;  /* 0x0000001c0300780c */ /* 0x000fc40003f24270 */
[----:B------:R-:W-:-:S11]  /*19830*/  PRMT R241, RZ, 0x7610, R241 ;  /* 0x00007610fff17816 */ /* 0x000fd600000000f1 */
[----:B0-----:R-:W-:-:S04]  /*19840*/  @P1 LOP3.LUT R9, R9, R8, RZ, 0x3c, !PT ;  /* 0x0000000809091212 */ /* 0x001fc800078e3cff */
[----:B------:R-:W-:-:S04]  /*19850*/  @P1 LOP3.LUT R8, R9, R8, RZ, 0x3c, !PT ;  /* 0x0000000809081212 */ /* 0x000fc800078e3cff */
[----:B------:R-:W-:-:S05]  /*19860*/  @P1 LOP3.LUT R9, R9, R8, RZ, 0x3c, !PT ;  /* 0x0000000809091212 */ /* 0x000fca00078e3cff */
[----:B------:R0:W2:Y:S04]  /*19870*/  @P1 LDG.E.U8 R241, desc[UR8][R8.64] ;  /* 0x0000000808f11981 */ /* 0x0000a8000c1e1100 */
[----:B------:R-:W4:Y:S01]  /*19880*/  LDL R9, [R1+0xd80] ;  /* 0x000d800001097983 */ /* 0x000f220000100800 */
[----:B------:R-:W-:Y:S02]  /*19890*/  ISETP.GT.AND P0, PT, R3, 0x1d, PT ;  /* 0x0000001d0300780c */ /* 0x000fe40003f04270 */
[----:B------:R-:W-:-:S11]  /*198a0*/  PRMT R240, RZ, 0x7610, R240 ;  /* 0x00007610fff07816 */ /* 0x000fd600000000f0 */
        /* <DEDUP_REMOVED lines=11> */
[----:B------:R-:W0:Y:S01]  /*19960*/  LDL R9, [R1+0xd74] ;  /* 0x000d740001097983 */ /* 0x000e220000100800 */
[C---:B------:R-:W-:Y:S02]  /*19970*/  ISETP.GT.AND P3, PT, R3.reuse, 0x1f, PT ;  /* 0x0000001f0300780c */ /* 0x040fe40003f64270 */
[----:B------:R-:W-:Y:S02]  /*19980*/  ISETP.GT.AND P4, PT, R3, 0x20, PT ;  /* 0x000000200300780c */ /* 0x000fe40003f84270 */
[----:B------:R-:W-:Y:S02]  /*19990*/  PRMT R237, RZ, 0x7610, R237 ;  /* 0x00007610ffed7816 */ /* 0x000fe400000000ed */
[----:B------:R-:W-:-:S07]  /*199a0*/  PRMT R239, RZ, 0x7610, R239 ;  /* 0x00007610ffef7816 */ /* 0x000fce00000000ef */
[----:B0-----:R-:W-:Y:S02]  /*199b0*/  @P3 IMAD.MOV.U32 R8, RZ, RZ, R9 ;  /* 0x000000ffff083224 */ /* 0x001fe400078e0009 */
[----:B------:R-:W-:-:S05]  /*199c0*/  @P3 IMAD.MOV.U32 R9, RZ, RZ, R127 ;  /* 0x000000ffff093224 */ /* 0x000fca00078e007f */
[----:B------:R3:W4:Y:S02]  /*199d0*/  @P3 LDG.E.U8 R237, desc[UR8][R8.64] ;  /* 0x0000000808ed3981 */ /* 0x000724000c1e1100 */
[----:B---3--:R-:W-:Y:S02]  /*199e0*/  @P4 IMAD.MOV.U32 R8, RZ, RZ, R4 ;  /* 0x000000ffff084224 */ /* 0x008fe400078e0004 */
[----:B------:R-:W-:-:S05]  /*199f0*/  @P4 IMAD.MOV.U32 R9, RZ, RZ, R129 ;  /* 0x000000ffff094224 */ /* 0x000fca00078e0081 */
[----:B------:R0:W3:Y:S04]  /*19a00*/  @P4 LDG.E.U8 R239, desc[UR8][R8.64] ;  /* 0x0000000808ef4981 */ /* 0x0000e8000c1e1100 */
[----:B------:R-:W0:Y:S01]  /*19a10*/  LDL R9, [R1+0xd64] ;  /* 0x000d640001097983 */ /* 0x000e220000100800 */
[C---:B------:R-:W-:Y:S02]  /*19a20*/  ISETP.GT.AND P0, PT, R3.reuse, 0x21, PT ;  /* 0x000000210300780c */ /* 0x040fe40003f04270 */
[----:B------:R-:W-:Y:S02]  /*19a30*/  PRMT R236, RZ, 0x7610, R236 ;  /* 0x00007610ffec7816 */ /* 0x000fe400000000ec */
[----:B------:R-:W-:-:S09]  /*19a40*/  ISETP.GT.AND P1, PT, R3, 0x22, PT ;  /* 0x000000220300780c */ /* 0x000fd20003f24270 */
[----:B0-----:R-:W-:Y:S02]  /*19a50*/  @P0 IMAD.MOV.U32 R8, RZ, RZ, R9 ;  /* 0x000000ffff080224 */ /* 0x001fe400078e0009 */
[----:B------:R-:W-:-:S05]  /*19a60*/  @P0 IMAD.MOV.U32 R9, RZ, RZ, R131 ;  /* 0x000000ffff090224 */ /* 0x000fca00078e0083 */
[----:B------:R0:W3:Y:S04]  /*19a70*/  @P0 LDG.E.U8 R236, desc[UR8][R8.64] ;  /* 0x0000000808ec0981 */ /* 0x0000e8000c1e1100 */
[----:B------:R-:W0:Y:S01]  /*19a80*/  LDL R9, [R1+0xd5c] ;  /* 0x000d5c0001097983 */ /* 0x000e220000100800 */
[C---:B------:R-:W-:Y:S02]  /*19a90*/  ISETP.GT.AND P2, PT, R3.reuse, 0x23, PT ;  /* 0x000000230300780c */ /* 0x040fe40003f44270 */
[----:B------:R-:W-:Y:S02]  /*19aa0*/  PRMT R235, RZ, 0x7610, R235 ;  /* 0x00007610ffeb7816 */ /* 0x000fe400000000eb */
[----:B------:R-:W-:Y:S02]  /*19ab0*/  ISETP.GT.AND P0, PT, R3, 0x24, PT ;  /* 0x000000240300780c */ /* 0x000fe40003f04270 */
[----:B------:R-:W-:-:S02]  /*19ac0*/  PRMT R234, RZ, 0x7610, R234 ;  /* 0x00007610ffea7816 */ /* 0x000fc400000000ea */
[----:B------:R-:W-:Y:S02]  /*19ad0*/  PRMT R233, RZ, 0x7610, R233 ;  /* 0x00007610ffe97816 */ /* 0x000fe400000000e9 */
[----:B------:R-:W-:Y:S02]  /*19ae0*/  PRMT R232, RZ, 0x7610, R232 ;  /* 0x00007610ffe87816 */ /* 0x000fe400000000e8 */
[----:B------:R-:W-:Y:S02]  /*19af0*/  PRMT R231, RZ, 0x7610, R231 ;  /* 0x00007610ffe77816 */ /* 0x000fe400000000e7 */
[----:B------:R-:W-:Y:S02]  /*19b00*/  PRMT R230, RZ, 0x7610, R230 ;  /* 0x00007610ffe67816 */ /* 0x000fe400000000e6 */
[----:B------:R-:W-:Y:S01]  /*19b10*/  PRMT R229, RZ, 0x7610, R229 ;  /* 0x00007610ffe57816 */ /* 0x000fe200000000e5 */
[----:B0-----:R-:W-:Y:S02]  /*19b20*/  @P1 IMAD.MOV.U32 R8, RZ, RZ, R9 ;  /* 0x000000ffff081224 */ /* 0x001fe400078e0009 */
[----:B------:R-:W-:-:S05]  /*19b30*/  @P1 IMAD.MOV.U32 R9, RZ, RZ, R133 ;  /* 0x000000ffff091224 */ /* 0x000fca00078e0085 */
[----:B------:R2:W3:Y:S02]  /*19b40*/  @P1 LDG.E.U8 R235, desc[UR8][R8.64] ;  /* 0x0000000808eb1981 */ /* 0x0004e4000c1e1100 */
[----:B--2---:R-:W-:Y:S02]  /*19b50*/  @P2 IMAD.MOV.U32 R8, RZ, RZ, R150 ;  /* 0x000000ffff082224 */ /* 0x004fe400078e0096 */
[----:B------:R-:W2:Y:S01]  /*19b60*/  LDL R150, [R1+0xd08] ;  /* 0x000d080001967983 */ /* 0x000ea20000100800 */
[----:B------:R-:W-:Y:S01]  /*19b70*/  @P2 IMAD.MOV.U32 R9, RZ, RZ, R135 ;  /* 0x000000ffff092224 */ /* 0x000fe200078e0087 */
[----:B------:R-:W-:-:S04]  /*19b80*/  ISETP.GT.AND P1, PT, R3, 0x25, PT ;  /* 0x000000250300780c */ /* 0x000fc80003f24270 */
[----:B------:R0:W3:Y:S02]  /*19b90*/  @P2 LDG.E.U8 R234, desc[UR8][R8.64] ;  /* 0x0000000808ea2981 */ /* 0x0000e4000c1e1100 */
[----:B0-----:R-:W-:Y:S02]  /*19ba0*/  @P0 IMAD.MOV.U32 R8, RZ, RZ, R126 ;  /* 0x000000ffff080224 */ /* 0x001fe400078e007e */
[----:B------:R-:W-:-:S05]  /*19bb0*/  @P0 IMAD.MOV.U32 R9, RZ, RZ, R137 ;  /* 0x000000ffff090224 */ /* 0x000fca00078e0089 */
[----:B------:R0:W3:Y:S01]  /*19bc0*/  @P0 LDG.E.U8 R233, desc[UR8][R8.64] ;  /* 0x0000000808e90981 */ /* 0x0000e2000c1e1100 */
[----:B------:R-:W-:Y:S01]  /*19bd0*/  ISETP.GT.AND P0, PT, R3, 0x26, PT ;  /* 0x000000260300780c */ /* 0x000fe20003f04270 */
[----:B0-----:R-:W-:Y:S02]  /*19be0*/  @P1 IMAD.MOV.U32 R8, RZ, RZ, R128 ;  /* 0x000000ffff081224 */ /* 0x001fe400078e0080 */
[----:B------:R-:W-:-:S05]  /*19bf0*/  @P1 IMAD.MOV.U32 R9, RZ, RZ, R139 ;  /* 0x000000ffff091224 */ /* 0x000fca00078e008b */
[----:B------:R0:W3:Y:S01]  /*19c00*/  @P1 LDG.E.U8 R232, desc[UR8][R8.64] ;  /* 0x0000000808e81981 */ /* 0x0000e2000c1e1100 */
[----:B------:R-:W-:-:S04]  /*19c10*/  ISETP.GT.AND P1, PT, R3, 0x27, PT ;  /* 0x000000270300780c */ /* 0x000fc80003f24270 */
        /* <DEDUP_REMOVED lines=11> */
[----:B------:R-:W-:Y:S02]  /*19cd0*/  ISETP.GT.AND P0, PT, R3, 0x2a, PT ;  /* 0x0000002a0300780c */ /* 0x000fe40003f04270 */
[----:B------:R-:W-:Y:S02]  /*19ce0*/  PRMT R228, RZ, 0x7610, R228 ;  /* 0x00007610ffe47816 */ /* 0x000fe400000000e4 */
[----:B------:R-:W-:Y:S01]  /*19cf0*/  PRMT R227, RZ, 0x7610, R227 ;  /* 0x00007610ffe37816 */ /* 0x000fe200000000e3 */
[----:B0-----:R-:W-:Y:S02]  /*19d00*/  @P1 IMAD.MOV.U32 R8, RZ, RZ, R136 ;  /* 0x000000ffff081224 */ /* 0x001fe400078e0088 */
[----:B------:R-:W-:-:S05]  /*19d10*/  @P1 IMAD.MOV.U32 R9, RZ, RZ, R147 ;  /* 0x000000ffff091224 */ /* 0x000fca00078e0093 */
[----:B------:R0:W3:Y:S01]  /*19d20*/  @P1 LDG.E.U8 R228, desc[UR8][R8.64] ;  /* 0x0000000808e41981 */ /* 0x0000e2000c1e1100 */
[----:B------:R-:W-:Y:S01]  /*19d30*/  ISETP.GT.AND P1, PT, R3, 0x2b, PT ;  /* 0x0000002b0300780c */ /* 0x000fe20003f24270 */
        /* <DEDUP_REMOVED lines=8> */
[----:B------:R0:W3:Y:S02]  /*19dc0*/  @P1 LDG.E.U8 R226, desc[UR8][R8.64] ;  /* 0x0000000808e21981 */ /* 0x0000e4000c1e1100 */
[----:B0-----:R-:W-:Y:S02]  /*19dd0*/  @P0 IMAD.MOV.U32 R8, RZ, RZ, R142 ;  /* 0x000000ffff080224 */ /* 0x001fe400078e008e */
[----:B--2---:R-:W-:Y:S02]  /*19de0*/  @P0 IMAD.MOV.U32 R9, RZ, RZ, R150 ;  /* 0x000000ffff090224 */ /* 0x004fe400078e0096 */
[----:B------:R-:W2:Y:S04]  /*19df0*/  LDL.LU R150, [R1+0xcec] ;  /* 0x000cec0001967983 */ /* 0x000ea80000300800 */
[----:B------:R0:W3:Y:S04]  /*19e00*/  @P0 LDG.E.U8 R225, desc[UR8][R8.64] ;  /* 0x0000000808e10981 */ /* 0x0000e8000c1e1100 */
[----:B------:R-:W4:Y:S01]  /*19e10*/  LDL R9, [R1+0xd00] ;  /* 0x000d000001097983 */ /* 0x000f220000100800 */
[----:B------:R-:W-:-:S02]  /*19e20*/  ISETP.GT.AND P1, PT, R3, 0x2d, PT ;  /* 0x0000002d0300780c */ /* 0x000fc40003f24270 */
[----:B------:R-:W-:-:S11]  /*19e30*/  PRMT R224, RZ, 0x7610, R224 ;  /* 0x00007610ffe07816 */ /* 0x000fd600000000e0 */
[----:B0-----:R-:W-:Y:S01]  /*19e40*/  @P1 IMAD.MOV.U32 R8, RZ, RZ, R144 ;  /* 0x000000ffff081224 */ /* 0x001fe200078e0090 */
[----:B------:R-:W-:-:S04]  /*19e50*/  ISETP.GT.AND P0, PT, R3, 0x2e, PT ;  /* 0x0000002e0300780c */ /* 0x000fc80003f04270 */
[----:B----4-:R0:W4:Y:S04]  /*19e60*/  @P1 LDG.E.U8 R224, desc[UR8][R8.64] ;  /* 0x0000000808e01981 */ /* 0x010128000c1e1100 */
[----:B------:R-:W2:Y:S01]  /*19e70*/  LDL R9, [R1+0xcf8] ;  /* 0x000cf80001097983 */ /* 0x000ea20000100800 */
[----:B------:R-:W-:-:S04]  /*19e80*/  PRMT R223, RZ, 0x7610, R223 ;  /* 0x00007610ffdf7816 */ /* 0x000fc800000000df */
[----:B0-----:R-:W-:Y:S01]  /*19e90*/  @P0 IMAD.MOV.U32 R8, RZ, RZ, R146 ;  /* 0x000000ffff080224 */ /* 0x001fe200078e0092 */
[C---:B------:R-:W-:Y:S02]  /*19ea0*/  ISETP.GT.AND P1, PT, R3.reuse, 0x2f, PT ;  /* 0x0000002f0300780c */ /* 0x040fe40003f24270 */
[----:B------:R-:W-:Y:S02]  /*19eb0*/  PRMT R221, RZ, 0x7610, R221 ;  /* 0x00007610ffdd7816 */ /* 0x000fe400000000dd */
[----:B--2---:R0:W2:Y:S04]  /*19ec0*/  @P0 LDG.E.U8 R223, desc[UR8][R8.64] ;  /* 0x0000000808df0981 */ /* 0x0040a8000c1e1100 */
[----:B------:R-:W3:Y:S01]  /*19ed0*/  LDL R9, [R1+0xcf0] ;  /* 0x000cf00001097983 */ /* 0x000ee20000100800 */
[----:B------:R-:W-:-:S04]  /*19ee0*/  ISETP.GT.AND P0, PT, R3, 0x30, PT ;  /* 0x000000300300780c */ /* 0x000fc80003f04270 */
[----:B0-----:R-:W-:-:S05]  /*19ef0*/  @P1 IMAD.MOV.U32 R8, RZ, RZ, R148 ;  /* 0x000000ffff081224 */ /* 0x001fca00078e0094 */
[----:B---3--:R0:W3:Y:S04]  /*19f00*/  @P1 LDG.E.U8 R221, desc[UR8][R8.64] ;  /* 0x0000000808dd1981 */ /* 0x0080e8000c1e1100 */
[----:B------:R-:W4:Y:S01]  /*19f10*/  LDL R9, [R1+0xce8] ;  /* 0x000ce80001097983 */ /* 0x000f220000100800 */
[----:B0-----:R-:W-:-:S03]  /*19f20*/  @P0 IMAD.MOV.U32 R8, RZ, RZ, R150 ;  /* 0x000000ffff080224 */ /* 0x001fc600078e0096 */
[----:B------:R0:W-:Y:S02]  /*19f30*/  STL.64 [R1+0x1530], R150 ;  /* 0x0015309601007387 */ /* 0x0001e40000100a00 */
[----:B0-----:R-:W-:Y:S02]  /*19f40*/  IMAD.MOV.U32 R150, RZ, RZ, R161 ;  /* 0x000000ffff967224 */ /* 0x001fe400078e00a1 */
[----:B------:R-:W2:Y:S04]  /*19f50*/  LDL.LU R161, [R1+0x1754] ;  /* 0x0017540001a17983 */ /* 0x000ea80000300800 */
[----:B------:R-:W3:Y:S04]  /*19f60*/  LDL.LU R151, [R1+0xce4] ;  /* 0x000ce40001977983 */ /* 0x000ee80000300800 */
[----:B------:R0:W-:Y:S04]  /*19f70*/  STL.64 [R1+0x1528], R148 ;  /* 0x0015289401007387 */ /* 0x0001e80000100a00 */
[----:B0-----:R-:W2:Y:S04]  /*19f80*/  LDL R148, [R1+0xcc0] ;  /* 0x000cc00001947983 */ /* 0x001ea80000100800 */
[----:B------:R-:W2:Y:S04]  /*19f90*/  LDL R149, [R1+0xcc4] ;  /* 0x000cc40001957983 */ /* 0x000ea80000100800 */
        /* <DEDUP_REMOVED lines=11> */
[----:B------:R-:W-:Y:S04]  /*1a050*/  STL.64 [R1+0x1500], R138 ;  /* 0x0015008a01007387 */ /* 0x000fe80000100a00 */
        /* <DEDUP_REMOVED lines=51> */
[----:B------:R0:W-:Y:S04]  /*1a390*/  STL.64 [R1+0x1360], R34 ;  /* 0x0013602201007387 */ /* 0x0001e80000100a00 */
[----:B------:R1:W-:Y:S04]  /*1a3a0*/  STL.64 [R1+0x1358], R32 ;  /* 0x0013582001007387 */ /* 0x0003e80000100a00 */
[----:B------:R4:W-:Y:S04]  /*1a3b0*/  STL.64 [R1+0x1350], R30 ;  /* 0x0013501e01007387 */ /* 0x0009e80000100a00 */
[----:B------:R-:W-:Y:S04]  /*1a3c0*/  STL.64 [R1+0x1348], R28 ;  /* 0x0013481c01007387 */ /* 0x000fe80000100a00 */
[----:B------:R3:W-:Y:S04]  /*1a3d0*/  STL.64 [R1+0x1340], R26 ;  /* 0x0013401a01007387 */ /* 0x0007e80000100a00 */
[----:B------:R3:W-:Y:S04]  /*1a3e0*/  STL.64 [R1+0x1338], R24 ;  /* 0x0013381801007387 */ /* 0x0007e80000100a00 */
[----:B0-----:R-:W2:Y:S04]  /*1a3f0*/  LDL R35, [R1+0xcb8] ;  /* 0x000cb80001237983 */ /* 0x001ea80000100800 */
[----:B------:R-:W2:Y:S04]  /*1a400*/  LDL R34, [R1+0xcbc] ;  /* 0x000cbc0001227983 */ /* 0x000ea80000100800 */
[----:B-1----:R-:W2:Y:S04]  /*1a410*/  LDL R33, [R1+0xcb0] ;  /* 0x000cb00001217983 */ /* 0x002ea80000100800 */
[----:B----4-:R-:W4:Y:S04]  /*1a420*/  LDL R30, [R1+0xcb4] ;  /* 0x000cb400011e7983 */ /* 0x010f280000100800 */
[----:B---3--:R-:W3:Y:S04]  /*1a430*/  LDL R27, [R1+0xca8] ;  /* 0x000ca800011b7983 */ /* 0x008ee80000100800 */
[----:B------:R-:W3:Y:S04]  /*1a440*/  LDL R24, [R1+0xcac] ;  /* 0x000cac0001187983 */ /* 0x000ee80000100800 */
[----:B------:R-:W3:Y:S04]  /*1a450*/  LDL R37, [R1+0xca0] ;  /* 0x000ca00001257983 */ /* 0x000ee80000100800 */
[----:B------:R-:W3:Y:S04]  /*1a460*/  LDL R36, [R1+0xca4] ;  /* 0x000ca40001247983 */ /* 0x000ee80000100800 */
[----:B------:R-:W3:Y:S01]  /*1a470*/  LDL R25, [R1+0xc9c] ;  /* 0x000c9c0001197983 */ /* 0x000ee20000100800 */
[----:B------:R-:W-:-:S02]  /*1a480*/  ISETP.GT.AND P1, PT, R3, 0x31, PT ;  /* 0x000000310300780c */ /* 0x000fc40003f24270 */
[----:B------:R-:W-:Y:S01]  /*1a490*/  PRMT R222, RZ, 0x7610, R222 ;  /* 0x00007610ffde7816 */ /* 0x000fe200000000de */
[----:B------:R-:W3:Y:S01]  /*1a4a0*/  LDL R31, [R1+0xc98] ;  /* 0x000c9800011f7983 */ /* 0x000ee20000100800 */
[----:B------:R-:W-:Y:S02]  /*1a4b0*/  PRMT R220, RZ, 0x7610, R220 ;  /* 0x00007610ffdc7816 */ /* 0x000fe400000000dc */
[----:B------:R-:W-:Y:S01]  /*1a4c0*/  PRMT R219, RZ, 0x7610, R219 ;  /* 0x00007610ffdb7816 */ /* 0x000fe200000000db */
[----:B------:R-:W3:Y:S04]  /*1a4d0*/  LDL R32, [R1+0xc90] ;  /* 0x000c900001207983 */ /* 0x000ee80000100800 */
[----:B------:R0:W3:Y:S01]  /*1a4e0*/  @P0 LDG.E.U8 R222, desc[UR8][R8.64] ;  /* 0x0000000808de0981 */ /* 0x0000e2000c1e1100 */
[----:B------:R-:W-:-:S02]  /*1a4f0*/  ISETP.GT.AND P0, PT, R3, 0x32, PT ;  /* 0x000000320300780c */ /* 0x000fc40003f04270 */
[----:B------:R-:W-:Y:S01]  /*1a500*/  PRMT R218, RZ, 0x7610, R218 ;  /* 0x00007610ffda7816 */ /* 0x000fe200000000da */
[----:B------:R-:W3:Y:S01]  /*1a510*/  LDL R28, [R1+0xc94] ;  /* 0x000c9400011c7983 */ /* 0x000ee20000100800 */
[----:B0-----:R-:W-:Y:S02]  /*1a520*/  @P1 IMAD.MOV.U32 R8, RZ, RZ, R151 ;  /* 0x000000ffff081224 */ /* 0x001fe400078e0097 */
[----:B--2---:R-:W-:-:S05]  /*1a530*/  @P1 IMAD.MOV.U32 R9, RZ, RZ, R141 ;  /* 0x000000ffff091224 */ /* 0x004fca00078e008d */
[----:B------:R0:W2:Y:S01]  /*1a540*/  @P1 LDG.E.U8 R220, desc[UR8][R8.64] ;  /* 0x0000000808dc1981 */ /* 0x0000a2000c1e1100 */
[----:B------:R-:W-:Y:S01]  /*1a550*/  ISETP.GT.AND P1, PT, R3, 0x33, PT ;  /* 0x000000330300780c */ /* 0x000fe20003f24270 */
[----:B0-----:R-:W-:Y:S02]  /*1a560*/  @P0 IMAD.MOV.U32 R8, RZ, RZ, R143 ;  /* 0x000000ffff080224 */ /* 0x001fe400078e008f */
[----:B------:R-:W-:-:S05]  /*1a570*/  @P0 IMAD.MOV.U32 R9, RZ, RZ, R142 ;  /* 0x000000ffff090224 */ /* 0x000fca00078e008e */
[----:B------:R0:W2:Y:S01]  /*1a580*/  @P0 LDG.E.U8 R219, desc[UR8][R8.64] ;  /* 0x0000000808db0981 */ /* 0x0000a2000c1e1100 */
[----:B------:R-:W-:-:S04]  /*1a590*/  ISETP.GT.AND P0, PT, R3, 0x34, PT ;  /* 0x000000340300780c */ /* 0x000fc80003f04270 */
[----:B0-----:R-:W-:Y:S02]  /*1a5a0*/  @P1 IMAD.MOV.U32 R8, RZ, RZ, R145 ;  /* 0x000000ffff081224 */ /* 0x001fe400078e0091 */
[----:B------:R-:W-:-:S05]  /*1a5b0*/  @P1 IMAD.MOV.U32 R9, RZ, RZ, R144 ;  /* 0x000000ffff091224 */ /* 0x000fca00078e0090 */
[----:B------:R0:W2:Y:S01]  /*1a5c0*/  @P1 LDG.E.U8 R218, desc[UR8][R8.64] ;  /* 0x0000000808da1981 */ /* 0x0000a2000c1e1100 */
[----:B------:R-:W-:Y:S02]  /*1a5d0*/  ISETP.GT.AND P1, PT, R3, 0x35, PT ;  /* 0x000000350300780c */ /* 0x000fe40003f24270 */
[----:B------:R-:W-:Y:S02]  /*1a5e0*/  PRMT R217, RZ, 0x7610, R217 ;  /* 0x00007610ffd97816 */ /* 0x000fe400000000d9 */
[----:B------:R-:W-:Y:S01]  /*1a5f0*/  PRMT R216, RZ, 0x7610, R216 ;  /* 0x00007610ffd87816 */ /* 0x000fe200000000d8 */
[----:B0-----:R-:W-:Y:S02]  /*1a600*/  @P0 IMAD.MOV.U32 R8, RZ, RZ, R147 ;  /* 0x000000ffff080224 */ /* 0x001fe400078e0093 */
[----:B------:R-:W-:-:S05]  /*1a610*/  @P0 IMAD.MOV.U32 R9, RZ, RZ, R146 ;  /* 0x000000ffff090224 */ /* 0x000fca00078e0092 */
[----:B------:R0:W2:Y:S01]  /*1a620*/  @P0 LDG.E.U8 R217, desc[UR8][R8.64] ;  /* 0x0000000808d90981 */ /* 0x0000a2000c1e1100 */
[----:B------:R-:W-:Y:S01]  /*1a630*/  ISETP.GT.AND P0, PT, R3, 0x36, PT ;  /* 0x000000360300780c */ /* 0x000fe20003f04270 */
[----:B0-----:R-:W-:Y:S02]  /*1a640*/  @P1 IMAD.MOV.U32 R8, RZ, RZ, R149 ;  /* 0x000000ffff081224 */ /* 0x001fe400078e0095 */
[----:B------:R-:W-:-:S05]  /*1a650*/  @P1 IMAD.MOV.U32 R9, RZ, RZ, R148 ;  /* 0x000000ffff091224 */ /* 0x000fca00078e0094 */
[----:B------:R0:W2:Y:S01]  /*1a660*/  @P1 LDG.E.U8 R216, desc[UR8][R8.64] ;  /* 0x0000000808d81981 */ /* 0x0000a2000c1e1100 */
[----:B------:R-:W-:Y:S02]  /*1a670*/  ISETP.GT.AND P1, PT, R3, 0x37, PT ;  /* 0x000000370300780c */ /* 0x000fe40003f24270 */
[----:B------:R-:W-:Y:S02]  /*1a680*/  PRMT R215, RZ, 0x7610, R215 ;  /* 0x00007610ffd77816 */ /* 0x000fe400000000d7 */
[----:B------:R-:W-:Y:S02]  /*1a690*/  PRMT R214, RZ, 0x7610, R214 ;  /* 0x00007610ffd67816 */ /* 0x000fe400000000d6 */
[----:B------:R-:W-:Y:S02]  /*1a6a0*/  PRMT R213, RZ, 0x7610, R213 ;  /* 0x00007610ffd57816 */ /* 0x000fe400000000d5 */
[----:B------:R-:W-:Y:S01]  /*1a6b0*/  PRMT R212, RZ, 0x7610, R212 ;  /* 0x00007610ffd47816 */ /* 0x000fe200000000d4 */
[----:B0-----:R-:W-:-:S02]  /*1a6c0*/  @P0 IMAD.MOV.U32 R9, RZ, RZ, R35 ;  /* 0x000000ffff090224 */ /* 0x001fc400078e0023 */
[----:B------:R-:W2:Y:S01]  /*1a6d0*/  LDL R35, [R1+0xc80] ;  /* 0x000c800001237983 */ /* 0x000ea20000100800 */
[----:B------:R-:W-:-:S03]  /*1a6e0*/  @P0 IMAD.MOV.U32 R8, RZ, RZ, R34 ;  /* 0x000000ffff080224 */ /* 0x000fc600078e0022 */
[----:B------:R-:W2:Y:S04]  /*1a6f0*/  LDL R34, [R1+0xc84] ;  /* 0x000c840001227983 */ /* 0x000ea80000100800 */
[----:B------:R4:W2:Y:S01]  /*1a700*/  @P0 LDG.E.U8 R215, desc[UR8][R8.64] ;  /* 0x0000000808d70981 */ /* 0x0008a2000c1e1100 */
[----:B------:R-:W-:Y:S01]  /*1a710*/  ISETP.GT.AND P0, PT, R3, 0x38, PT ;  /* 0x000000380300780c */ /* 0x000fe20003f04270 */
[----:B----4-:R-:W-:Y:S02]  /*1a720*/  @P1 IMAD.MOV.U32 R8, RZ, RZ, R30 ;  /* 0x000000ffff081224 */ /* 0x010fe400078e001e */
[----:B------:R-:W-:Y:S01]  /*1a730*/  @P1 IMAD.MOV.U32 R9, RZ, RZ, R33 ;  /* 0x000000ffff091224 */ /* 0x000fe200078e0021 */
[----:B------:R-:W4:Y:S04]  /*1a740*/  LDL R30, [R1+0xc8c] ;  /* 0x000c8c00011e7983 */ /* 0x000f280000100800 */
[----:B------:R-:W2:Y:S04]  /*1a750*/  LDL R33, [R1+0xc88] ;  /* 0x000c880001217983 */ /* 0x000ea80000100800 */
[----:B------:R3:W2:Y:S02]  /*1a760*/  @P1 LDG.E.U8 R214, desc[UR8][R8.64] ;  /* 0x0000000808d61981 */ /* 0x0006a4000c1e1100 */
[----:B---3--:R-:W-:-:S02]  /*1a770*/  @P0 IMAD.MOV.U32 R8, RZ, RZ, R24 ;  /* 0x000000ffff080224 */ /* 0x008fc400078e0018 */
[----:B------:R-:W-:Y:S01]  /*1a780*/  @P0 IMAD.MOV.U32 R9, RZ, RZ, R27 ;  /* 0x000000ffff090224 */ /* 0x000fe200078e001b */
[----:B------:R-:W3:Y:S04]  /*1a790*/  LDL R24, [R1+0xc7c] ;  /* 0x000c7c0001187983 */ /* 0x000ee80000100800 */
[----:B------:R-:W3:Y:S01]  /*1a7a0*/  LDL R27, [R1+0xc78] ;  /* 0x000c7800011b7983 */ /* 0x000ee20000100800 */
[----:B------:R-:W-:-:S03]  /*1a7b0*/  ISETP.GT.AND P1, PT, R3, 0x39, PT ;  /* 0x000000390300780c */ /* 0x000fc60003f24270 */
[----:B------:R0:W3:Y:S01]  /*1a7c0*/  @P0 LDG.E.U8 R213, desc[UR8][R8.64] ;  /* 0x0000000808d50981 */ /* 0x0000e2000c1e1100 */
[----:B------:R-:W-:-:S09]  /*1a7d0*/  ISETP.GT.AND P0, PT, R3, 0x3a, PT ;  /* 0x0000003a0300780c */ /* 0x000fd20003f04270 */
[----:B0-----:R-:W-:Y:S02]  /*1a7e0*/  @P1 IMAD.MOV.U32 R8, RZ, RZ, R36 ;  /* 0x000000ffff081224 */ /* 0x001fe400078e0024 */
[----:B------:R-:W-:Y:S01]  /*1a7f0*/  @P1 IMAD.MOV.U32 R9, RZ, RZ, R37 ;  /* 0x000000ffff091224 */ /* 0x000fe200078e0025 */
[----:B------:R-:W-:Y:S01]  /*1a800*/  PRMT R211, RZ, 0x7610, R211 ;  /* 0x00007610ffd37816 */ /* 0x000fe200000000d3 */
[----:B------:R-:W3:Y:S04]  /*1a810*/  LDL R37, [R1+0xc68] ;  /* 0x000c680001257983 */ /* 0x000ee80000100800 */
[----:B------:R0:W3:Y:S04]  /*1a820*/  @P1 LDG.E.U8 R212, desc[UR8][R8.64] ;  /* 0x0000000808d41981 */ /* 0x0000e8000c1e1100 */
[----:B------:R-:W3:Y:S01]  /*1a830*/  LDL R36, [R1+0xc6c] ;  /* 0x000c6c0001247983 */ /* 0x000ee20000100800 */
[----:B0-----:R-:W-:-:S03]  /*1a840*/  @P0 IMAD.MOV.U32 R8, RZ, RZ, R25 ;  /* 0x000000ffff080224 */ /* 0x001fc600078e0019 */
[----:B------:R-:W3:Y:S01]  /*1a850*/  LDL R25, [R1+0xc74] ;  /* 0x000c740001197983 */ /* 0x000ee20000100800 */
[----:B------:R-:W-:-:S03]  /*1a860*/  @P0 IMAD.MOV.U32 R9, RZ, RZ, R31 ;  /* 0x000000ffff090224 */ /* 0x000fc600078e001f */
[----:B------:R-:W3:Y:S01]  /*1a870*/  LDL R31, [R1+0xc70] ;  /* 0x000c7000011f7983 */ /* 0x000ee20000100800 */
[----:B------:R-:W-:-:S03]  /*1a880*/  ISETP.GT.AND P1, PT, R3, 0x3b, PT ;  /* 0x0000003b0300780c */ /* 0x000fc60003f24270 */
[----:B------:R0:W3:Y:S01]  /*1a890*/  @P0 LDG.E.U8 R211, desc[UR8][R8.64] ;  /* 0x0000000808d30981 */ /* 0x0000e2000c1e1100 */
[----:B------:R-:W-:-:S09]  /*1a8a0*/  ISETP.GT.AND P0, PT, R3, 0x3c, PT ;  /* 0x0000003c0300780c */ /* 0x000fd20003f04270 */
[----:B0-----:R-:W-:Y:S02]  /*1a8b0*/  @P1 IMAD.MOV.U32 R8, RZ, RZ, R28 ;  /* 0x000000ffff081224 */ /* 0x001fe400078e001c */
[----:B------:R-:W-:Y:S01]  /*1a8c0*/  @P1 IMAD.MOV.U32 R9, RZ, RZ, R32 ;  /* 0x000000ffff091224 */ /* 0x000fe200078e0020 */
[----:B------:R-:W3:Y:S04]  /*1a8d0*/  LDL R28, [R1+0xc64] ;  /* 0x000c6400011c7983 */ /* 0x000ee80000100800 */
[----:B------:R-:W3:Y:S01]  /*1a8e0*/  LDL R32, [R1+0xc60] ;  /* 0x000c600001207983 */ /* 0x000ee20000100800 */
[----:B------:R-:W-:Y:S02]  /*1a8f0*/  PRMT R210, RZ, 0x7610, R210 ;  /* 0x00007610ffd27816 */ /* 0x000fe400000000d2 */
[----:B------:R-:W-:-:S04]  /*1a900*/  PRMT R209, RZ, 0x7610, R209 ;  /* 0x00007610ffd17816 */ /* 0x000fc800000000d1 */
[----:B------:R4:W3:Y:S01]  /*1a910*/  @P1 LDG.E.U8 R210, desc[UR8][R8.64] ;  /* 0x0000000808d21981 */ /* 0x0008e2000c1e1100 */
[----:B------:R-:W-:Y:S02]  /*1a920*/  ISETP.GT.AND P1, PT, R3, 0x3d, PT ;  /* 0x0000003d0300780c */ /* 0x000fe40003f24270 */
[----:B------:R-:W-:Y:S02]  /*1a930*/  PRMT R208, RZ, 0x7610, R208 ;  /* 0x00007610ffd07816 */ /* 0x000fe400000000d0 */
[----:B------:R-:W-:Y:S01]  /*1a940*/  PRMT R207, RZ, 0x7610, R207 ;  /* 0x00007610ffcf7816 */ /* 0x000fe200000000cf */
[----:B----4-:R-:W-:Y:S02]  /*1a950*/  @P0 IMAD.MOV.U32 R8, RZ, RZ, R30 ;  /* 0x000000ffff080224 */ /* 0x010fe400078e001e */
[----:B------:R-:W4:Y:S01]  /*1a960*/  LDL R30, [R1+0xc5c] ;  /* 0x000c5c00011e7983 */ /* 0x000f220000100800 */
[----:B--2---:R-:W-:-:S03]  /*1a970*/  @P0 IMAD.MOV.U32 R9, RZ, RZ, R33 ;  /* 0x000000ffff090224 */ /* 0x004fc600078e0021 */
[----:B------:R-:W2:Y:S04]  /*1a980*/  LDL R33, [R1+0xc58] ;  /* 0x000c580001217983 */ /* 0x000ea80000100800 */
[----:B------:R0:W2:Y:S01]  /*1a990*/  @P0 LDG.E.U8 R209, desc[UR8][R8.64] ;  /* 0x0000000808d10981 */ /* 0x0000a2000c1e1100 */
[----:B------:R-:W-:Y:S01]  /*1a9a0*/  ISETP.GT.AND P0, PT, R3, 0x3e, PT ;  /* 0x0000003e0300780c */ /* 0x000fe20003f04270 */
[----:B0-----:R-:W-:Y:S02]  /*1a9b0*/  @P1 IMAD.MOV.U32 R8, RZ, RZ, R34 ;  /* 0x000000ffff081224 */ /* 0x001fe400078e0022 */
[----:B------:R-:W-:Y:S01]  /*1a9c0*/  @P1 IMAD.MOV.U32 R9, RZ, RZ, R35 ;  /* 0x000000ffff091224 */ /* 0x000fe200078e0023 */
[----:B------:R-:W2:Y:S04]  /*1a9d0*/  LDL R34, [R1+0xc54] ;  /* 0x000c540001227983 */ /* 0x000ea80000100800 */
[----:B------:R-:W2:Y:S04]  /*1a9e0*/  LDL R35, [R1+0xc50] ;  /* 0x000c500001237983 */ /* 0x000ea80000100800 */
[----:B------:R3:W2:Y:S02]  /*1a9f0*/  @P1 LDG.E.U8 R208, desc[UR8][R8.64] ;  /* 0x0000000808d01981 */ /* 0x0006a4000c1e1100 */
[----:B---3--:R-:W-:-:S02]  /*1aa00*/  @P0 IMAD.MOV.U32 R8, RZ, RZ, R24 ;  /* 0x000000ffff080224 */ /* 0x008fc400078e0018 */
[----:B------:R-:W-:Y:S01]  /*1aa10*/  @P0 IMAD.MOV.U32 R9, RZ, RZ, R27 ;  /* 0x000000ffff090224 */ /* 0x000fe200078e001b */
[----:B------:R-:W3:Y:S04]  /*1aa20*/  LDL R24, [R1+0xc4c] ;  /* 0x000c4c0001187983 */ /* 0x000ee80000100800 */
[----:B------:R-:W3:Y:S01]  /*1aa30*/  LDL R27, [R1+0xc48] ;  /* 0x000c4800011b7983 */ /* 0x000ee20000100800 */
[----:B------:R-:W-:-:S03]  /*1aa40*/  ISETP.GT.AND P1, PT, R3, 0x3f, PT ;  /* 0x0000003f0300780c */ /* 0x000fc60003f24270 */
[----:B------:R0:W3:Y:S10]  /*1aa50*/  @P0 LDG.E.U8 R207, desc[UR8][R8.64] ;  /* 0x0000000808cf0981 */ /* 0x0000f4000c1e1100 */
[----:B0-----:R-:W-:-:S02]  /*1aa60*/  @P1 IMAD.MOV.U32 R8, RZ, RZ, R25 ;  /* 0x000000ffff081224 */ /* 0x001fc400078e0019 */
[----:B------:R-:W3:Y:S01]  /*1aa70*/  LDL R25, [R1+0xc44] ;  /* 0x000c440001197983 */ /* 0x000ee20000100800 */
[----:B------:R-:W-:Y:S01]  /*1aa80*/  PRMT R205, RZ, 0x7610, R205 ;  /* 0x00007610ffcd7816 */ /* 0x000fe200000000cd */
[----:B------:R-:W-:Y:S01]  /*1aa90*/  @P1 IMAD.MOV.U32 R9, RZ, RZ, R31 ;  /* 0x000000ffff091224 */ /* 0x000fe200078e001f */
[C---:B------:R-:W-:Y:S01]  /*1aaa0*/  ISETP.GT.AND P0, PT, R3.reuse, 0x40, PT ;  /* 0x000000400300780c */ /* 0x040fe20003f04270 */
[----:B------:R-:W3:Y:S04]  /*1aab0*/  LDL R31, [R1+0xc40] ;  /* 0x000c4000011f7983 */ /* 0x000ee80000100800 */
[----:B------:R0:W3:Y:S01]  /*1aac0*/  @P1 LDG.E.U8 R205, desc[UR8][R8.64] ;  /* 0x0000000808cd1981 */ /* 0x0000e2000c1e1100 */
[----:B------:R-:W-:Y:S02]  /*1aad0*/  ISETP.GT.AND P1, PT, R3, 0x41, PT ;  /* 0x000000410300780c */ /* 0x000fe40003f24270 */
[----:B------:R-:W-:-:S05]  /*1aae0*/  PRMT R206, RZ, 0x7610, R206 ;  /* 0x00007610ffce7816 */ /* 0x000fca00000000ce */
[----:B0-----:R-:W-:Y:S02]  /*1aaf0*/  @P0 IMAD.MOV.U32 R8, RZ, RZ, R36 ;  /* 0x000000ffff080224 */ /* 0x001fe400078e0024 */
[----:B------:R-:W-:Y:S01]  /*1ab00*/  @P0 IMAD.MOV.U32 R9, RZ, RZ, R37 ;  /* 0x000000ffff090224 */ /* 0x000fe200078e0025 */
[----:B------:R-:W-:Y:S01]  /*1ab10*/  PRMT R204, RZ, 0x7610, R204 ;  /* 0x00007610ffcc7816 */ /* 0x000fe200000000cc */
[----:B------:R-:W3:Y:S04]  /*1ab20*/  LDL R37, [R1+0xc30] ;  /* 0x000c300001257983 */ /* 0x000ee80000100800 */
[----:B------:R0:W3:Y:S01]  /*1ab30*/  @P0 LDG.E.U8 R206, desc[UR8][R8.64] ;  /* 0x0000000808ce0981 */ /* 0x0000e2000c1e1100 */
[----:B------:R-:W-:-:S03]  /*1ab40*/  ISETP.GT.AND P0, PT, R3, 0x42, PT ;  /* 0x000000420300780c */ /* 0x000fc60003f04270 */
[----:B------:R-:W3:Y:S01]  /*1ab50*/  LDL R36, [R1+0xc34] ;  /* 0x000c340001247983 */ /* 0x000ee20000100800 */
[----:B0-----:R-:W-:Y:S02]  /*1ab60*/  @P1 IMAD.MOV.U32 R8, RZ, RZ, R28 ;  /* 0x000000ffff081224 */ /* 0x001fe400078e001c */
[----:B------:R-:W-:Y:S01]  /*1ab70*/  @P1 IMAD.MOV.U32 R9, RZ, RZ, R32 ;  /* 0x000000ffff091224 */ /* 0x000fe200078e0020 */
[----:B------:R-:W3:Y:S04]  /*1ab80*/  LDL R28, [R1+0xc3c] ;  /* 0x000c3c00011c7983 */ /* 0x000ee80000100800 */
[----:B------:R-:W3:Y:S01]  /*1ab90*/  LDL R32, [R1+0xc38] ;  /* 0x000c380001207983 */ /* 0x000ee20000100800 */
[----:B------:R-:W-:-:S03]  /*1aba0*/  PRMT R203, RZ, 0x7610, R203 ;  /* 0x00007610ffcb7816 */ /* 0x000fc600000000cb */
        /* <DEDUP_REMOVED lines=11> */
[----:B------:R-:W2:Y:S01]  /*1ac60*/  LDL R34, [R1+0xc1c] ;  /* 0x000c1c0001227983 */ /* 0x000ea20000100800 */
[----:B------:R-:W-:-:S03]  /*1ac70*/  @P1 IMAD.MOV.U32 R9, RZ, RZ, R35 ;  /* 0x000000ffff091224 */ /* 0x000fc600078e0023 */
[----:B------:R-:W2:Y:S04]  /*1ac80*/  LDL R35, [R1+0xc18] ;  /* 0x000c180001237983 */ /* 0x000ea80000100800 */
[----:B------:R3:W2:Y:S02]  /*1ac90*/  @P1 LDG.E.U8 R202, desc[UR8][R8.64] ;  /* 0x0000000808ca1981 */ /* 0x0006a4000c1e1100 */
[----:B---3--:R-:W-:Y:S02]  /*1aca0*/  @P0 IMAD.MOV.U32 R8, RZ, RZ, R24 ;  /* 0x000000ffff080224 */ /* 0x008fe400078e0018 */
[----:B------:R-:W3:Y:S01]  /*1acb0*/  LDL R24, [R1+0xc24] ;  /* 0x000c240001187983 */ /* 0x000ee20000100800 */
[----:B------:R-:W-:-:S03]  /*1acc0*/  @P0 IMAD.MOV.U32 R9, RZ, RZ, R27 ;  /* 0x000000ffff090224 */ /* 0x000fc600078e001b */
[----:B------:R-:W3:Y:S01]  /*1acd0*/  LDL R27, [R1+0xc20] ;  /* 0x000c2000011b7983 */ /* 0x000ee20000100800 */
[----:B------:R-:W-:-:S03]  /*1ace0*/  ISETP.GT.AND P1, PT, R3, 0x45, PT ;  /* 0x000000450300780c */ /* 0x000fc60003f24270 */
[----:B------:R0:W3:Y:S10]  /*1acf0*/  @P0 LDG.E.U8 R201, desc[UR8][R8.64] ;  /* 0x0000000808c90981 */ /* 0x0000f4000c1e1100 */
[----:B0-----:R-:W-:-:S02]  /*1ad00*/  @P1 IMAD.MOV.U32 R8, RZ, RZ, R25 ;  /* 0x000000ffff081224 */ /* 0x001fc400078e0019 */
[----:B------:R-:W3:Y:S01]  /*1ad10*/  LDL R25, [R1+0xc14] ;  /* 0x000c140001197983 */ /* 0x000ee20000100800 */
[----:B------:R-:W-:-:S03]  /*1ad20*/  @P1 IMAD.MOV.U32 R9, RZ, RZ, R31 ;  /* 0x000000ffff091224 */ /* 0x000fc600078e001f */
[----:B------:R-:W3:Y:S01]  /*1ad30*/  LDL R31, [R1+0xc10] ;  /* 0x000c1000011f7983 */ /* 0x000ee20000100800 */
[----:B------:R-:W-:Y:S02]  /*1ad40*/  ISETP.GT.AND P0, PT, R3, 0x46, PT ;  /* 0x000000460300780c */ /* 0x000fe40003f04270 */
[----:B------:R-:W-:Y:S02]  /*1ad50*/  PRMT R200, RZ, 0x7610, R200 ;  /* 0x00007610ffc87816 */ /* 0x000fe400000000c8 */
[----:B------:R-:W-:-:S04]  /*1ad60*/  PRMT R199, RZ, 0x7610, R199 ;  /* 0x00007610ffc77816 */ /* 0x000fc800000000c7 */
[----:B------:R0:W3:Y:S01]  /*1ad70*/  @P1 LDG.E.U8 R200, desc[UR8][R8.64] ;  /* 0x0000000808c81981 */ /* 0x0000e2000c1e1100 */
[----:B------:R-:W-:Y:S02]  /*1ad80*/  ISETP.GT.AND P1, PT, R3, 0x47, PT ;  /* 0x000000470300780c */ /* 0x000fe40003f24270 */
[----:B------:R-:W-:Y:S02]  /*1ad90*/  PRMT R198, RZ, 0x7610, R198 ;  /* 0x00007610ffc67816 */ /* 0x000fe400000000c6 */
[----:B0-----:R-:W-:Y:S02]  /*1ada0*/  @P0 IMAD.MOV.U32 R8, RZ, RZ, R28 ;  /* 0x000000ffff080224 */ /* 0x001fe400078e001c */
[----:B------:R-:W3:Y:S01]  /*1adb0*/  LDL R28, [R1+0xc0c] ;  /* 0x000c0c00011c7983 */ /* 0x000ee20000100800 */
[----:B------:R-:W-:-:S03]  /*1adc0*/  @P0 IMAD.MOV.U32 R9, RZ, RZ, R32 ;  /* 0x000000ffff090224 */ /* 0x000fc600078e0020 */
[----:B------:R-:W3:Y:S04]  /*1add0*/  LDL R32, [R1+0xc08] ;  /* 0x000c080001207983 */ /* 0x000ee80000100800 */
[----:B------:R0:W3:Y:S01]  /*1ade0*/  @P0 LDG.E.U8 R199, desc[UR8][R8.64] ;  /* 0x0000000808c70981 */ /* 0x0000e2000c1e1100 */
[C---:B------:R-:W-:Y:S01]  /*1adf0*/  ISETP.GT.AND P0, PT, R3.reuse, 0x48, PT ;  /* 0x000000480300780c */ /* 0x040fe20003f04270 */
[----:B0-----:R-:W-:Y:S02]  /*1ae00*/  @P1 IMAD.MOV.U32 R8, RZ, RZ, R36 ;  /* 0x000000ffff081224 */ /* 0x001fe400078e0024 */
[----:B------:R-:W-:Y:S01]  /*1ae10*/  @P1 IMAD.MOV.U32 R9, RZ, RZ, R37 ;  /* 0x000000ffff091224 */ /* 0x000fe200078e0025 */
[----:B------:R-:W3:Y:S04]  /*1ae20*/  LDL R36, [R1+0xc04] ;  /* 0x000c040001247983 */ /* 0x000ee80000100800 */
[----:B------:R-:W3:Y:S04]  /*1ae30*/  LDL R37, [R1+0xc00] ;  /* 0x000c000001257983 */ /* 0x000ee80000100800 */
[----:B------:R4:W3:Y:S01]  /*1ae40*/  @P1 LDG.E.U8 R198, desc[UR8][R8.64] ;  /* 0x0000000808c61981 */ /* 0x0008e2000c1e1100 */
[----:B------:R-:W-:-:S02]  /*1ae50*/  ISETP.GT.AND P1, PT, R3, 0x49, PT ;  /* 0x000000490300780c */ /* 0x000fc40003f24270 */
[----:B------:R-:W-:Y:S02]  /*1ae60*/  PRMT R197, RZ, 0x7610, R197 ;  /* 0x00007610ffc57816 */ /* 0x000fe400000000c5 */
        /* <DEDUP_REMOVED lines=8> */
[----:B---3--:R-:W-:Y:S02]  /*1aef0*/  @P1 IMAD.MOV.U32 R8, RZ, RZ, R24 ;  /* 0x000000ffff081224 */ /* 0x008fe400078e0018 */
[----:B------:R-:W3:Y:S01]  /*1af00*/  LDL R24, [R1+0xbf4] ;  /* 0x000bf40001187983 */ /* 0x000ee20000100800 */
[----:B------:R-:W-:-:S03]  /*1af10*/  @P1 IMAD.MOV.U32 R9, RZ, RZ, R27 ;  /* 0x000000ffff091224 */ /* 0x000fc600078e001b */
[----:B------:R-:W3:Y:S04]  /*1af20*/  LDL R27, [R1+0xbf0] ;  /* 0x000bf000011b7983 */ /* 0x000ee80000100800 */
[----:B------:R0:W3:Y:S01]  /*1af30*/  @P1 LDG.E.U8 R196, desc[UR8][R8.64] ;  /* 0x0000000808c41981 */ /* 0x0000e2000c1e1100 */
[----:B------:R-:W-:Y:S01]  /*1af40*/  ISETP.GT.AND P1, PT, R3, 0x4b, PT ;  /* 0x0000004b0300780c */ /* 0x000fe20003f24270 */
        /* <DEDUP_REMOVED lines=10> */
[C---:B------:R-:W-:Y:S02]  /*1aff0*/  ISETP.GT.AND P0, PT, R3.reuse, 0x4c, PT ;  /* 0x0000004c0300780c */ /* 0x040fe40003f04270 */
[----:B------:R-:W-:Y:S01]  /*1b000*/  PRMT R193, RZ, 0x7610, R193 ;  /* 0x00007610ffc17816 */ /* 0x000fe200000000c1 */
[----:B------:R0:W3:Y:S01]  /*1b010*/  @P1 LDG.E.U8 R194, desc[UR8][R8.64] ;  /* 0x0000000808c21981 */ /* 0x0000e2000c1e1100 */
[----:B------:R-:W-:-:S09]  /*1b020*/  ISETP.GT.AND P1, PT, R3, 0x4d, PT ;  /* 0x0000004d0300780c */ /* 0x000fd20003f24270 */
[----:B0-----:R-:W-:Y:S02]  /*1b030*/  @P0 IMAD.MOV.U32 R8, RZ, RZ, R28 ;  /* 0x000000ffff080224 */ /* 0x001fe400078e001c */
[----:B------:R-:W3:Y:S01]  /*1b040*/  LDL R28, [R1+0xbdc] ;  /* 0x000bdc00011c7983 */ /* 0x000ee20000100800 */
[----:B------:R-:W-:-:S03]  /*1b050*/  @P0 IMAD.MOV.U32 R9, RZ, RZ, R32 ;  /* 0x000000ffff090224 */ /* 0x000fc600078e0020 */
[----:B------:R-:W3:Y:S04]  /*1b060*/  LDL R32, [R1+0xbd8] ;  /* 0x000bd80001207983 */ /* 0x000ee80000100800 */
[----:B------:R0:W3:Y:S01]  /*1b070*/  @P0 LDG.E.U8 R193, desc[UR8][R8.64] ;  /* 0x0000000808c10981 */ /* 0x0000e2000c1e1100 */
[----:B------:R-:W-:Y:S02]  /*1b080*/  ISETP.GT.AND P0, PT, R3, 0x4e, PT ;  /* 0x0000004e0300780c */ /* 0x000fe40003f04270 */
[----:B------:R-:W-:Y:S01]  /*1b090*/  PRMT R191, RZ, 0x7610, R191 ;  /* 0x00007610ffbf7816 */ /* 0x000fe200000000bf */
[----:B0-----:R-:W-:Y:S01]  /*1b0a0*/  @P1 IMAD.MOV.U32 R8, RZ, RZ, R36 ;  /* 0x000000ffff081224 */ /* 0x001fe200078e0024 */
[----:B------:R-:W-:Y:S01]  /*1b0b0*/  PRMT R189, RZ, 0x7610, R189 ;  /* 0x00007610ffbd7816 */ /* 0x000fe200000000bd */
[----:B------:R-:W3:Y:S01]  /*1b0c0*/  LDL R36, [R1+0xbcc] ;  /* 0x000bcc0001247983 */ /* 0x000ee20000100800 */
[----:B------:R-:W-:-:S03]  /*1b0d0*/  @P1 IMAD.MOV.U32 R9, RZ, RZ, R37 ;  /* 0x000000ffff091224 */ /* 0x000fc600078e0025 */
[----:B------:R-:W3:Y:S04]  /*1b0e0*/  LDL R37, [R1+0xbc8] ;  /* 0x000bc80001257983 */ /* 0x000ee80000100800 */
[----:B------:R4:W3:Y:S01]  /*1b0f0*/  @P1 LDG.E.U8 R191, desc[UR8][R8.64] ;  /* 0x0000000808bf1981 */ /* 0x0008e2000c1e1100 */
[----:B------:R-:W-:Y:S02]  /*1b100*/  ISETP.GT.AND P1, PT, R3, 0x4f, PT ;  /* 0x0000004f0300780c */ /* 0x000fe40003f24270 */
        /* <DEDUP_REMOVED lines=11> */
[----:B------:R0:W3:Y:S02]  /*1b1c0*/  @P1 LDG.E.U8 R185, desc[UR8][R8.64] ;  /* 0x0000000808b91981 */ /* 0x0000e4000c1e1100 */
[----:B0-----:R-:W-:Y:S02]  /*1b1d0*/  @P0 IMAD.MOV.U32 R8, RZ, RZ, R25 ;  /* 0x000000ffff080224 */ /* 0x001fe400078e0019 */
[----:B------:R-:W3:Y:S01]  /*1b1e0*/  LDL R25, [R1+0xbbc] ;  /* 0x000bbc0001197983 */ /* 0x000ee20000100800 */
[----:B------:R-:W-:Y:S01]  /*1b1f0*/  PRMT R188, RZ, 0x7610, R188 ;  /* 0x00007610ffbc7816 */ /* 0x000fe200000000bc */
[----:B------:R-:W-:Y:S01]  /*1b200*/  @P0 IMAD.MOV.U32 R9, RZ, RZ, R31 ;  /* 0x000000ffff090224 */ /* 0x000fe200078e001f */
[C---:B------:R-:W-:Y:S01]  /*1b210*/  ISETP.GT.AND P1, PT, R3.reuse, 0x51, PT ;  /* 0x000000510300780c */ /* 0x040fe20003f24270 */
[----:B------:R-:W3:Y:S04]  /*1b220*/  LDL R31, [R1+0xbb8] ;  /* 0x000bb800011f7983 */ /* 0x000ee80000100800 */
[----:B------:R0:W3:Y:S01]  /*1b230*/  @P0 LDG.E.U8 R188, desc[UR8][R8.64] ;  /* 0x0000000808bc0981 */ /* 0x0000e2000c1e1100 */
[----:B------:R-:W-:-:S02]  /*1b240*/  ISETP.GT.AND P0, PT, R3, 0x52, PT ;  /* 0x000000520300780c */ /* 0x000fc40003f04270 */
[----:B------:R-:W-:-:S05]  /*1b250*/  PRMT R184, RZ, 0x7610, R184 ;  /* 0x00007610ffb87816 */ /* 0x000fca00000000b8 */
[----:B0-----:R-:W-:Y:S02]  /*1b260*/  @P1 IMAD.MOV.U32 R8, RZ, RZ, R34 ;  /* 0x000000ffff081224 */ /* 0x001fe400078e0022 */
[----:B------:R-:W-:Y:S01]  /*1b270*/  @P1 IMAD.MOV.U32 R9, RZ, RZ, R35 ;  /* 0x000000ffff091224 */ /* 0x000fe200078e0023 */
[----:B------:R-:W3:Y:S04]  /*1b280*/  LDL R34, [R1+0xbb4] ;  /* 0x000bb40001227983 */ /* 0x000ee80000100800 */
[----:B------:R-:W3:Y:S04]  /*1b290*/  LDL R35, [R1+0xbb0] ;  /* 0x000bb00001237983 */ /* 0x000ee80000100800 */
[----:B------:R0:W3:Y:S01]  /*1b2a0*/  @P1 LDG.E.U8 R184, desc[UR8][R8.64] ;  /* 0x0000000808b81981 */ /* 0x0000e2000c1e1100 */
[----:B------:R-:W-:Y:S01]  /*1b2b0*/  ISETP.GT.AND P1, PT, R3, 0x53, PT ;  /* 0x000000530300780c */ /* 0x000fe20003f24270 */
[----:B0-----:R-:W-:-:S02]  /*1b2c0*/  @P0 IMAD.MOV.U32 R8, RZ, RZ, R28 ;  /* 0x000000ffff080224 */ /* 0x001fc400078e001c */
        /* <DEDUP_REMOVED lines=18> */
[----:B------:R3:W2:Y:S04]  /*1b3f0*/  @P0 LDG.E.U8 R175, desc[UR8][R8.64] ;  /* 0x0000000808af0981 */ /* 0x0006a8000c1e1100 */
[----:B------:R-:W2:Y:S01]  /*1b400*/  LDL R37, [R1+0xb90] ;  /* 0x000b900001257983 */ /* 0x000ea20000100800 */
[----:B---3--:R-:W-:-:S03]  /*1b410*/  @P1 IMAD.MOV.U32 R8, RZ, RZ, R24 ;  /* 0x000000ffff081224 */ /* 0x008fc600078e0018 */
[----:B------:R-:W3:Y:S01]  /*1b420*/  LDL R24, [R1+0xb9c] ;  /* 0x000b9c0001187983 */ /* 0x000ee20000100800 */
[----:B------:R-:W-:-:S03]  /*1b430*/  @P1 IMAD.MOV.U32 R9, RZ, RZ, R27 ;  /* 0x000000ffff091224 */ /* 0x000fc600078e001b */
        /* <DEDUP_REMOVED lines=12> */
[----:B0-----:R-:W-:Y:S01]  /*1b500*/  @P1 IMAD.MOV.U32 R8, RZ, RZ, R34 ;  /* 0x000000ffff081224 */ /* 0x001fe200078e0022 */
[----:B------:R-:W-:Y:S01]  /*1b510*/  PRMT R163, RZ, 0x7610, R163 ;  /* 0x00007610ffa37816 */ /* 0x000fe200000000a3 */
[----:B------:R-:W3:Y:S01]  /*1b520*/  LDL R34, [R1+0xb7c] ;  /* 0x000b7c0001227983 */ /* 0x000ee20000100800 */
[----:B------:R-:W-:-:S03]  /*1b530*/  @P1 IMAD.MOV.U32 R9, RZ, RZ, R35 ;  /* 0x000000ffff091224 */ /* 0x000fc600078e0023 */
[----:B------:R-:W3:Y:S04]  /*1b540*/  LDL R35, [R1+0xb78] ;  /* 0x000b780001237983 */ /* 0x000ee80000100800 */
[----:B------:R0:W3:Y:S01]  /*1b550*/  @P1 LDG.E.U8 R166, desc[UR8][R8.64] ;  /* 0x0000000808a61981 */ /* 0x0000e2000c1e1100 */
[----:B------:R-:W-:Y:S01]  /*1b560*/  ISETP.GT.AND P1, PT, R3, 0x59, PT ;  /* 0x000000590300780c */ /* 0x000fe20003f24270 */
[----:B0-----:R-:W-:Y:S02]  /*1b570*/  @P0 IMAD.MOV.U32 R8, RZ, RZ, R28 ;  /* 0x000000ffff080224 */ /* 0x001fe400078e001c */
[----:B------:R-:W3:Y:S01]  /*1b580*/  LDL R28, [R1+0xb84] ;  /* 0x000b8400011c7983 */ /* 0x000ee20000100800 */
[----:B------:R-:W-:-:S03]  /*1b590*/  @P0 IMAD.MOV.U32 R9, RZ, RZ, R32 ;  /* 0x000000ffff090224 */ /* 0x000fc600078e0020 */
[----:B------:R-:W3:Y:S04]  /*1b5a0*/  LDL R32, [R1+0xb80] ;  /* 0x000b800001207983 */ /* 0x000ee80000100800 */
[----:B------:R4:W3:Y:S01]  /*1b5b0*/  @P0 LDG.E.U8 R163, desc[UR8][R8.64] ;  /* 0x0000000808a30981 */ /* 0x0008e2000c1e1100 */
[----:B------:R-:W-:Y:S02]  /*1b5c0*/  ISETP.GT.AND P0, PT, R3, 0x5a, PT ;  /* 0x0000005a0300780c */ /* 0x000fe40003f04270 */
[----:B------:R-:W-:Y:S02]  /*1b5d0*/  PRMT R160, RZ, 0x7610, R160 ;  /* 0x00007610ffa07816 */ /* 0x000fe400000000a0 */
[----:B------:R-:W-:Y:S02]  /*1b5e0*/  PRMT R157, RZ, 0x7610, R157 ;  /* 0x00007610ff9d7816 */ /* 0x000fe4000000009d */
[----:B------:R-:W-:Y:S01]  /*1b5f0*/  PRMT R154, RZ, 0x7610, R154 ;  /* 0x00007610ff9a7816 */ /* 0x000fe2000000009a */
[----:B----4-:R-:W-:-:S02]  /*1b600*/  @P1 IMAD.MOV.U32 R8, RZ, RZ, R30 ;  /* 0x000000ffff081224 */ /* 0x010fc400078e001e */
        /* <DEDUP_REMOVED lines=13> */
[----:B------:R-:W3:Y:S04]  /*1b6e0*/  LDL R36, [R1+0xb64] ;  /* 0x000b640001247983 */ /* 0x000ee80000100800 */
[----:B------:R-:W3:Y:S04]  /*1b6f0*/  LDL R37, [R1+0xb60] ;  /* 0x000b600001257983 */ /* 0x000ee80000100800 */
[----:B------:R0:W3:Y:S02]  /*1b700*/  @P1 LDG.E.U8 R154, desc[UR8][R8.64] ;  /* 0x00000008089a1981 */ /* 0x0000e4000c1e1100 */
        /* <DEDUP_REMOVED lines=18> */
[----:B------:R-:W-:Y:S01]  /*1b830*/  PRMT R15, RZ, 0x7610, R15 ;  /* 0x00007610ff0f7816 */ /* 0x000fe2000000000f */
[----:B------:R-:W3:Y:S04]  /*1b840*/  LDL R35, [R1+0xb40] ;  /* 0x000b400001237983 */ /* 0x000ee80000100800 */
[----:B------:R4:W3:Y:S01]  /*1b850*/  @P0 LDG.E.U8 R17, desc[UR8][R8.64] ;  /* 0x0000000808110981 */ /* 0x0008e2000c1e1100 */
[----:B------:R-:W-:-:S03]  /*1b860*/  ISETP.GT.AND P0, PT, R3, 0x60, PT ;  /* 0x000000600300780c */ /* 0x000fc60003f04270 */
[----:B------:R-:W3:Y:S01]  /*1b870*/  LDL R34, [R1+0xb44] ;  /* 0x000b440001227983 */ /* 0x000ee20000100800 */
        /* <DEDUP_REMOVED lines=14> */
[----:B0-----:R-:W-:Y:S01]  /*1b960*/  @P1 IMAD.MOV.U32 R8, RZ, RZ, R36 ;  /* 0x000000ffff081224 */ /* 0x001fe200078e0024 */
[----:B------:R-:W-:Y:S01]  /*1b970*/  PRMT R180, RZ, 0x7610, R180 ;  /* 0x00007610ffb47816 */ /* 0x000fe200000000b4 */
[----:B------:R-:W3:Y:S01]  /*1b980*/  LDL R36, [R1+0xb2c] ;  /* 0x000b2c0001247983 */ /* 0x000ee20000100800 */
[----:B------:R-:W-:-:S03]  /*1b990*/  @P1 IMAD.MOV.U32 R9, RZ, RZ, R37 ;  /* 0x000000ffff091224 */ /* 0x000fc600078e0025 */
[----:B------:R-:W3:Y:S04]  /*1b9a0*/  LDL R37, [R1+0xb28] ;  /* 0x000b280001257983 */ /* 0x000ee80000100800 */
[----:B------:R0:W3:Y:S02]  /*1b9b0*/  @P1 LDG.E.U8 R183, desc[UR8][R8.64] ;  /* 0x0000000808b71981 */ /* 0x0000e4000c1e1100 */
[----:B0-----:R-:W-:Y:S02]  /*1b9c0*/  @P0 IMAD.MOV.U32 R8, RZ, RZ, R25 ;  /* 0x000000ffff080224 */ /* 0x001fe400078e0019 */
[----:B------:R-:W3:Y:S01]  /*1b9d0*/  LDL R25, [R1+0xb34] ;  /* 0x000b340001197983 */ /* 0x000ee20000100800 */
[----:B------:R-:W-:-:S03]  /*1b9e0*/  @P0 IMAD.MOV.U32 R9, RZ, RZ, R31 ;  /* 0x000000ffff090224 */ /* 0x000fc600078e001f */
[----:B------:R-:W3:Y:S01]  /*1b9f0*/  LDL R31, [R1+0xb30] ;  /* 0x000b3000011f7983 */ /* 0x000ee20000100800 */
[----:B------:R-:W-:-:S03]  /*1ba00*/  ISETP.GT.AND P1, PT, R3, 0x63, PT ;  /* 0x000000630300780c */ /* 0x000fc60003f24270 */
[----:B------:R0:W3:Y:S01]  /*1ba10*/  @P0 LDG.E.U8 R180, desc[UR8][R8.64] ;  /* 0x0000000808b40981 */ /* 0x0000e2000c1e1100 */
[----:B------:R-:W-:Y:S02]  /*1ba20*/  ISETP.GT.AND P0, PT, R3, 0x64, PT ;  /* 0x000000640300780c */ /* 0x000fe40003f04270 */
[----:B------:R-:W-:Y:S02]  /*1ba30*/  PRMT R177, RZ, 0x7610, R177 ;  /* 0x00007610ffb17816 */ /* 0x000fe400000000b1 */
[----:B------:R-:W-:-:S05]  /*1ba40*/  PRMT R174, RZ, 0x7610, R174 ;  /* 0x00007610ffae7816 */ /* 0x000fca00000000ae */
[----:B0-----:R-:W-:Y:S02]  /*1ba50*/  @P1 IMAD.MOV.U32 R8, RZ, RZ, R28 ;  /* 0x000000ffff081224 */ /* 0x001fe400078e001c */
[----:B------:R-:W3:Y:S01]  /*1ba60*/  LDL R28, [R1+0xb24] ;  /* 0x000b2400011c7983 */ /* 0x000ee20000100800 */
[----:B------:R-:W-:-:S03]  /*1ba70*/  @P1 IMAD.MOV.U32 R9, RZ, RZ, R32 ;  /* 0x000000ffff091224 */ /* 0x000fc600078e0020 */
[----:B------:R-:W3:Y:S04]  /*1ba80*/  LDL R32, [R1+0xb20] ;  /* 0x000b200001207983 */ /* 0x000ee80000100800 */
[----:B------:R4:W3:Y:S01]  /*1ba90*/  @P1 LDG.E.U8 R177, desc[UR8][R8.64] ;  /* 0x0000000808b11981 */ /* 0x0008e2000c1e1100 */
[----:B------:R-:W-:Y:S02]  /*1baa0*/  ISETP.GT.AND P1, PT, R3, 0x65, PT ;  /* 0x000000650300780c */ /* 0x000fe40003f24270 */
        /* <DEDUP_REMOVED lines=35> */
[----:B0-----:R-:W-:-:S03]  /*1bce0*/  @P1 IMAD.MOV.U32 R8, RZ, RZ, R28 ;  /* 0x000000ffff081224 */ /* 0x001fc600078e001c */
[----:B------:R-:W3:Y:S01]  /*1bcf0*/  LDL R28, [R1+0xafc] ;  /* 0x000afc00011c7983 */ /* 0x000ee20000100800 */
[----:B------:R-:W-:-:S03]  /*1bd00*/  @P1 IMAD.MOV.U32 R9, RZ, RZ, R32 ;  /* 0x000000ffff091224 */ /* 0x000fc600078e0020 */
        /* <DEDUP_REMOVED lines=73> */
[----:B------:R-:W-:Y:S02]  /*1c1a0*/  ISETP.GT.AND P1, PT, R3, 0x75, PT ;  /* 0x000000750300780c */ /* 0x000fe40003f24270 */
[----:B------:R-:W-:-:S07]  /*1c1b0*/  PRMT R176, RZ, 0x7610, R176 ;  /* 0x00007610ffb07816 */ /* 0x000fce00000000b0 */
[----:B0-----:R-:W-:Y:S02]  /*1c1c0*/  @P0 IMAD.MOV.U32 R8, RZ, RZ, R28 ;  /* 0x000000ffff080224 */ /* 0x001fe400078e001c */
[----:B------:R-:W3:Y:S01]  /*1c1d0*/  LDL R28, [R1+0xa9c] ;  /* 0x000a9c00011c7983 */ /* 0x000ee20000100800 */
[----:B------:R-:W-:-:S03]  /*1c1e0*/  @P0 IMAD.MOV.U32 R9, RZ, RZ, R32 ;  /* 0x000000ffff090224 */ /* 0x000fc600078e0020 */
[----:B------:R-:W3:Y:S04]  /*1c1f0*/  LDL R32, [R1+0xa98] ;  /* 0x000a980001207983 */ /* 0x000ee80000100800 */
        /* <DEDUP_REMOVED lines=12> */
[----:B------:R-:W2:Y:S04]  /*1c2c0*/  LDL.LU R147, [R1+0x61c] ;  /* 0x00061c0001937983 */ /* 0x000ea80000300800 */
[----:B------:R3:W2:Y:S01]  /*1c2d0*/  @P0 LDG.E.U8 R173, desc[UR8][R8.64] ;  /* 0x0000000808ad0981 */ /* 0x0006a2000c1e1100 */
[----:B------:R-:W-:Y:S01]  /*1c2e0*/  ISETP.GT.AND P0, PT, R3, 0x78, PT ;  /* 0x000000780300780c */ /* 0x000fe20003f04270 */
[----:B---3--:R-:W-:-:S02]  /*1c2f0*/  @P1 IMAD.MOV.U32 R8, RZ, RZ, R24 ;  /* 0x000000ffff081224 */ /* 0x008fc400078e0018 */
[----:B------:R-:W3:Y:S01]  /*1c300*/  LDL R24, [R1+0xa8c] ;  /* 0x000a8c0001187983 */ /* 0x000ee20000100800 */
[----:B------:R-:W-:-:S03]  /*1c310*/  @P1 IMAD.MOV.U32 R9, RZ, RZ, R27 ;  /* 0x000000ffff091224 */ /* 0x000fc600078e001b */
[----:B------:R-:W3:Y:S04]  /*1c320*/  LDL R27, [R1+0xa88] ;  /* 0x000a8800011b7983 */ /* 0x000ee80000100800 */
[----:B------:R-:W3:Y:S04]  /*1c330*/  LDL.LU R148, [R1+0x618] ;  /* 0x0006180001947983 */ /* 0x000ee80000300800 */
[----:B------:R0:W3:Y:S02]  /*1c340*/  @P1 LDG.E.U8 R170, desc[UR8][R8.64] ;  /* 0x0000000808aa1981 */ /* 0x0000e4000c1e1100 */
        /* <DEDUP_REMOVED lines=8> */
[----:B------:R-:W-:Y:S01]  /*1c3d0*/  PRMT R164, RZ, 0x7610, R164 ;  /* 0x00007610ffa47816 */ /* 0x000fe200000000a4 */
[----:B------:R-:W3:Y:S01]  /*1c3e0*/  LDL.LU R149, [R1+0x614] ;  /* 0x0006140001957983 */ /* 0x000ee20000300800 */
[----:B------:R-:W-:-:S03]  /*1c3f0*/  PRMT R161, RZ, 0x7610, R161 ;  /* 0x00007610ffa17816 */ /* 0x000fc600000000a1 */
[----:B0-----:R-:W-:Y:S02]  /*1c400*/  @P1 IMAD.MOV.U32 R8, RZ, RZ, R34 ;  /* 0x000000ffff081224 */ /* 0x001fe400078e0022 */
[----:B------:R-:W-:Y:S01]  /*1c410*/  @P1 IMAD.MOV.U32 R9, RZ, RZ, R35 ;  /* 0x000000ffff091224 */ /* 0x000fe200078e0023 */
[----:B------:R-:W-:Y:S01]  /*1c420*/  LOP3.LUT R158, R158, 0xffff, RZ, 0xc0, !PT ;  /* 0x0000ffff9e9e7812 */ /* 0x000fe200078ec0ff */
[----:B------:R-:W3:Y:S04]  /*1c430*/  LDL R34, [R1+0xa78] ;  /* 0x000a780001227983 */ /* 0x000ee80000100800 */
[----:B------:R0:W3:Y:S02]  /*1c440*/  @P1 LDG.E.U8 R164, desc[UR8][R8.64] ;  /* 0x0000000808a41981 */ /* 0x0000e4000c1e1100 */
[----:B0-----:R-:W-:Y:S01]  /*1c450*/  @P0 IMAD.MOV.U32 R8, RZ, RZ, R28 ;  /* 0x000000ffff080224 */ /* 0x001fe200078e001c */
[----:B------:R-:W-:Y:S01]  /*1c460*/  LOP3.LUT R155, R155, 0xffff, RZ, 0xc0, !PT ;  /* 0x0000ffff9b9b7812 */ /* 0x000fe200078ec0ff */
[----:B------:R-:W3:Y:S01]  /*1c470*/  LDL R28, [R1+0xa7c] ;  /* 0x000a7c00011c7983 */ /* 0x000ee20000100800 */
[----:B------:R-:W-:-:S05]  /*1c480*/  @P0 IMAD.MOV.U32 R9, RZ, RZ, R32 ;  /* 0x000000ffff090224 */ /* 0x000fca00078e0020 */
[----:B------:R4:W3:Y:S01]  /*1c490*/  @P0 LDG.E.U8 R161, desc[UR8][R8.64] ;  /* 0x0000000808a10981 */ /* 0x0008e2000c1e1100 */
[----:B------:R-:W-:Y:S02]  /*1c4a0*/  ISETP.GT.AND P0, PT, R3, 0x7b, PT ;  /* 0x0000007b0300780c */ /* 0x000fe40003f04270 */
[--C-:B------:R-:W-:Y:S02]  /*1c4b0*/  PRMT R32, R158, 0x3340, R155.reuse ;  /* 0x000033409e207816 */ /* 0x100fe4000000009b */
[----:B------:R-:W-:Y:S02]  /*1c4c0*/  PRMT R158, RZ, 0x7610, R158 ;  /* 0x00007610ff9e7816 */ /* 0x000fe4000000009e */
[----:B------:R-:W-:Y:S02]  /*1c4d0*/  LOP3.LUT R152, R152, 0xffff, RZ, 0xc0, !PT ;  /* 0x0000ffff98987812 */ /* 0x000fe400078ec0ff */
[----:B------:R-:W-:Y:S02]  /*1c4e0*/  PRMT R155, RZ, 0x7610, R155 ;  /* 0x00007610ff9b7816 */ /* 0x000fe4000000009b */
[----:B------:R-:W-:-:S03]  /*1c4f0*/  LOP3.LUT R21, R21, 0xffff, RZ, 0xc0, !PT ;  /* 0x0000ffff15157812 */ /* 0x000fc600078ec0ff */
[----:B----4-:R-:W-:Y:S02]  /*1c500*/  @P0 IMAD.MOV.U32 R8, RZ, RZ, R30 ;  /* 0x000000ffff080224 */ /* 0x010fe400078e001e */
[----:B--2---:R-:W-:-:S05]  /*1c510*/  @P0 IMAD.MOV.U32 R9, RZ, RZ, R33 ;  /* 0x000000ffff090224 */ /* 0x004fca00078e0021 */
[----:B------:R0:W2:Y:S01]  /*1c520*/  @P0 LDG.E.U8 R158, desc[UR8][R8.64] ;  /* 0x00000008089e0981 */ /* 0x0000a2000c1e1100 */
[----:B------:R-:W-:Y:S02]  /*1c530*/  ISETP.GT.AND P0, PT, R3, 0x7c, PT ;  /* 0x0000007c0300780c */ /* 0x000fe40003f04270 */
[----:B0-----:R-:W-:-:S04]  /*1c540*/  LOP3.LUT R8, R147, 0xffff, RZ, 0xc0, !PT ;  /* 0x0000ffff93087812 */ /* 0x001fc800078ec0ff */
[----:B------:R-:W-:-:S07]  /*1c550*/  PRMT R33, R8, 0x3340, R152 ;  /* 0x0000334008217816 */ /* 0x000fce0000000098 */
[----:B---3--:R-:W-:Y:S02]  /*1c560*/  @P0 IMAD.MOV.U32 R8, RZ, RZ, R24 ;  /* 0x000000ffff080224 */ /* 0x008fe400078e0018 */
[----:B------:R-:W3:Y:S01]  /*1c570*/  LDL R24, [R1+0xa74] ;  /* 0x000a740001187983 */ /* 0x000ee20000100800 */
[----:B------:R-:W-:-:S03]  /*1c580*/  @P0 IMAD.MOV.U32 R9, RZ, RZ, R27 ;  /* 0x000000ffff090224 */ /* 0x000fc600078e001b */
[----:B------:R-:W4:Y:S04]  /*1c590*/  LDL R27, [R1+0xa70] ;  /* 0x000a7000011b7983 */ /* 0x000f280000100800 */
[----:B------:R0:W2:Y:S01]  /*1c5a0*/  @P0 LDG.E.U8 R155, desc[UR8][R8.64] ;  /* 0x00000008089b0981 */ /* 0x0000a2000c1e1100 */
[----:B------:R-:W-:Y:S02]  /*1c5b0*/  ISETP.GT.AND P0, PT, R3, 0x7d, PT ;  /* 0x0000007d0300780c */ /* 0x000fe40003f04270 */
[----:B0-----:R-:W-:-:S04]  /*1c5c0*/  LOP3.LUT R8, R148, 0xffff, RZ, 0xc0, !PT ;  /* 0x0000ffff94087812 */ /* 0x001fc800078ec0ff */
[----:B------:R-:W-:-:S07]  /*1c5d0*/  PRMT R30, R8, 0x3340, R21 ;  /* 0x00003340081e7816 */ /* 0x000fce0000000015 */
[----:B------:R-:W-:Y:S02]  /*1c5e0*/  @P0 IMAD.MOV.U32 R8, RZ, RZ, R25 ;  /* 0x000000ffff080224 */ /* 0x000fe400078e0019 */
[----:B------:R-:W2:Y:S01]  /*1c5f0*/  LDL R25, [R1+0x128c] ;  /* 0x00128c0001197983 */ /* 0x000ea20000100800 */
[----:B------:R-:W-:Y:S01]  /*1c600*/  PRMT R152, RZ, 0x7610, R152 ;  /* 0x00007610ff987816 */ /* 0x000fe20000000098 */
[----:B------:R-:W-:-:S05]  /*1c610*/  @P0 IMAD.MOV.U32 R9, RZ, RZ, R31 ;  /* 0x000000ffff090224 */ /* 0x000fca00078e001f */
[----:B------:R0:W2:Y:S01]  /*1c620*/  @P0 LDG.E.U8 R152, desc[UR8][R8.64] ;  /* 0x0000000808980981 */ /* 0x0000a2000c1e1100 */
[----:B------:R-:W-:Y:S02]  /*1c630*/  ISETP.GT.AND P0, PT, R3, 0x7e, PT ;  /* 0x0000007e0300780c */ /* 0x000fe40003f04270 */
[----:B------:R-:W-:Y:S02]  /*1c640*/  PRMT R21, RZ, 0x7610, R21 ;  /* 0x00007610ff157816 */ /* 0x000fe40000000015 */
[----:B0-----:R-:W-:Y:S02]  /*1c650*/  LOP3.LUT R9, R149, 0xffff, RZ, 0xc0, !PT ;  /* 0x0000ffff95097812 */ /* 0x001fe400078ec0ff */
[----:B------:R-:W-:Y:S02]  /*1c660*/  LOP3.LUT R8, R2, 0xffff, RZ, 0xc0, !PT ;  /* 0x0000ffff02087812 */ /* 0x000fe400078ec0ff */
[----:B------:R-:W-:Y:S01]  /*1c670*/  LOP3.LUT R18, R18, 0xffff, RZ, 0xc0, !PT ;  /* 0x0000ffff12127812 */ /* 0x000fe200078ec0ff */
[----:B------:R-:W2:Y:S01]  /*1c680*/  LDL.LU R2, [R1+0x1750] ;  /* 0x0017500001027983 */ /* 0x000ea20000300800 */
[----:B------:R-:W-:-:S03]  /*1c690*/  PRMT R31, R9, 0x3340, R8 ;  /* 0x00003340091f7816 */ /* 0x000fc60000000008 */
[----:B------:R-:W-:Y:S01]  /*1c6a0*/  @P0 IMAD.MOV.U32 R9, RZ, RZ, R34 ;  /* 0x000000ffff090224 */ /* 0x000fe200078e0022 */
[----:B------:R-:W-:Y:S02]  /*1c6b0*/  LOP3.LUT R13, R13, 0xffff, RZ, 0xc0, !PT ;  /* 0x0000ffff0d0d7812 */ /* 0x000fe400078ec0ff */
[----:B------:R-:W-:Y:S01]  /*1c6c0*/  LOP3.LUT R12, R12, 0xffff, RZ, 0xc0, !PT ;  /* 0x0000ffff0c0c7812 */ /* 0x000fe200078ec0ff */
[----:B------:R-:W-:Y:S01]  /*1c6d0*/  @P0 IMAD.MOV.U32 R8, RZ, RZ, R28 ;  /* 0x000000ffff080224 */ /* 0x000fe200078e001c */
[----:B------:R-:W-:Y:S02]  /*1c6e0*/  LOP3.LUT R28, R5, 0xffff, RZ, 0xc0, !PT ;  /* 0x0000ffff051c7812 */ /* 0x000fe400078ec0ff */
[----:B------:R-:W-:Y:S01]  /*1c6f0*/  LOP3.LUT R11, R11, 0xffff, RZ, 0xc0, !PT ;  /* 0x0000ffff0b0b7812 */ /* 0x000fe200078ec0ff */
[----:B------:R-:W2:Y:S04]  /*1c700*/  LDL.LU R5, [R1+0x174c] ;  /* 0x00174c0001057983 */ /* 0x000ea80000300800 */
[----:B------:R0:W2:Y:S01]  /*1c710*/  @P0 LDG.E.U8 R21, desc[UR8][R8.64] ;  /* 0x0000000808150981 */ /* 0x0000a2000c1e1100 */
[----:B------:R-:W-:-:S02]  /*1c720*/  ISETP.GT.AND P0, PT, R3, 0x7f, PT ;  /* 0x0000007f0300780c */ /* 0x000fc40003f04270 */
[----:B------:R-:W-:Y:S02]  /*1c730*/  LOP3.LUT R10, R10, 0xffff, RZ, 0xc0, !PT ;  /* 0x0000ffff0a0a7812 */ /* 0x000fe400078ec0ff */
[----:B------:R-:W-:Y:S02]  /*1c740*/  PRMT R12, R13, 0x3340, R12 ;  /* 0x000033400d0c7816 */ /* 0x000fe4000000000c */
[----:B0-----:R-:W-:Y:S02]  /*1c750*/  LOP3.LUT R9, R6, 0xffff, RZ, 0xc0, !PT ;  /* 0x0000ffff06097812 */ /* 0x001fe400078ec0ff */
[----:B------:R-:W-:Y:S01]  /*1c760*/  LOP3.LUT R8, R14, 0xffff, RZ, 0xc0, !PT ;  /* 0x0000ffff0e087812 */ /* 0x000fe200078ec0ff */
[----:B------:R-:W2:Y:S01]  /*1c770*/  LDL.LU R6, [R1+0x1748] ;  /* 0x0017480001067983 */ /* 0x000ea20000300800 */
[----:B------:R-:W-:Y:S02]  /*1c780*/  PRMT R28, R28, 0x3340, R9 ;  /* 0x000033401c1c7816 */ /* 0x000fe40000000009 */
[----:B------:R-:W-:Y:S01]  /*1c790*/  PRMT R18, R8, 0x3340, R18 ;  /* 0x0000334008127816 */ /* 0x000fe20000000012 */
[----:B------:R-:W2:Y:S01]  /*1c7a0*/  LDL.LU R14, [R1+0x1744] ;  /* 0x00174400010e7983 */ /* 0x000ea20000300800 */
[----:B------:R-:W-:-:S02]  /*1c7b0*/  PRMT R11, R11, 0x3340, R10 ;  /* 0x000033400b0b7816 */ /* 0x000fc4000000000a */
[--C-:B------:R-:W-:Y:S02]  /*1c7c0*/  PRMT R10, R28, 0x5410, R18.reuse ;  /* 0x000054101c0a7816 */ /* 0x100fe40000000012 */
[----:B------:R-:W-:Y:S02]  /*1c7d0*/  PRMT R11, R12, 0x5410, R11 ;  /* 0x000054100c0b7816 */ /* 0x000fe4000000000b */
[----:B------:R-:W-:Y:S02]  /*1c7e0*/  PRMT R18, RZ, 0x7610, R18 ;  /* 0x00007610ff127816 */ /* 0x000fe40000000012 */
[----:B------:R-:W-:Y:S02]  /*1c7f0*/  PRMT R8, R32, 0x5410, R33 ;  /* 0x0000541020087816 */ /* 0x000fe40000000021 */
[----:B------:R-:W-:Y:S01]  /*1c800*/  PRMT R9, R30, 0x5410, R31 ;  /* 0x000054101e097816 */ /* 0x000fe2000000001f */
[----:B---3--:R-:W-:Y:S02]  /*1c810*/  @P0 IMAD.MOV.U32 R12, RZ, RZ, R24 ;  /* 0x000000ffff0c0224 */ /* 0x008fe400078e0018 */
[----:B------:R-:W3:Y:S01]  /*1c820*/  LDL R24, [R1+0x12ac] ;  /* 0x0012ac0001187983 */ /* 0x000ee20000100800 */
[----:B----4-:R-:W-:-:S05]  /*1c830*/  @P0 IMAD.MOV.U32 R13, RZ, RZ, R27 ;  /* 0x000000ffff0d0224 */ /* 0x010fca00078e001b */
[----:B------:R0:W4:Y:S01]  /*1c840*/  @P0 LDG.E.U8 R18, desc[UR8][R12.64] ;  /* 0x000000080c120981 */ /* 0x000122000c1e1100 */
[----:B------:R-:W-:Y:S06]  /*1c850*/  BAR.SYNC.DEFER_BLOCKING 0x0 ;  /* 0x0000000000007b1d */ /* 0x000fec0000010000 */
[----:B--2---:R1:W-:Y:S02]  /*1c860*/  STS.128 [R25+UR4+0x10000], R8 ;  /* 0x0100000819007988 */ /* 0x0043e40008000c04 */
[----:B-1----:R-:W-:Y:S02]  /*1c870*/  LOP3.LUT R8, R0, 0xffff, RZ, 0xc0, !PT ;  /* 0x0000ffff00087812 */ /* 0x002fe400078ec0ff */
[----:B------:R-:W2:Y:S04]  /*1c880*/  LDL.LU R0, [R1+0x1740] ;  /* 0x0017400001007983 */ /* 0x000ea80000300800 */
[----:B------:R-:W4:Y:S01]  /*1c890*/  LDL R13, [R1+0x12a8] ;  /* 0x0012a800010d7983 */ /* 0x000f220000100800 */
[----:B------:R-:W-:-:S02]  /*1c8a0*/  LOP3.LUT R252, R252, 0xffff, RZ, 0xc0, !PT ;  /* 0x0000fffffcfc7812 */ /* 0x000fc400078ec0ff */
[----:B------:R-:W-:Y:S01]  /*1c8b0*/  LOP3.LUT R251, R251, 0xffff, RZ, 0xc0, !PT ;  /* 0x0000fffffbfb7812 */ /* 0x000fe200078ec0ff */
[----:B------:R-:W2:Y:S01]  /*1c8c0*/  LDL R12, [R1+0x12a4] ;  /* 0x0012a400010c7983 */ /* 0x000ea20000100800 */
[----:B------:R-:W-:Y:S02]  /*1c8d0*/  LOP3.LUT R250, R250, 0xffff, RZ, 0xc0, !PT ;  /* 0x0000fffffafa7812 */ /* 0x000fe400078ec0ff */
[----:B------:R-:W-:Y:S01]  /*1c8e0*/  LOP3.LUT R249, R249, 0xffff, RZ, 0xc0, !PT ;  /* 0x0000fffff9f97812 */ /* 0x000fe200078ec0ff */
[----:B------:R-:W2:Y:S01]  /*1c8f0*/  LDL R30, [R1+0x129c] ;  /* 0x00129c00011e7983 */ /* 0x000ea20000100800 */
[----:B------:R-:W-:Y:S02]  /*1c900*/  LOP3.LUT R248, R248, 0xffff, RZ, 0xc0, !PT ;  /* 0x0000fffff8f87812 */ /* 0x000fe400078ec0ff */
[----:B------:R-:W-:Y:S02]  /*1c910*/  LOP3.LUT R247, R247, 0xffff, RZ, 0xc0, !PT ;  /* 0x0000fffff7f77812 */ /* 0x000fe400078ec0ff */
[----:B------:R-:W-:-:S02]  /*1c920*/  LOP3.LUT R246, R246, 0xffff, RZ, 0xc0, !PT ;  /* 0x0000fffff6f67812 */ /* 0x000fc400078ec0ff */
[----:B------:R-:W-:Y:S02]  /*1c930*/  LOP3.LUT R245, R245, 0xffff, RZ, 0xc0, !PT ;  /* 0x0000fffff5f57812 */ /* 0x000fe400078ec0ff */
[----:B------:R-:W-:Y:S02]  /*1c940*/  LOP3.LUT R244, R244, 0xffff, RZ, 0xc0, !PT ;  /* 0x0000fffff4f47812 */ /* 0x000fe400078ec0ff */
[----:B------:R-:W-:Y:S02]  /*1c950*/  LOP3.LUT R243, R243, 0xffff, RZ, 0xc0, !PT ;  /* 0x0000fffff3f37812 */ /* 0x000fe400078ec0ff */
        /* <DEDUP_REMOVED lines=20> */
[----:B------:R-:W-:Y:S01]  /*1caa0*/  LOP3.LUT R221, R221, 0xffff, RZ, 0xc0, !PT ;  /* 0x0000ffffdddd7812 */ /* 0x000fe200078ec0ff */
[----:B------:R-:W0:Y:S01]  /*1cab0*/  S2R R149, SR_TID.X ;  /* 0x0000000000957919 */ /* 0x000e220000002100 */
[----:B------:R-:W-:-:S02]  /*1cac0*/  PRMT R252, R8, 0x3340, R252 ;  /* 0x0000334008fc7816 */ /* 0x000fc400000000fc */
[----:B------:R-:W-:Y:S01]  /*1cad0*/  PRMT R8, R251, 0x3340, R250 ;  /* 0x00003340fb087816 */ /* 0x000fe200000000fa */
[----:B------:R-:W2:Y:S01]  /*1cae0*/  LDL R28, [R1+0x1278] ;  /* 0x00127800011c7983 */ /* 0x000ea20000100800 */
[----:B------:R-:W-:Y:S02]  /*1caf0*/  PRMT R248, R249, 0x3340, R248 ;  /* 0x00003340f9f87816 */ /* 0x000fe400000000f8 */
[----:B------:R-:W-:Y:S01]  /*1cb00*/  PRMT R9, R247, 0x3340, R246 ;  /* 0x00003340f7097816 */ /* 0x000fe200000000f6 */
[----:B------:R-:W2:Y:S01]  /*1cb10*/  LDL R27, [R1+0x127c] ;  /* 0x00127c00011b7983 */ /* 0x000ea20000100800 */
[----:B------:R-:W-:Y:S02]  /*1cb20*/  PRMT R244, R245, 0x3340, R244 ;  /* 0x00003340f5f47816 */ /* 0x000fe400000000f4 */
[----:B------:R-:W-:Y:S01]  /*1cb30*/  PRMT R10, R243, 0x3340, R242 ;  /* 0x00003340f30a7816 */ /* 0x000fe200000000f2 */
[----:B------:R-:W2:Y:S01]  /*1cb40*/  LDL R25, [R1+0xe74] ;  /* 0x000e740001197983 */ /* 0x000ea20000100800 */
        /* <DEDUP_REMOVED lines=15> */
[----:B------:R-:W-:Y:S02]  /*1cc40*/  LOP3.LUT R222, R222, 0xffff, RZ, 0xc0, !PT ;  /* 0x0000ffffdede7812 */ /* 0x000fe400078ec0ff */
[----:B------:R-:W-:Y:S01]  /*1cc50*/  LOP3.LUT R220, R220, 0xffff, RZ, 0xc0, !PT ;  /* 0x0000ffffdcdc7812 */ /* 0x000fe200078ec0ff */
[----:B------:R-:W2:Y:S01]  /*1cc60*/  LDL R40, [R1+0x11fc] ;  /* 0x0011fc0001287983 */ /* 0x000ea20000100800 */
[----:B------:R-:W-:-:S02]  /*1cc70*/  LOP3.LUT R219, R219, 0xffff, RZ, 0xc0, !PT ;  /* 0x0000ffffdbdb7812 */ /* 0x000fc400078ec0ff */
[----:B------:R-:W-:Y:S01]  /*1cc80*/  LOP3.LUT R218, R218, 0xffff, RZ, 0xc0, !PT ;  /* 0x0000ffffdada7812 */ /* 0x000fe200078ec0ff */
[----:B------:R-:W2:Y:S01]  /*1cc90*/  LDL R37, [R1+0x11d8] ;  /* 0x0011d80001257983 */ /* 0x000ea20000100800 */
[----:B------:R-:W-:Y:S02]  /*1cca0*/  LOP3.LUT R217, R217, 0xffff, RZ, 0xc0, !PT ;  /* 0x0000ffffd9d97812 */ /* 0x000fe400078ec0ff */
[----:B------:R-:W-:Y:S01]  /*1ccb0*/  LOP3.LUT R216, R216, 0xffff, RZ, 0xc0, !PT ;  /* 0x0000ffffd8d87812 */ /* 0x000fe200078ec0ff */
        /* <DEDUP_REMOVED lines=15> */
[----:B------:R-:W2:Y:S04]  /*1cdb0*/  LDL R31, [R1+0x1178] ;  /* 0x00117800011f7983 */ /* 0x000ea80000100800 */
[----:B---3--:R1:W-:Y:S02]  /*1cdc0*/  STS.128 [R24+UR4+0x10000], R8 ;  /* 0x0100000818007988 */ /* 0x0083e40008000c04 */
[----:B-1----:R-:W-:Y:S02]  /*1cdd0*/  PRMT R8, R235, 0x3340, R234 ;  /* 0x00003340eb087816 */ /* 0x002fe400000000ea */
[----:B------:R-:W3:Y:S01]  /*1cde0*/  LDL R24, [R1+0x126c] ;  /* 0x00126c0001187983 */ /* 0x000ee20000100800 */
[----:B------:R-:W-:-:S02]  /*1cdf0*/  PRMT R9, R231, 0x3340, R230 ;  /* 0x00003340e7097816 */ /* 0x000fc400000000e6 */
[----:B------:R-:W-:Y:S02]  /*1ce00*/  PRMT R10, R227, 0x3340, R226 ;  /* 0x00003340e30a7816 */ /* 0x000fe400000000e2 */
[----:B------:R-:W-:Y:S02]  /*1ce10*/  PRMT R11, R223, 0x3340, R221 ;  /* 0x00003340df0b7816 */ /* 0x000fe400000000dd */
[----:B------:R-:W-:Y:S02]  /*1ce20*/  PRMT R8, R236, 0x5410, R8 ;  /* 0x00005410ec087816 */ /* 0x000fe40000000008 */
[----:B------:R-:W-:Y:S02]  /*1ce30*/  PRMT R9, R232, 0x5410, R9 ;  /* 0x00005410e8097816 */ /* 0x000fe40000000009 */
[----:B------:R-:W-:Y:S02]  /*1ce40*/  PRMT R10, R228, 0x5410, R10 ;  /* 0x00005410e40a7816 */ /* 0x000fe4000000000a */
[----:B------:R-:W-:-:S05]  /*1ce50*/  PRMT R11, R224, 0x5410, R11 ;  /* 0x00005410e00b7816 */ /* 0x000fca000000000b */
[----:B----4-:R1:W-:Y:S04]  /*1ce60*/  STS.128 [R13+UR4+0x10000], R8 ;  /* 0x010000080d007988 */ /* 0x0103e80008000c04 */
[----:B-1----:R-:W4:Y:S01]  /*1ce70*/  LDL R13, [R1+0x12a0] ;  /* 0x0012a000010d7983 */ /* 0x002f220000100800 */
[----:B------:R-:W-:Y:S02]  /*1ce80*/  PRMT R220, R222, 0x3340, R220 ;  /* 0x00003340dedc7816 */ /* 0x000fe400000000dc */
[----:B------:R-:W-:Y:S02]  /*1ce90*/  PRMT R8, R219, 0x3340, R218 ;  /* 0x00003340db087816 */ /* 0x000fe400000000da */
[----:B------:R-:W-:Y:S02]  /*1cea0*/  PRMT R216, R217, 0x3340, R216 ;  /* 0x00003340d9d87816 */ /* 0x000fe400000000d8 */
[----:B------:R-:W-:-:S02]  /*1ceb0*/  PRMT R9, R215, 0x3340, R214 ;  /* 0x00003340d7097816 */ /* 0x000fc400000000d6 */
[----:B------:R-:W-:Y:S02]  /*1cec0*/  PRMT R212, R213, 0x3340, R212 ;  /* 0x00003340d5d47816 */ /* 0x000fe400000000d4 */
[----:B------:R-:W-:Y:S02]  /*1ced0*/  PRMT R10, R211, 0x3340, R210 ;  /* 0x00003340d30a7816 */ /* 0x000fe400000000d2 */
[----:B------:R-:W-:Y:S02]  /*1cee0*/  PRMT R208, R209, 0x3340, R208 ;  /* 0x00003340d1d07816 */ /* 0x000fe400000000d0 */
[----:B------:R-:W-:Y:S02]  /*1cef0*/  PRMT R11, R207, 0x3340, R205 ;  /* 0x00003340cf0b7816 */ /* 0x000fe400000000cd */
[----:B------:R-:W-:Y:S02]  /*1cf00*/  PRMT R8, R220, 0x5410, R8 ;  /* 0x00005410dc087816 */ /* 0x000fe40000000008 */
[----:B------:R-:W-:-:S02]  /*1cf10*/  PRMT R9, R216, 0x5410, R9 ;  /* 0x00005410d8097816 */ /* 0x000fc40000000009 */
[----:B------:R-:W-:Y:S02]  /*1cf20*/  PRMT R10, R212, 0x5410, R10 ;  /* 0x00005410d40a7816 */ /* 0x000fe4000000000a */
[----:B------:R-:W-:Y:S02]  /*1cf30*/  PRMT R11, R208, 0x5410, R11 ;  /* 0x00005410d00b7816 */ /* 0x000fe4000000000b */
        /* <DEDUP_REMOVED lines=16> */
[----:B--2---:R1:W-:Y:S01]  /*1d040*/  STS.128 [R12+UR4+0x10000], R8 ;  /* 0x010000080c007988 */ /* 0x0043e20008000c04 */
[----:B------:R-:W-:-:S02]  /*1d050*/  PRMT R204, R206, 0x3340, R204 ;  /* 0x00003340cecc7816 */ /* 0x000fc400000000cc */
[----:B------:R-:W-:Y:S02]  /*1d060*/  PRMT R200, R201, 0x3340, R200 ;  /* 0x00003340c9c87816 */ /* 0x000fe400000000c8 */
[----:B------:R-:W-:Y:S02]  /*1d070*/  PRMT R196, R197, 0x3340, R196 ;  /* 0x00003340c5c47816 */ /* 0x000fe400000000c4 */
[----:B------:R-:W-:Y:S02]  /*1d080*/  PRMT R191, R193, 0x3340, R191 ;  /* 0x00003340c1bf7816 */ /* 0x000fe400000000bf */
[----:B-1----:R-:W-:Y:S02]  /*1d090*/  PRMT R8, R203, 0x3340, R202 ;  /* 0x00003340cb087816 */ /* 0x002fe400000000ca */
[----:B------:R-:W-:Y:S02]  /*1d0a0*/  PRMT R9, R199, 0x3340, R198 ;  /* 0x00003340c7097816 */ /* 0x000fe400000000c6 */
[----:B------:R-:W-:-:S02]  /*1d0b0*/  PRMT R10, R195, 0x3340, R194 ;  /* 0x00003340c30a7816 */ /* 0x000fc400000000c2 */
[----:B------:R-:W-:Y:S02]  /*1d0c0*/  PRMT R11, R189, 0x3340, R185 ;  /* 0x00003340bd0b7816 */ /* 0x000fe400000000b9 */
[----:B------:R-:W-:Y:S02]  /*1d0d0*/  PRMT R8, R204, 0x5410, R8 ;  /* 0x00005410cc087816 */ /* 0x000fe40000000008 */
[----:B------:R-:W-:Y:S02]  /*1d0e0*/  PRMT R9, R200, 0x5410, R9 ;  /* 0x00005410c8097816 */ /* 0x000fe40000000009 */
[----:B0-----:R-:W-:Y:S02]  /*1d0f0*/  LOP3.LUT R12, R149, 0x7f, RZ, 0xc0, !PT ;  /* 0x0000007f950c7812 */ /* 0x001fe400078ec0ff */
[----:B------:R-:W-:Y:S02]  /*1d100*/  PRMT R10, R196, 0x5410, R10 ;  /* 0x00005410c40a7816 */ /* 0x000fe4000000000a */
[----:B------:R-:W-:-:S02]  /*1d110*/  PRMT R11, R191, 0x5410, R11 ;  /* 0x00005410bf0b7816 */ /* 0x000fc4000000000b */
[----:B------:R-:W-:Y:S02]  /*1d120*/  ISETP.GE.AND P0, PT, R12, R3, PT ;  /* 0x000000030c00720c */ /* 0x000fe40003f06270 */
[----:B------:R-:W2:Y:S01]  /*1d130*/  LDL R12, [R1+0x125c] ;  /* 0x00125c00010c7983 */ /* 0x000ea20000100800 */
        /* <DEDUP_REMOVED lines=16> */
[----:B------:R-:W-:-:S02]  /*1d240*/  PRMT R184, R188, 0x3340, R184 ;  /* 0x00003340bcb87816 */ /* 0x000fc400000000b8 */
[----:B------:R-:W-:Y:S02]  /*1d250*/  PRMT R172, R175, 0x3340, R172 ;  /* 0x00003340afac7816 */ /* 0x000fe400000000ac */
[----:B------:R-:W-:Y:S02]  /*1d260*/  PRMT R160, R163, 0x3340, R160 ;  /* 0x00003340a3a07816 */ /* 0x000fe400000000a0 */
[----:B------:R-:W-:Y:S01]  /*1d270*/  PRMT R20, R23, 0x3340, R20 ;  /* 0x0000334017147816 */ /* 0x000fe20000000014 */
[----:B----4-:R0:W-:Y:S04]  /*1d280*/  STS.128 [R13+UR4+0x10000], R8 ;  /* 0x010000080d007988 */ /* 0x0101e80008000c04 */
[----:B0-----:R-:W4:Y:S01]  /*1d290*/  LDL R13, [R1+0x1258] ;  /* 0x00125800010d7983 */ /* 0x001f220000100800 */
[----:B------:R-:W-:-:S02]  /*1d2a0*/  PRMT R8, R181, 0x3340, R178 ;  /* 0x00003340b5087816 */ /* 0x000fc400000000b2 */
[----:B------:R-:W-:Y:S02]  /*1d2b0*/  PRMT R9, R169, 0x3340, R166 ;  /* 0x00003340a9097816 */ /* 0x000fe400000000a6 */
[----:B------:R-:W-:Y:S02]  /*1d2c0*/  PRMT R10, R157, 0x3340, R154 ;  /* 0x000033409d0a7816 */ /* 0x000fe4000000009a */
[----:B------:R-:W-:Y:S02]  /*1d2d0*/  PRMT R11, R17, 0x3340, R15 ;  /* 0x00003340110b7816 */ /* 0x000fe4000000000f */
[----:B------:R-:W-:Y:S02]  /*1d2e0*/  PRMT R8, R184, 0x5410, R8 ;  /* 0x00005410b8087816 */ /* 0x000fe40000000008 */
[----:B------:R-:W-:Y:S02]  /*1d2f0*/  PRMT R9, R172, 0x5410, R9 ;  /* 0x00005410ac097816 */ /* 0x000fe40000000009 */
[----:B------:R-:W-:-:S02]  /*1d300*/  PRMT R10, R160, 0x5410, R10 ;  /* 0x00005410a00a7816 */ /* 0x000fc4000000000a */
[----:B------:R-:W-:-:S05]  /*1d310*/  PRMT R11, R20, 0x5410, R11 ;  /* 0x00005410140b7816 */ /* 0x000fca000000000b */
[----:B------:R0:W-:Y:S04]  /*1d320*/  STS.128 [R30+UR4+0x10000], R8 ;  /* 0x010000081e007988 */ /* 0x0001e80008000c04 */
[----:B0-----:R-:W4:Y:S01]  /*1d330*/  LDL R30, [R1+0x117c] ;  /* 0x00117c00011e7983 */ /* 0x001f220000100800 */
[----:B------:R-:W-:Y:S01]  /*1d340*/  PRMT R189, RZ, 0x7610, R189 ;  /* 0x00007610ffbd7816 */ /* 0x000fe200000000bd */
[----:B------:R-:W-:Y:S02]  /*1d350*/  @!P0 IMAD.MOV.U32 R8, RZ, RZ, R27 ;  /* 0x000000ffff088224 */ /* 0x000fe400078e001b */
[----:B------:R-:W-:Y:S01]  /*1d360*/  @!P0 IMAD.MOV.U32 R9, RZ, RZ, R28 ;  /* 0x000000ffff098224 */ /* 0x000fe200078e001c */
[----:B------:R-:W4:Y:S04]  /*1d370*/  LDL R27, [R1+0x115c] ;  /* 0x00115c00011b7983 */ /* 0x000f280000100800 */
[----:B------:R-:W4:Y:S01]  /*1d380*/  LDL R28, [R1+0x1158] ;  /* 0x00115800011c7983 */ /* 0x000f220000100800 */
[----:B------:R-:W-:-:S03]  /*1d390*/  PRMT R184, RZ, 0x7610, R184 ;  /* 0x00007610ffb87816 */ /* 0x000fc600000000b8 */
[----:B------:R3:W4:Y:S01]  /*1d3a0*/  @!P0 LDG.E.U8 R189, desc[UR8][R8.64] ;  /* 0x0000000808bd8981 */ /* 0x000722000c1e1100 */
[----:B------:R-:W-:Y:S02]  /*1d3b0*/  PRMT R188, RZ, 0x7610, R188 ;  /* 0x00007610ffbc7816 */ /* 0x000fe400000000bc */
[----:B------:R-:W-:Y:S01]  /*1d3c0*/  PRMT R193, RZ, 0x7610, R193 ;  /* 0x00007610ffc17816 */ /* 0x000fe200000000c1 */
[----:B------:R-:W4:Y:S01]  /*1d3d0*/  LDL R11, [R1+0x10f8] ;  /* 0x0010f800010b7983 */ /* 0x000f220000100800 */
[----:B------:R-:W-:Y:S02]  /*1d3e0*/  PRMT R185, RZ, 0x7610, R185 ;  /* 0x00007610ffb97816 */ /* 0x000fe400000000b9 */
[----:B------:R-:W-:Y:S01]  /*1d3f0*/  PRMT R191, RZ, 0x7610, R191 ;  /* 0x00007610ffbf7816 */ /* 0x000fe200000000bf */
[----:B------:R-:W4:Y:S01]  /*1d400*/  LDL R10, [R1+0x10fc] ;  /* 0x0010fc00010a7983 */ /* 0x000f220000100800 */
[----:B---3--:R-:W-:Y:S02]  /*1d410*/  @!P0 IMAD.MOV.U32 R8, RZ, RZ, R24 ;  /* 0x000000ffff088224 */ /* 0x008fe400078e0018 */
[----:B------:R-:W-:Y:S01]  /*1d420*/  @!P0 IMAD.MOV.U32 R9, RZ, RZ, R25 ;  /* 0x000000ffff098224 */ /* 0x000fe200078e0019 */
[----:B------:R-:W3:Y:S04]  /*1d430*/  LDL R24, [R1+0x113c] ;  /* 0x00113c0001187983 */ /* 0x000ee80000100800 */
[----:B------:R-:W3:Y:S04]  /*1d440*/  LDL R25, [R1+0x1138] ;  /* 0x0011380001197983 */ /* 0x000ee80000100800 */
[----:B------:R2:W3:Y:S02]  /*1d450*/  @!P0 LDG.E.U8 R184, desc[UR8][R8.64] ;  /* 0x0000000808b88981 */ /* 0x0004e4000c1e1100 */
[----:B--2---:R-:W-:-:S02]  /*1d460*/  @!P0 IMAD.MOV.U32 R8, RZ, RZ, R12 ;  /* 0x000000ffff088224 */ /* 0x004fc400078e000c */
[----:B------:R-:W2:Y:S01]  /*1d470*/  LDL R12, [R1+0x111c] ;  /* 0x00111c00010c7983 */ /* 0x000ea20000100800 */
[----:B------:R-:W-:Y:S02]  /*1d480*/  PRMT R194, RZ, 0x7610, R194 ;  /* 0x00007610ffc27816 */ /* 0x000fe400000000c2 */
[----:B------:R-:W-:Y:S02]  /*1d490*/  PRMT R195, RZ, 0x7610, R195 ;  /* 0x00007610ffc37816 */ /* 0x000fe400000000c3 */
[----:B------:R-:W-:Y:S01]  /*1d4a0*/  PRMT R196, RZ, 0x7610, R196 ;  /* 0x00007610ffc47816 */ /* 0x000fe200000000c4 */
[----:B----4-:R-:W-:Y:S02]  /*1d4b0*/  @!P0 IMAD.MOV.U32 R9, RZ, RZ, R13 ;  /* 0x000000ffff098224 */ /* 0x010fe400078e000d */
[----:B------:R-:W4:Y:S04]  /*1d4c0*/  LDL R13, [R1+0x1118] ;  /* 0x00111800010d7983 */ /* 0x000f280000100800 */
[----:B------:R0:W4:Y:S02]  /*1d4d0*/  @!P0 LDG.E.U8 R188, desc[UR8][R8.64] ;  /* 0x0000000808bc8981 */ /* 0x000124000c1e1100 */
[----:B0-----:R-:W-:-:S02]  /*1d4e0*/  @!P0 IMAD.MOV.U32 R8, RZ, RZ, R45 ;  /* 0x000000ffff088224 */ /* 0x001fc400078e002d */
[----:B------:R-:W-:Y:S01]  /*1d4f0*/  @!P0 IMAD.MOV.U32 R9, RZ, RZ, R46 ;  /* 0x000000ffff098224 */ /* 0x000fe200078e002e */
[----:B------:R-:W-:Y:S01]  /*1d500*/  PRMT R197, RZ, 0x7610, R197 ;  /* 0x00007610ffc57816 */ /* 0x000fe200000000c5 */
[----:B------:R-:W4:Y:S04]  /*1d510*/  LDL R46, [R1+0x1038] ;  /* 0x00103800012e7983 */ /* 0x000f280000100800 */
[----:B------:R0:W4:Y:S01]  /*1d520*/  @!P0 LDG.E.U8 R193, desc[UR8][R8.64] ;  /* 0x0000000808c18981 */ /* 0x000122000c1e1100 */
[----:B------:R-:W-:Y:S02]  /*1d530*/  PRMT R198, RZ, 0x7610, R198 ;  /* 0x00007610ffc67816 */ /* 0x000fe400000000c6 */
[----:B------:R-:W-:Y:S01]  /*1d540*/  PRMT R199, RZ, 0x7610, R199 ;  /* 0x00007610ffc77816 */ /* 0x000fe200000000c7 */
[----:B------:R-:W4:Y:S01]  /*1d550*/  LDL R45, [R1+0x103c] ;  /* 0x00103c00012d7983 */ /* 0x000f220000100800 */
[----:B0-----:R-:W-:-:S02]  /*1d560*/  @!P0 IMAD.MOV.U32 R8, RZ, RZ, R42 ;  /* 0x000000ffff088224 */ /* 0x001fc400078e002a */
[----:B------:R-:W-:Y:S01]  /*1d570*/  @!P0 IMAD.MOV.U32 R9, RZ, RZ, R44 ;  /* 0x000000ffff098224 */ /* 0x000fe200078e002c */
[----:B------:R-:W-:Y:S01]  /*1d580*/  PRMT R73, RZ, 0x7610, R73 ;  /* 0x00007610ff497816 */ /* 0x000fe20000000049 */
[----:B------:R-:W4:Y:S04]  /*1d590*/  LDL R44, [R1+0x1018] ;  /* 0x00101800012c7983 */ /* 0x000f280000100800 */
[----:B------:R0:W4:Y:S01]  /*1d5a0*/  @!P0 LDG.E.U8 R185, desc[UR8][R8.64] ;  /* 0x0000000808b98981 */ /* 0x000122000c1e1100 */
[----:B------:R-:W-:-:S03]  /*1d5b0*/  PRMT R38, RZ, 0x7610, R38 ;  /* 0x00007610ff267816 */ /* 0x000fc60000000026 */
[----:B------:R-:W4:Y:S01]  /*1d5c0*/  LDL R42, [R1+0x101c] ;  /* 0x00101c00012a7983 */ /* 0x000f220000100800 */
[----:B0-----:R-:W-:Y:S02]  /*1d5d0*/  @!P0 IMAD.MOV.U32 R8, RZ, RZ, R40 ;  /* 0x000000ffff088224 */ /* 0x001fe400078e0028 */
[----:B------:R-:W-:Y:S01]  /*1d5e0*/  @!P0 IMAD.MOV.U32 R9, RZ, RZ, R41 ;  /* 0x000000ffff098224 */ /* 0x000fe200078e0029 */
[----:B------:R-:W-:Y:S01]  /*1d5f0*/  LOP3.LUT R187, R187, 0xffff, RZ, 0xc0, !PT ;  /* 0x0000ffffbbbb7812 */ /* 0x000fe200078ec0ff */
[----:B------:R-:W4:Y:S04]  /*1d600*/  LDL R41, [R1+0xff8] ;  /* 0x000ff80001297983 */ /* 0x000f280000100800 */
[----:B------:R0:W4:Y:S01]  /*1d610*/  @!P0 LDG.E.U8 R191, desc[UR8][R8.64] ;  /* 0x0000000808bf8981 */ /* 0x000122000c1e1100 */
[----:B------:R-:W-:-:S02]  /*1d620*/  LOP3.LUT R183, R183, 0xffff, RZ, 0xc0, !PT ;  /* 0x0000ffffb7b77812 */ /* 0x000fc400078ec0ff */
[----:B------:R-:W-:Y:S01]  /*1d630*/  LOP3.LUT R180, R180, 0xffff, RZ, 0xc0, !PT ;  /* 0x0000ffffb4b47812 */ /* 0x000fe200078ec0ff */
        /* <DEDUP_REMOVED lines=19> */
[----:B------:R-:W4:Y:S04]  /*1d770*/  LDL R33, [R1+0x10b8] ;  /* 0x0010b80001217983 */ /* 0x000f280000100800 */
[----:B------:R0:W4:Y:S02]  /*1d780*/  @!P0 LDG.E.U8 R196, desc[UR8][R8.64] ;  /* 0x0000000808c48981 */ /* 0x000124000c1e1100 */
[----:B0-----:R-:W-:-:S02]  /*1d790*/  @!P0 IMAD.MOV.U32 R8, RZ, RZ, R30 ;  /* 0x000000ffff088224 */ /* 0x001fc400078e001e */
[----:B------:R-:W4:Y:S01]  /*1d7a0*/  LDL R30, [R1+0x109c] ;  /* 0x00109c00011e7983 */ /* 0x000f220000100800 */
[----:B------:R-:W-:-:S03]  /*1d7b0*/  @!P0 IMAD.MOV.U32 R9, RZ, RZ, R31 ;  /* 0x000000ffff098224 */ /* 0x000fc600078e001f */
[----:B------:R-:W4:Y:S04]  /*1d7c0*/  LDL R31, [R1+0x1098] ;  /* 0x00109800011f7983 */ /* 0x000f280000100800 */
[----:B------:R0:W4:Y:S02]  /*1d7d0*/  @!P0 LDG.E.U8 R197, desc[UR8][R8.64] ;  /* 0x0000000808c58981 */ /* 0x000124000c1e1100 */
[----:B0-----:R-:W-:Y:S02]  /*1d7e0*/  @!P0 IMAD.MOV.U32 R8, RZ, RZ, R27 ;  /* 0x000000ffff088224 */ /* 0x001fe400078e001b */
[----:B------:R-:W-:Y:S01]  /*1d7f0*/  @!P0 IMAD.MOV.U32 R9, RZ, RZ, R28 ;  /* 0x000000ffff098224 */ /* 0x000fe200078e001c */
[----:B------:R-:W4:Y:S04]  /*1d800*/  LDL R27, [R1+0x107c] ;  /* 0x00107c00011b7983 */ /* 0x000f280000100800 */
[----:B------:R-:W4:Y:S04]  /*1d810*/  LDL R28, [R1+0x1078] ;  /* 0x00107800011c7983 */ /* 0x000f280000100800 */
[----:B------:R3:W4:Y:S02]  /*1d820*/  @!P0 LDG.E.U8 R198, desc[UR8][R8.64] ;  /* 0x0000000808c68981 */ /* 0x000724000c1e1100 */
[----:B---3--:R-:W-:-:S02]  /*1d830*/  @!P0 IMAD.MOV.U32 R8, RZ, RZ, R24 ;  /* 0x000000ffff088224 */ /* 0x008fc400078e0018 */
[----:B------:R-:W-:Y:S01]  /*1d840*/  @!P0 IMAD.MOV.U32 R9, RZ, RZ, R25 ;  /* 0x000000ffff098224 */ /* 0x000fe200078e0019 */
[----:B------:R-:W3:Y:S04]  /*1d850*/  LDL R24, [R1+0x105c] ;  /* 0x00105c0001187983 */ /* 0x000ee80000100800 */
[----:B------:R-:W3:Y:S04]  /*1d860*/  LDL R25, [R1+0x1058] ;  /* 0x0010580001197983 */ /* 0x000ee80000100800 */
[----:B------:R2:W3:Y:S02]  /*1d870*/  @!P0 LDG.E.U8 R199, desc[UR8][R8.64] ;  /* 0x0000000808c78981 */ /* 0x0004e4000c1e1100 */
[----:B--2---:R-:W-:-:S02]  /*1d880*/  @!P0 IMAD.MOV.U32 R8, RZ, RZ, R12 ;  /* 0x000000ffff088224 */ /* 0x004fc400078e000c */
[----:B------:R-:W2:Y:S01]  /*1d890*/  LDL R12, [R1+0x10dc] ;  /* 0x0010dc00010c7983 */ /* 0x000ea20000100800 */
        /* <DEDUP_REMOVED lines=8> */
[----:B------:R-:W-:Y:S02]  /*1d920*/  PRMT R183, R187, 0x3340, R183 ;  /* 0x00003340bbb77816 */ /* 0x000fe400000000b7 */
[----:B------:R-:W-:Y:S02]  /*1d930*/  PRMT R171, R174, 0x3340, R171 ;  /* 0x00003340aeab7816 */ /* 0x000fe400000000ab */
[----:B------:R-:W-:Y:S02]  /*1d940*/  PRMT R159, R162, 0x3340, R159 ;  /* 0x00003340a29f7816 */ /* 0x000fe4000000009f */
[----:B------:R-:W-:Y:S01]  /*1d950*/  PRMT R7, R16, 0x3340, R7 ;  /* 0x0000334010077816 */ /* 0x000fe20000000007 */
[----:B----4-:R-:W-:-:S02]  /*1d960*/  @!P0 IMAD.MOV.U32 R9, RZ, RZ, R13 ;  /* 0x000000ffff098224 */ /* 0x010fc400078e000d */
[----:B------:R-:W2:Y:S04]  /*1d970*/  LDL R13, [R1+0x10d8] ;  /* 0x0010d800010d7983 */ /* 0x000ea80000100800 */
[----:B------:R0:W4:Y:S02]  /*1d980*/  @!P0 LDG.E.U8 R73, desc[UR8][R8.64] ;  /* 0x0000000808498981 */ /* 0x000124000c1e1100 */
[----:B0-----:R-:W-:Y:S02]  /*1d990*/  @!P0 IMAD.MOV.U32 R8, RZ, RZ, R10 ;  /* 0x000000ffff088224 */ /* 0x001fe400078e000a */
[----:B------:R-:W-:Y:S01]  /*1d9a0*/  @!P0 IMAD.MOV.U32 R9, RZ, RZ, R11 ;  /* 0x000000ffff098224 */ /* 0x000fe200078e000b */
[----:B------:R-:W-:Y:S02]  /*1d9b0*/  PRMT R10, R156, 0x3340, R153 ;  /* 0x000033409c0a7816 */ /* 0x000fe40000000099 */
[----:B------:R-:W-:-:S02]  /*1d9c0*/  PRMT R11, R22, 0x3340, R19 ;  /* 0x00003340160b7816 */ /* 0x000fc40000000013 */
[----:B------:R0:W4:Y:S01]  /*1d9d0*/  @!P0 LDG.E.U8 R38, desc[UR8][R8.64] ;  /* 0x0000000808268981 */ /* 0x000122000c1e1100 */
[----:B------:R-:W-:Y:S02]  /*1d9e0*/  PRMT R10, R159, 0x5410, R10 ;  /* 0x000054109f0a7816 */ /* 0x000fe4000000000a */
[----:B------:R-:W-:Y:S02]  /*1d9f0*/  PRMT R11, R11, 0x5410, R7 ;  /* 0x000054100b0b7816 */ /* 0x000fe40000000007 */
[----:B0-----:R-:W-:Y:S02]  /*1da00*/  PRMT R8, R180, 0x3340, R177 ;  /* 0x00003340b4087816 */ /* 0x001fe400000000b1 */
[----:B------:R-:W-:Y:S02]  /*1da10*/  PRMT R9, R168, 0x3340, R165 ;  /* 0x00003340a8097816 */ /* 0x000fe400000000a5 */
[----:B------:R-:W-:Y:S02]  /*1da20*/  PRMT R8, R183, 0x5410, R8 ;  /* 0x00005410b7087816 */ /* 0x000fe40000000008 */
[----:B------:R-:W-:-:S02]  /*1da30*/  PRMT R9, R171, 0x5410, R9 ;  /* 0x00005410ab097816 */ /* 0x000fc40000000009 */
[----:B------:R-:W-:-:S03]  /*1da40*/  PRMT R165, RZ, 0x7610, R165 ;  /* 0x00007610ffa57816 */ /* 0x000fc600000000a5 */
[----:B------:R0:W-:Y:S04]  /*1da50*/  STS.128 [R34+UR4+0x10000], R8 ;  /* 0x0100000822007988 */ /* 0x0001e80008000c04 */
[----:B0-----:R-:W4:Y:S01]  /*1da60*/  LDL R34, [R1+0xfbc] ;  /* 0x000fbc0001227983 */ /* 0x001f220000100800 */
[----:B------:R-:W-:-:S03]  /*1da70*/  @!P0 IMAD.MOV.U32 R8, RZ, RZ, R32 ;  /* 0x000000ffff088224 */ /* 0x000fc600078e0020 */
[----:B------:R-:W4:Y:S01]  /*1da80*/  LDL R32, [R1+0xf9c] ;  /* 0x000f9c0001207983 */ /* 0x000f220000100800 */
[----:B------:R-:W-:-:S03]  /*1da90*/  @!P0 IMAD.MOV.U32 R9, RZ, RZ, R33 ;  /* 0x000000ffff098224 */ /* 0x000fc600078e0021 */
[----:B------:R-:W4:Y:S04]  /*1daa0*/  LDL R33, [R1+0xf98] ;  /* 0x000f980001217983 */ /* 0x000f280000100800 */
[----:B------:R0:W4:Y:S01]  /*1dab0*/  @!P0 LDG.E.U8 R165, desc[UR8][R8.64] ;  /* 0x0000000808a58981 */ /* 0x000122000c1e1100 */
[----:B------:R-:W-:Y:S02]  /*1dac0*/  PRMT R160, RZ, 0x7610, R160 ;  /* 0x00007610ffa07816 */ /* 0x000fe400000000a0 */
[----:B------:R-:W-:Y:S01]  /*1dad0*/  PRMT R163, RZ, 0x7610, R163 ;  /* 0x00007610ffa37816 */ /* 0x000fe200000000a3 */
[----:B------:R-:W4:Y:S01]  /*1dae0*/  LDL R11, [R1+0xef8] ;  /* 0x000ef800010b7983 */ /* 0x000f220000100800 */
[----:B------:R-:W-:Y:S02]  /*1daf0*/  PRMT R162, RZ, 0x7610, R162 ;  /* 0x00007610ffa27816 */ /* 0x000fe400000000a2 */
[----:B------:R-:W-:Y:S01]  /*1db00*/  PRMT R168, RZ, 0x7610, R168 ;  /* 0x00007610ffa87816 */ /* 0x000fe200000000a8 */
[----:B------:R-:W4:Y:S01]  /*1db10*/  LDL R10, [R1+0xefc] ;  /* 0x000efc00010a7983 */ /* 0x000f220000100800 */
[----:B0-----:R-:W-:-:S03]  /*1db20*/  @!P0 IMAD.MOV.U32 R8, RZ, RZ, R30 ;  /* 0x000000ffff088224 */ /* 0x001fc600078e001e */
[----:B------:R-:W4:Y:S01]  /*1db30*/  LDL R30, [R1+0xf7c] ;  /* 0x000f7c00011e7983 */ /* 0x000f220000100800 */
[----:B------:R-:W-:-:S03]  /*1db40*/  @!P0 IMAD.MOV.U32 R9, RZ, RZ, R31 ;  /* 0x000000ffff098224 */ /* 0x000fc600078e001f */
[----:B------:R-:W4:Y:S04]  /*1db50*/  LDL R31, [R1+0xf78] ;  /* 0x000f7800011f7983 */ /* 0x000f280000100800 */
[----:B------:R0:W4:Y:S02]  /*1db60*/  @!P0 LDG.E.U8 R160, desc[UR8][R8.64] ;  /* 0x0000000808a08981 */ /* 0x000124000c1e1100 */
[----:B0-----:R-:W-:Y:S02]  /*1db70*/  @!P0 IMAD.MOV.U32 R8, RZ, RZ, R27 ;  /* 0x000000ffff088224 */ /* 0x001fe400078e001b */
[----:B------:R-:W4:Y:S01]  /*1db80*/  LDL R27, [R1+0xf5c] ;  /* 0x000f5c00011b7983 */ /* 0x000f220000100800 */
[----:B------:R-:W-:-:S03]  /*1db90*/  @!P0 IMAD.MOV.U32 R9, RZ, RZ, R28 ;  /* 0x000000ffff098224 */ /* 0x000fc600078e001c */
[----:B------:R-:W4:Y:S04]  /*1dba0*/  LDL R28, [R1+0xf58] ;  /* 0x000f5800011c7983 */ /* 0x000f280000100800 */
[----:B------:R3:W4:Y:S02]  /*1dbb0*/  @!P0 LDG.E.U8 R163, desc[UR8][R8.64] ;  /* 0x0000000808a38981 */ /* 0x000724000c1e1100 */
[----:B---3--:R-:W-:Y:S02]  /*1dbc0*/  @!P0 IMAD.MOV.U32 R8, RZ, RZ, R24 ;  /* 0x000000ffff088224 */ /* 0x008fe400078e0018 */
[----:B------:R-:W3:Y:S01]  /*1dbd0*/  LDL R24, [R1+0xf3c] ;  /* 0x000f3c0001187983 */ /* 0x000ee20000100800 */
[----:B------:R-:W-:-:S03]  /*1dbe0*/  @!P0 IMAD.MOV.U32 R9, RZ, RZ, R25 ;  /* 0x000000ffff098224 */ /* 0x000fc600078e0019 */
[----:B------:R-:W3:Y:S01]  /*1dbf0*/  LDL R25, [R1+0xf38] ;  /* 0x000f380001197983 */ /* 0x000ee20000100800 */
[----:B------:R-:W-:-:S03]  /*1dc00*/  PRMT R171, RZ, 0x7610, R171 ;  /* 0x00007610ffab7816 */ /* 0x000fc600000000ab */
[----:B------:R0:W3:Y:S01]  /*1dc10*/  @!P0 LDG.E.U8 R168, desc[UR8][R8.64] ;  /* 0x0000000808a88981 */ /* 0x0000e2000c1e1100 */
[----:B------:R-:W-:Y:S01]  /*1dc20*/  PRMT R166, RZ, 0x7610, R166 ;  /* 0x00007610ffa67816 */ /* 0x000fe200000000a6 */
[----:B0-----:R-:W-:Y:S02]  /*1dc30*/  @!P0 IMAD.MOV.U32 R8, RZ, RZ, R45 ;  /* 0x000000ffff088224 */ /* 0x001fe400078e002d */
[----:B------:R-:W-:-:S05]  /*1dc40*/  @!P0 IMAD.MOV.U32 R9, RZ, RZ, R46 ;  /* 0x000000ffff098224 */ /* 0x000fca00078e002e */
[----:B------:R0:W3:Y:S01]  /*1dc50*/  @!P0 LDG.E.U8 R171, desc[UR8][R8.64] ;  /* 0x0000000808ab8981 */ /* 0x0000e2000c1e1100 */
[----:B------:R-:W-:Y:S01]  /*1dc60*/  PRMT R169, RZ, 0x7610, R169 ;  /* 0x00007610ffa97816 */ /* 0x000fe200000000a9 */
[----:B0-----:R-:W-:Y:S02]  /*1dc70*/  @!P0 IMAD.MOV.U32 R8, RZ, RZ, R42 ;  /* 0x000000ffff088224 */ /* 0x001fe400078e002a */
[----:B------:R-:W-:-:S05]  /*1dc80*/  @!P0 IMAD.MOV.U32 R9, RZ, RZ, R44 ;  /* 0x000000ffff098224 */ /* 0x000fca00078e002c */
[----:B------:R0:W3:Y:S01]  /*1dc90*/  @!P0 LDG.E.U8 R166, desc[UR8][R8.64] ;  /* 0x0000000808a68981 */ /* 0x0000e2000c1e1100 */
[----:B------:R-:W-:Y:S01]  /*1dca0*/  PRMT R172, RZ, 0x7610, R172 ;  /* 0x00007610ffac7816 */ /* 0x000fe200000000ac */
[----:B0-----:R-:W-:Y:S02]  /*1dcb0*/  @!P0 IMAD.MOV.U32 R8, RZ, RZ, R40 ;  /* 0x000000ffff088224 */ /* 0x001fe400078e0028 */
[----:B------:R-:W-:Y:S01]  /*1dcc0*/  @!P0 IMAD.MOV.U32 R9, RZ, RZ, R41 ;  /* 0x000000ffff098224 */ /* 0x000fe200078e0029 */
[----:B------:R-:W-:Y:S01]  /*1dcd0*/  PRMT R174, RZ, 0x7610, R174 ;  /* 0x00007610ffae7816 */ /* 0x000fe200000000ae */
[----:B------:R-:W-:Y:S01]  /*1dce0*/  IMAD.MOV.U32 R149, RZ, RZ, R150 ;  /* 0x000000ffff957224 */ /* 0x000fe200078e0096 */
[----:B------:R-:W-:Y:S01]  /*1dcf0*/  PRMT R175, RZ, 0x7610, R175 ;  /* 0x00007610ffaf7816 */ /* 0x000fe200000000af */
[----:B------:R-:W3:Y:S04]  /*1dd00*/  LDL R41, [R1+0xa20] ;  /* 0x000a200001297983 */ /* 0x000ee80000100800 */
[----:B------:R0:W3:Y:S02]  /*1dd10*/  @!P0 LDG.E.U8 R169, desc[UR8][R8.64] ;  /* 0x0000000808a98981 */ /* 0x0000e4000c1e1100 */
[----:B0-----:R-:W-:-:S02]  /*1dd20*/  @!P0 IMAD.MOV.U32 R8, RZ, RZ, R36 ;  /* 0x000000ffff088224 */ /* 0x001fc400078e0024 */
[----:B------:R-:W-:Y:S01]  /*1dd30*/  @!P0 IMAD.MOV.U32 R9, RZ, RZ, R37 ;  /* 0x000000ffff098224 */ /* 0x000fe200078e0025 */
[----:B------:R-:W-:Y:S01]  /*1dd40*/  PRMT R177, RZ, 0x7610, R177 ;  /* 0x00007610ffb17816 */ /* 0x000fe200000000b1 */
[----:B------:R-:W-:Y:S01]  /*1dd50*/  IMAD.MOV.U32 R150, RZ, RZ, R2 ;  /* 0x000000ffff967224 */ /* 0x000fe200078e0002 */
[----:B------:R-:W-:Y:S01]  /*1dd60*/  PRMT R178, RZ, 0x7610, R178 ;  /* 0x00007610ffb27816 */ /* 0x000fe200000000b2 */
[----:B------:R-:W3:Y:S04]  /*1dd70*/  LDL R2, [R1+0x1294] ;  /* 0x0012940001027983 */ /* 0x000ee80000100800 */
[----:B------:R0:W3:Y:S01]  /*1dd80*/  @!P0 LDG.E.U8 R172, desc[UR8][R8.64] ;  /* 0x0000000808ac8981 */ /* 0x0000e2000c1e1100 */
[----:B------:R-:W-:-:S03]  /*1dd90*/  PRMT R180, RZ, 0x7610, R180 ;  /* 0x00007610ffb47816 */ /* 0x000fc600000000b4 */
[----:B------:R-:W3:Y:S04]  /*1dda0*/  LDL R37, [R1+0xe98] ;  /* 0x000e980001257983 */ /* 0x000ee80000100800 */
[----:B------:R-:W3:Y:S04]  /*1ddb0*/  LDL R36, [R1+0xe9c] ;  /* 0x000e9c0001247983 */ /* 0x000ee80000100800 */
[----:B--2---:R-:W2:Y:S04]  /*1ddc0*/  @!P0 LDG.E.U8 R162, desc[UR8][R12.64] ;  /* 0x000000080ca28981 */ /* 0x004ea8000c1e1100 */
[----:B------:R-:W2:Y:S04]  /*1ddd0*/  LDL R13, [R1+0xf18] ;  /* 0x000f1800010d7983 */ /* 0x000ea80000100800 */
[----:B------:R-:W2:Y:S01]  /*1dde0*/  LDL R12, [R1+0xf1c] ;  /* 0x000f1c00010c7983 */ /* 0x000ea20000100800 */
[----:B0-----:R-:W-:Y:S01]  /*1ddf0*/  @!P0 IMAD.MOV.U32 R9, RZ, RZ, R35 ;  /* 0x000000ffff098224 */ /* 0x001fe200078e0023 */
[----:B------:R-:W-:-:S02]  /*1de00*/  PRMT R181, RZ, 0x7610, R181 ;  /* 0x00007610ffb57816 */ /* 0x000fc400000000b5 */
[----:B------:R-:W-:Y:S01]  /*1de10*/  PRMT R43, RZ, 0x7610, R43 ;  /* 0x00007610ff2b7816 */ /* 0x000fe2000000002b */
[----:B------:R-:W2:Y:S01]  /*1de20*/  LDL R35, [R1+0xa24] ;  /* 0x000a240001237983 */ /* 0x000ea20000100800 */
[----:B----4-:R-:W-:Y:S01]  /*1de30*/  @!P0 IMAD.MOV.U32 R8, RZ, RZ, R34 ;  /* 0x000000ffff088224 */ /* 0x010fe200078e0022 */
[----:B------:R-:W-:Y:S02]  /*1de40*/  LOP3.LUT R192, R192, 0xffff, RZ, 0xc0, !PT ;  /* 0x0000ffffc0c07812 */ /* 0x000fe400078ec0ff */
[----:B------:R-:W4:Y:S04]  /*1de50*/  LDL R34, [R1+0xa00] ;  /* 0x000a000001227983 */ /* 0x000f280000100800 */
[----:B------:R0:W4:Y:S02]  /*1de60*/  @!P0 LDG.E.U8 R174, desc[UR8][R8.64] ;  /* 0x0000000808ae8981 */ /* 0x000124000c1e1100 */
[----:B0-----:R-:W-:-:S02]  /*1de70*/  @!P0 IMAD.MOV.U32 R8, RZ, RZ, R32 ;  /* 0x000000ffff088224 */ /* 0x001fc400078e0020 */
[----:B------:R-:W-:Y:S01]  /*1de80*/  @!P0 IMAD.MOV.U32 R9, RZ, RZ, R33 ;  /* 0x000000ffff098224 */ /* 0x000fe200078e0021 */
[----:B------:R-:W-:Y:S01]  /*1de90*/  LOP3.LUT R190, R190, 0xffff, RZ, 0xc0, !PT ;  /* 0x0000ffffbebe7812 */ /* 0x000fe200078ec0ff */
[----:B------:R-:W4:Y:S04]  /*1dea0*/  LDL R33, [R1+0xa04] ;  /* 0x000a040001217983 */ /* 0x000f280000100800 */
[----:B------:R0:W4:Y:S02]  /*1deb0*/  @!P0 LDG.E.U8 R175, desc[UR8][R8.64] ;  /* 0x0000000808af8981 */ /* 0x000124000c1e1100 */
[----:B0-----:R-:W-:Y:S02]  /*1dec0*/  @!P0 IMAD.MOV.U32 R8, RZ, RZ, R30 ;  /* 0x000000ffff088224 */ /* 0x001fe400078e001e */
[----:B------:R-:W4:Y:S01]  /*1ded0*/  LDL R30, [R1+0xeb8] ;  /* 0x000eb800011e7983 */ /* 0x000f220000100800 */
[----:B------:R-:W-:-:S03]  /*1dee0*/  @!P0 IMAD.MOV.U32 R9, RZ, RZ, R31 ;  /* 0x000000ffff098224 */ /* 0x000fc600078e001f */
[----:B------:R-:W4:Y:S04]  /*1def0*/  LDL R31, [R1+0xa60] ;  /* 0x000a6000011f7983 */ /* 0x000f280000100800 */
[----:B------:R0:W4:Y:S02]  /*1df00*/  @!P0 LDG.E.U8 R177, desc[UR8][R8.64] ;  /* 0x0000000808b18981 */ /* 0x000124000c1e1100 */
[----:B0-----:R-:W-:Y:S02]  /*1df10*/  @!P0 IMAD.MOV.U32 R8, RZ, RZ, R27 ;  /* 0x000000ffff088224 */ /* 0x001fe400078e001b */
[----:B------:R-:W-:Y:S01]  /*1df20*/  @!P0 IMAD.MOV.U32 R9, RZ, RZ, R28 ;  /* 0x000000ffff098224 */ /* 0x000fe200078e001c */
[----:B------:R-:W4:Y:S04]  /*1df30*/  LDL R27, [R1+0xa64] ;  /* 0x000a6400011b7983 */ /* 0x000f280000100800 */
[----:B------:R3:W4:Y:S04]  /*1df40*/  @!P0 LDG.E.U8 R178, desc[UR8][R8.64] ;  /* 0x0000000808b28981 */ /* 0x000728000c1e1100 */
[----:B------:R-:W4:Y:S01]  /*1df50*/  LDL R28, [R1+0xa40] ;  /* 0x000a4000011c7983 */ /* 0x000f220000100800 */
[----:B---3--:R-:W-:-:S02]  /*1df60*/  @!P0 IMAD.MOV.U32 R8, RZ, RZ, R24 ;  /* 0x000000ffff088224 */ /* 0x008fc400078e0018 */
[----:B------:R-:W-:Y:S01]  /*1df70*/  @!P0 IMAD.MOV.U32 R9, RZ, RZ, R25 ;  /* 0x000000ffff098224 */ /* 0x000fe200078e0019 */
[----:B------:R-:W3:Y:S04]  /*1df80*/  LDL R24, [R1+0xebc] ;  /* 0x000ebc0001187983 */ /* 0x000ee80000100800 */
[----:B------:R2:W3:Y:S04]  /*1df90*/  @!P0 LDG.E.U8 R180, desc[UR8][R8.64] ;  /* 0x0000000808b48981 */ /* 0x0004e8000c1e1100 */
[----:B------:R-:W3:Y:S01]  /*1dfa0*/  LDL R25, [R1+0xa44] ;  /* 0x000a440001197983 */ /* 0x000ee20000100800 */
        /* <DEDUP_REMOVED lines=14> */
[----:B------:R-:W-:Y:S02]  /*1e090*/  PRMT R190, R192, 0x3340, R190 ;  /* 0x00003340c0be7816 */ /* 0x000fe400000000be */
[----:B------:R-:W-:Y:S02]  /*1e0a0*/  PRMT R176, R179, 0x3340, R176 ;  /* 0x00003340b3b07816 */ /* 0x000fe400000000b0 */
[----:B------:R-:W-:Y:S02]  /*1e0b0*/  PRMT R164, R167, 0x3340, R164 ;  /* 0x00003340a7a47816 */ /* 0x000fe400000000a4 */
[----:B------:R-:W-:Y:S01]  /*1e0c0*/  PRMT R152, R155, 0x3340, R152 ;  /* 0x000033409b987816 */ /* 0x000fe20000000098 */
[----:B--2---:R-:W-:Y:S02]  /*1e0d0*/  @!P0 IMAD.MOV.U32 R9, RZ, RZ, R13 ;  /* 0x000000ffff098224 */ /* 0x004fe400078e000d */
[----:B------:R-:W2:Y:S01]  /*1e0e0*/  LDL R13, [R1+0xed8] ;  /* 0x000ed800010d7983 */ /* 0x000ea20000100800 */
[----:B------:R-:W-:-:S03]  /*1e0f0*/  @!P0 IMAD.MOV.U32 R8, RZ, RZ, R12 ;  /* 0x000000ffff088224 */ /* 0x000fc600078e000c */
[----:B------:R-:W2:Y:S04]  /*1e100*/  LDL R12, [R1+0xedc] ;  /* 0x000edc00010c7983 */ /* 0x000ea80000100800 */
[----:B------:R0:W2:Y:S02]  /*1e110*/  @!P0 LDG.E.U8 R181, desc[UR8][R8.64] ;  /* 0x0000000808b58981 */ /* 0x0000a4000c1e1100 */
[----:B0-----:R-:W-:Y:S02]  /*1e120*/  @!P0 IMAD.MOV.U32 R8, RZ, RZ, R10 ;  /* 0x000000ffff088224 */ /* 0x001fe400078e000a */
[----:B------:R-:W-:Y:S01]  /*1e130*/  @!P0 IMAD.MOV.U32 R9, RZ, RZ, R11 ;  /* 0x000000ffff098224 */ /* 0x000fe200078e000b */
[----:B------:R-:W-:Y:S02]  /*1e140*/  PRMT R10, R161, 0x3340, R158 ;  /* 0x00003340a10a7816 */ /* 0x000fe4000000009e */
[----:B------:R-:W-:-:S02]  /*1e150*/  PRMT R11, R21, 0x3340, R18 ;  /* 0x00003340150b7816 */ /* 0x000fc40000000012 */
[----:B------:R0:W2:Y:S01]  /*1e160*/  @!P0 LDG.E.U8 R43, desc[UR8][R8.64] ;  /* 0x00000008082b8981 */ /* 0x0000a2000c1e1100 */
[----:B------:R-:W-:Y:S02]  /*1e170*/  PRMT R10, R164, 0x5410, R10 ;  /* 0x00005410a40a7816 */ /* 0x000fe4000000000a */
[----:B------:R-:W-:Y:S02]  /*1e180*/  PRMT R11, R152, 0x5410, R11 ;  /* 0x00005410980b7816 */ /* 0x000fe4000000000b */
[----:B0-----:R-:W-:Y:S02]  /*1e190*/  PRMT R8, R186, 0x3340, R182 ;  /* 0x00003340ba087816 */ /* 0x001fe400000000b6 */
[----:B------:R-:W-:Y:S02]  /*1e1a0*/  PRMT R9, R173, 0x3340, R170 ;  /* 0x00003340ad097816 */ /* 0x000fe400000000aa */
[----:B------:R-:W-:Y:S02]  /*1e1b0*/  PRMT R8, R190, 0x5410, R8 ;  /* 0x00005410be087816 */ /* 0x000fe40000000008 */
[----:B------:R-:W-:-:S05]  /*1e1c0*/  PRMT R9, R176, 0x5410, R9 ;  /* 0x00005410b0097816 */ /* 0x000fca0000000009 */
[----:B------:R0:W-:Y:S04]  /*1e1d0*/  STS.128 [R2+UR4+0x10000], R8 ;  /* 0x0100000802007988 */ /* 0x0001e80008000c04 */
[----:B0-----:R-:W2:Y:S04]  /*1e1e0*/  LDL.LU R2, [R1+0x71c] ;  /* 0x00071c0001027983 */ /* 0x001ea80000300800 */
[----:B------:R-:W2:Y:S04]  /*1e1f0*/  LDL R40, [R1+0x9e0] ;  /* 0x0009e00001287983 */ /* 0x000ea80000100800 */
[----:B------:R-:W2:Y:S01]  /*1e200*/  LDL R32, [R1+0x9e4] ;  /* 0x0009e40001207983 */ /* 0x000ea20000100800 */
[----:B----4-:R-:W-:-:S03]  /*1e210*/  @!P0 IMAD.MOV.U32 R9, RZ, RZ, R30 ;  /* 0x000000ffff098224 */ /* 0x010fc600078e001e */
[----:B------:R-:W4:Y:S01]  /*1e220*/  LDL R30, [R1+0x9c0] ;  /* 0x0009c000011e7983 */ /* 0x000f220000100800 */
[----:B------:R-:W-:Y:S02]  /*1e230*/  PRMT R7, RZ, 0x7610, R7 ;  /* 0x00007610ff077816 */ /* 0x000fe40000000007 */
[----:B------:R-:W-:Y:S02]  /*1e240*/  PRMT R3, RZ, 0x7610, R3 ;  /* 0x00007610ff037816 */ /* 0x000fe40000000003 */
[----:B------:R-:W-:Y:S01]  /*1e250*/  PRMT R10, RZ, 0x7610, R10 ;  /* 0x00007610ff0a7816 */ /* 0x000fe2000000000a */
[----:B---3--:R-:W-:Y:S02]  /*1e260*/  @!P0 IMAD.MOV.U32 R8, RZ, RZ, R24 ;  /* 0x000000ffff088224 */ /* 0x008fe400078e0018 */
[----:B------:R-:W3:Y:S01]  /*1e270*/  LDL R24, [R1+0x9c4] ;  /* 0x0009c40001187983 */ /* 0x000ee20000100800 */
[----:B------:R-:W-:Y:S02]  /*1e280*/  PRMT R16, RZ, 0x7610, R16 ;  /* 0x00007610ff107816 */ /* 0x000fe40000000010 */
[----:B------:R-:W-:-:S02]  /*1e290*/  PRMT R11, RZ, 0x7610, R11 ;  /* 0x00007610ff0b7816 */ /* 0x000fc4000000000b */
[----:B------:R-:W-:Y:S01]  /*1e2a0*/  PRMT R15, RZ, 0x7610, R15 ;  /* 0x00007610ff0f7816 */ /* 0x000fe2000000000f */
[----:B--2---:R0:W2:Y:S02]  /*1e2b0*/  @!P0 LDG.E.U8 R7, desc[UR8][R12.64] ;  /* 0x000000080c078981 */ /* 0x0040a4000c1e1100 */
[----:B0-----:R-:W-:-:S06]  /*1e2c0*/  PRMT R12, RZ, 0x7610, R12 ;  /* 0x00007610ff0c7816 */ /* 0x001fcc000000000c */
[----:B------:R0:W2:Y:S02]  /*1e2d0*/  @!P0 LDG.E.U8 R12, desc[UR8][R8.64] ;  /* 0x00000008080c8981 */ /* 0x0000a4000c1e1100 */
[----:B0-----:R-:W-:Y:S02]  /*1e2e0*/  @!P0 IMAD.MOV.U32 R8, RZ, RZ, R36 ;  /* 0x000000ffff088224 */ /* 0x001fe400078e0024 */
[----:B------:R-:W-:Y:S01]  /*1e2f0*/  @!P0 IMAD.MOV.U32 R9, RZ, RZ, R37 ;  /* 0x000000ffff098224 */ /* 0x000fe200078e0025 */
[----:B------:R-:W2:Y:S04]  /*1e300*/  LDL R36, [R1+0x9a4] ;  /* 0x0009a40001247983 */ /* 0x000ea80000100800 */
[----:B------:R-:W2:Y:S04]  /*1e310*/  LDL R37, [R1+0x9a0] ;  /* 0x0009a00001257983 */ /* 0x000ea80000100800 */
[----:B------:R0:W2:Y:S02]  /*1e320*/  @!P0 LDG.E.U8 R3, desc[UR8][R8.64] ;  /* 0x0000000808038981 */ /* 0x0000a4000c1e1100 */
[----:B0-----:R-:W-:-:S02]  /*1e330*/  @!P0 IMAD.MOV.U32 R8, RZ, RZ, R27 ;  /* 0x000000ffff088224 */ /* 0x001fc400078e001b */
[----:B------:R-:W-:Y:S01]  /*1e340*/  @!P0 IMAD.MOV.U32 R9, RZ, RZ, R31 ;  /* 0x000000ffff098224 */ /* 0x000fe200078e001f */
[----:B------:R-:W2:Y:S04]  /*1e350*/  LDL R27, [R1+0x984] ;  /* 0x00098400011b7983 */ /* 0x000ea80000100800 */
[----:B------:R-:W2:Y:S04]  /*1e360*/  LDL R31, [R1+0x980] ;  /* 0x00098000011f7983 */ /* 0x000ea80000100800 */
[----:B------:R0:W2:Y:S02]  /*1e370*/  @!P0 LDG.E.U8 R10, desc[UR8][R8.64] ;  /* 0x00000008080a8981 */ /* 0x0000a4000c1e1100 */
[----:B0-----:R-:W-:-:S02]  /*1e380*/  @!P0 IMAD.MOV.U32 R9, RZ, RZ, R28 ;  /* 0x000000ffff098224 */ /* 0x001fc400078e001c */
[----:B------:R-:W2:Y:S01]  /*1e390*/  LDL R28, [R1+0x960] ;  /* 0x00096000011c7983 */ /* 0x000ea20000100800 */
[----:B------:R-:W-:-:S03]  /*1e3a0*/  @!P0 IMAD.MOV.U32 R8, RZ, RZ, R25 ;  /* 0x000000ffff088224 */ /* 0x000fc600078e0019 */
[----:B------:R-:W2:Y:S01]  /*1e3b0*/  LDL R25, [R1+0x964] ;  /* 0x0009640001197983 */ /* 0x000ea20000100800 */
[----:B------:R-:W-:-:S06]  /*1e3c0*/  PRMT R13, RZ, 0x7610, R13 ;  /* 0x00007610ff0d7816 */ /* 0x000fcc000000000d */
        /* <DEDUP_REMOVED lines=12> */
[----:B------:R-:W-:Y:S01]  /*1e490*/  @!P0 IMAD.MOV.U32 R9, RZ, RZ, R40 ;  /* 0x000000ffff098224 */ /* 0x000fe200078e0028 */
[----:B------:R-:W-:Y:S01]  /*1e4a0*/  PRMT R17, RZ, 0x7610, R17 ;  /* 0x00007610ff117816 */ /* 0x000fe20000000011 */
[----:B------:R-:W2:Y:S04]  /*1e4b0*/  LDL R40, [R1+0x8e0] ;  /* 0x0008e00001287983 */ /* 0x000ea80000100800 */
[----:B------:R4:W2:Y:S04]  /*1e4c0*/  @!P0 LDG.E.U8 R15, desc[UR8][R8.64] ;  /* 0x00000008080f8981 */ /* 0x0008a8000c1e1100 */
[----:B------:R-:W2:Y:S01]  /*1e4d0*/  LDL R32, [R1+0x8e4] ;  /* 0x0008e40001207983 */ /* 0x000ea20000100800 */
[----:B----4-:R-:W-:-:S03]  /*1e4e0*/  @!P0 IMAD.MOV.U32 R9, RZ, RZ, R30 ;  /* 0x000000ffff098224 */ /* 0x010fc600078e001e */
[----:B------:R-:W4:Y:S01]  /*1e4f0*/  LDL R30, [R1+0x900] ;  /* 0x00090000011e7983 */ /* 0x000f220000100800 */
[----:B------:R-:W-:Y:S01]  /*1e500*/  PRMT R18, RZ, 0x7610, R18 ;  /* 0x00007610ff127816 */ /* 0x000fe20000000012 */
[----:B---3--:R-:W-:Y:S02]  /*1e510*/  @!P0 IMAD.MOV.U32 R8, RZ, RZ, R24 ;  /* 0x000000ffff088224 */ /* 0x008fe400078e0018 */
[----:B------:R-:W3:Y:S04]  /*1e520*/  LDL.LU R24, [R1+0x904] ;  /* 0x0009040001187983 */ /* 0x000ee80000300800 */
[----:B------:R2:W3:Y:S01]  /*1e530*/  @!P0 LDG.E.U8 R17, desc[UR8][R8.64] ;  /* 0x0000000808118981 */ /* 0x0004e2000c1e1100 */
[----:B------:R-:W-:Y:S02]  /*1e540*/  PRMT R19, RZ, 0x7610, R19 ;  /* 0x00007610ff137816 */ /* 0x000fe40000000013 */
[----:B------:R-:W-:Y:S01]  /*1e550*/  PRMT R20, RZ, 0x7610, R20 ;  /* 0x00007610ff147816 */ /* 0x000fe20000000014 */
[----:B------:R-:W3:Y:S01]  /*1e560*/  LDL R42, [R1+0x820] ;  /* 0x00082000012a7983 */ /* 0x000ee20000100800 */
[----:B------:R-:W-:-:S02]  /*1e570*/  PRMT R21, RZ, 0x7610, R21 ;  /* 0x00007610ff157816 */ /* 0x000fc40000000015 */
[----:B------:R-:W-:Y:S01]  /*1e580*/  PRMT R22, RZ, 0x7610, R22 ;  /* 0x00007610ff167816 */ /* 0x000fe20000000016 */
[----:B--2---:R-:W-:Y:S02]  /*1e590*/  @!P0 IMAD.MOV.U32 R8, RZ, RZ, R36 ;  /* 0x000000ffff088224 */ /* 0x004fe400078e0024 */
[----:B------:R-:W2:Y:S01]  /*1e5a0*/  LDL R36, [R1+0x8a4] ;  /* 0x0008a40001247983 */ /* 0x000ea20000100800 */
[----:B------:R-:W-:-:S03]  /*1e5b0*/  @!P0 IMAD.MOV.U32 R9, RZ, RZ, R37 ;  /* 0x000000ffff098224 */ /* 0x000fc600078e0025 */
[----:B------:R-:W2:Y:S04]  /*1e5c0*/  LDL R37, [R1+0x8a0] ;  /* 0x0008a00001257983 */ /* 0x000ea80000100800 */
[----:B------:R0:W2:Y:S02]  /*1e5d0*/  @!P0 LDG.E.U8 R18, desc[UR8][R8.64] ;  /* 0x0000000808128981 */ /* 0x0000a4000c1e1100 */
[----:B0-----:R-:W-:Y:S02]  /*1e5e0*/  @!P0 IMAD.MOV.U32 R8, RZ, RZ, R27 ;  /* 0x000000ffff088224 */ /* 0x001fe400078e001b */
        /* <DEDUP_REMOVED lines=11> */
[----:B------:R-:W-:Y:S01]  /*1e6a0*/  @!P0 IMAD.MOV.U32 R9, RZ, RZ, R41 ;  /* 0x000000ffff098224 */ /* 0x000fe200078e0029 */
[----:B------:R-:W-:-:S02]  /*1e6b0*/  PRMT R23, RZ, 0x7610, R23 ;  /* 0x00007610ff177816 */ /* 0x000fc40000000017 */
[----:B------:R-:W2:Y:S04]  /*1e6c0*/  LDL R41, [R1+0x824] ;  /* 0x0008240001297983 */ /* 0x000ea80000100800 */
[----:B------:R0:W2:Y:S02]  /*1e6d0*/  @!P0 LDG.E.U8 R21, desc[UR8][R8.64] ;  /* 0x0000000808158981 */ /* 0x0000a4000c1e1100 */
[----:B0-----:R-:W-:Y:S02]  /*1e6e0*/  @!P0 IMAD.MOV.U32 R9, RZ, RZ, R34 ;  /* 0x000000ffff098224 */ /* 0x001fe400078e0022 */
[----:B------:R-:W2:Y:S01]  /*1e6f0*/  LDL R34, [R1+0x864] ;  /* 0x0008640001227983 */ /* 0x000ea20000100800 */
[----:B------:R-:W-:-:S03]  /*1e700*/  @!P0 IMAD.MOV.U32 R8, RZ, RZ, R33 ;  /* 0x000000ffff088224 */ /* 0x000fc600078e0021 */
[----:B------:R-:W2:Y:S04]  /*1e710*/  LDL R33, [R1+0x840] ;  /* 0x0008400001217983 */ /* 0x000ea80000100800 */
[----:B------:R4:W2:Y:S02]  /*1e720*/  @!P0 LDG.E.U8 R22, desc[UR8][R8.64] ;  /* 0x0000000808168981 */ /* 0x0008a4000c1e1100 */
[----:B----4-:R-:W-:Y:S02]  /*1e730*/  @!P0 IMAD.MOV.U32 R9, RZ, RZ, R30 ;  /* 0x000000ffff098224 */ /* 0x010fe400078e001e */
[----:B------:R-:W4:Y:S01]  /*1e740*/  LDL R30, [R1+0x844] ;  /* 0x00084400011e7983 */ /* 0x000f220000100800 */
[----:B------:R-:W-:Y:S01]  /*1e750*/  PRMT R152, RZ, 0x7610, R152 ;  /* 0x00007610ff987816 */ /* 0x000fe20000000098 */
[----:B---3--:R-:W-:-:S05]  /*1e760*/  @!P0 IMAD.MOV.U32 R8, RZ, RZ, R24 ;  /* 0x000000ffff088224 */ /* 0x008fca00078e0018 */
[----:B------:R0:W3:Y:S01]  /*1e770*/  @!P0 LDG.E.U8 R23, desc[UR8][R8.64] ;  /* 0x0000000808178981 */ /* 0x0000e2000c1e1100 */
[----:B------:R-:W-:Y:S01]  /*1e780*/  PRMT R153, RZ, 0x7610, R153 ;  /* 0x00007610ff997816 */ /* 0x000fe20000000099 */
[----:B0-----:R-:W-:Y:S02]  /*1e790*/  @!P0 IMAD.MOV.U32 R8, RZ, RZ, R32 ;  /* 0x000000ffff088224 */ /* 0x001fe400078e0020 */
[----:B------:R-:W-:Y:S01]  /*1e7a0*/  @!P0 IMAD.MOV.U32 R9, RZ, RZ, R40 ;  /* 0x000000ffff098224 */ /* 0x000fe200078e0028 */
[----:B------:R-:W3:Y:S04]  /*1e7b0*/  LDL R32, [R1+0x804] ;  /* 0x0008040001207983 */ /* 0x000ee80000100800 */
[----:B------:R2:W3:Y:S04]  /*1e7c0*/  @!P0 LDG.E.U8 R152, desc[UR8][R8.64] ;  /* 0x0000000808988981 */ /* 0x0004e8000c1e1100 */
[----:B------:R-:W3:Y:S01]  /*1e7d0*/  LDL R40, [R1+0x800] ;  /* 0x0008000001287983 */ /* 0x000ee20000100800 */
[----:B------:R-:W-:-:S02]  /*1e7e0*/  PRMT R154, RZ, 0x7610, R154 ;  /* 0x00007610ff9a7816 */ /* 0x000fc4000000009a */
[----:B------:R-:W-:Y:S02]  /*1e7f0*/  PRMT R155, RZ, 0x7610, R155 ;  /* 0x00007610ff9b7816 */ /* 0x000fe4000000009b */
[----:B------:R-:W-:Y:S01]  /*1e800*/  PRMT R156, RZ, 0x7610, R156 ;  /* 0x00007610ff9c7816 */ /* 0x000fe2000000009c */
[----:B--2---:R-:W-:Y:S02]  /*1e810*/  @!P0 IMAD.MOV.U32 R8, RZ, RZ, R27 ;  /* 0x000000ffff088224 */ /* 0x004fe400078e001b */
[----:B------:R-:W2:Y:S01]  /*1e820*/  LDL R27, [R1+0x7e4] ;  /* 0x0007e400011b7983 */ /* 0x000ea20000100800 */
[----:B------:R-:W-:-:S03]  /*1e830*/  @!P0 IMAD.MOV.U32 R9, RZ, RZ, R31 ;  /* 0x000000ffff098224 */ /* 0x000fc600078e001f */
[----:B------:R-:W2:Y:S04]  /*1e840*/  LDL R31, [R1+0x7e0] ;  /* 0x0007e000011f7983 */ /* 0x000ea80000100800 */
[----:B------:R0:W2:Y:S02]  /*1e850*/  @!P0 LDG.E.U8 R153, desc[UR8][R8.64] ;  /* 0x0000000808998981 */ /* 0x0000a4000c1e1100 */
[----:B0-----:R-:W-:Y:S02]  /*1e860*/  @!P0 IMAD.MOV.U32 R8, RZ, RZ, R36 ;  /* 0x000000ffff088224 */ /* 0x001fe400078e0024 */
[----:B------:R-:W-:Y:S01]  /*1e870*/  @!P0 IMAD.MOV.U32 R9, RZ, RZ, R37 ;  /* 0x000000ffff098224 */ /* 0x000fe200078e0025 */
[----:B------:R-:W2:Y:S04]  /*1e880*/  LDL R36, [R1+0x7a0] ;  /* 0x0007a00001247983 */ /* 0x000ea80000100800 */
[----:B------:R0:W2:Y:S04]  /*1e890*/  @!P0 LDG.E.U8 R154, desc[UR8][R8.64] ;  /* 0x00000008089a8981 */ /* 0x0000a8000c1e1100 */
[----:B------:R-:W2:Y:S01]  /*1e8a0*/  LDL R37, [R1+0x7c0] ;  /* 0x0007c00001257983 */ /* 0x000ea20000100800 */
[----:B0-----:R-:W-:-:S03]  /*1e8b0*/  @!P0 IMAD.MOV.U32 R9, RZ, RZ, R28 ;  /* 0x000000ffff098224 */ /* 0x001fc600078e001c */
        /* <DEDUP_REMOVED lines=11> */
[----:B----4-:R-:W-:-:S03]  /*1e970*/  @!P0 IMAD.MOV.U32 R8, RZ, RZ, R30 ;  /* 0x000000ffff088224 */ /* 0x010fc600078e001e */
[----:B------:R-:W4:Y:S01]  /*1e980*/  LDL R30, [R1+0x764] ;  /* 0x00076400011e7983 */ /* 0x000f220000100800 */
[----:B------:R-:W-:Y:S02]  /*1e990*/  PRMT R157, RZ, 0x7610, R157 ;  /* 0x00007610ff9d7816 */ /* 0x000fe4000000009d */
[----:B------:R-:W-:-:S04]  /*1e9a0*/  PRMT R158, RZ, 0x7610, R158 ;  /* 0x00007610ff9e7816 */ /* 0x000fc8000000009e */
[----:B------:R0:W4:Y:S01]  /*1e9b0*/  @!P0 LDG.E.U8 R157, desc[UR8][R8.64] ;  /* 0x00000008089d8981 */ /* 0x000122000c1e1100 */
[----:B------:R-:W-:Y:S01]  /*1e9c0*/  PRMT R159, RZ, 0x7610, R159 ;  /* 0x00007610ff9f7816 */ /* 0x000fe2000000009f */
[----:B0-----:R-:W-:Y:S02]  /*1e9d0*/  @!P0 IMAD.MOV.U32 R8, RZ, RZ, R41 ;  /* 0x000000ffff088224 */ /* 0x001fe400078e0029 */
[----:B------:R-:W-:-:S05]  /*1e9e0*/  @!P0 IMAD.MOV.U32 R9, RZ, RZ, R42 ;  /* 0x000000ffff098224 */ /* 0x000fca00078e002a */
[----:B------:R3:W4:Y:S01]  /*1e9f0*/  @!P0 LDG.E.U8 R158, desc[UR8][R8.64] ;  /* 0x00000008089e8981 */ /* 0x000722000c1e1100 */
[----:B------:R-:W-:Y:S01]  /*1ea00*/  PRMT R249, RZ, 0x7610, R249 ;  /* 0x00007610fff97816 */ /* 0x000fe200000000f9 */
[----:B---3--:R-:W-:Y:S02]  /*1ea10*/  @!P0 IMAD.MOV.U32 R8, RZ, RZ, R32 ;  /* 0x000000ffff088224 */ /* 0x008fe400078e0020 */
[----:B------:R-:W-:Y:S01]  /*1ea20*/  @!P0 IMAD.MOV.U32 R9, RZ, RZ, R40 ;  /* 0x000000ffff098224 */ /* 0x000fe200078e0028 */
[----:B------:R-:W3:Y:S04]  /*1ea30*/  LDL R32, [R1+0x744] ;  /* 0x0007440001207983 */ /* 0x000ee80000100800 */
[----:B------:R2:W3:Y:S01]  /*1ea40*/  @!P0 LDG.E.U8 R159, desc[UR8][R8.64] ;  /* 0x00000008089f8981 */ /* 0x0004e2000c1e1100 */
[----:B------:R-:W-:Y:S01]  /*1ea50*/  IMAD.MOV.U32 R148, RZ, RZ, R149 ;  /* 0x000000ffff947224 */ /* 0x000fe200078e0095 */
[----:B------:R-:W-:Y:S01]  /*1ea60*/  PRMT R251, RZ, 0x7610, R251 ;  /* 0x00007610fffb7816 */ /* 0x000fe200000000fb */
[----:B------:R-:W-:-:S02]  /*1ea70*/  IMAD.MOV.U32 R149, RZ, RZ, R150 ;  /* 0x000000ffff957224 */ /* 0x000fc400078e0096 */
[----:B------:R-:W-:Y:S01]  /*1ea80*/  IMAD.MOV.U32 R150, RZ, RZ, R4 ;  /* 0x000000ffff967224 */ /* 0x000fe200078e0004 */
[----:B------:R-:W-:Y:S02]  /*1ea90*/  PRMT R252, RZ, 0x7610, R252 ;  /* 0x00007610fffc7816 */ /* 0x000fe400000000fc */
[----:B------:R-:W-:Y:S01]  /*1eaa0*/  PRMT R79, RZ, 0x7610, R79 ;  /* 0x00007610ff4f7816 */ /* 0x000fe2000000004f */
[----:B--2---:R-:W-:Y:S02]  /*1eab0*/  @!P0 IMAD.MOV.U32 R8, RZ, RZ, R27 ;  /* 0x000000ffff088224 */ /* 0x004fe400078e001b */
[----:B------:R-:W2:Y:S01]  /*1eac0*/  LDL R27, [R1+0x724] ;  /* 0x00072400011b7983 */ /* 0x000ea20000100800 */
[----:B------:R-:W-:-:S03]  /*1ead0*/  @!P0 IMAD.MOV.U32 R9, RZ, RZ, R31 ;  /* 0x000000ffff098224 */ /* 0x000fc600078e001f */
[----:B------:R-:W2:Y:S04]  /*1eae0*/  LDL.LU R31, [R1+0x740] ;  /* 0x00074000011f7983 */ /* 0x000ea80000300800 */
[----:B------:R0:W2:Y:S04]  /*1eaf0*/  @!P0 LDG.E.U8 R249, desc[UR8][R8.64] ;  /* 0x0000000808f98981 */ /* 0x0000a8000c1e1100 */
[----:B------:R-:W2:Y:S01]  /*1eb00*/  LDL.LU R4, [R1+0x720] ;  /* 0x0007200001047983 */ /* 0x000ea20000300800 */
[----:B0-----:R-:W-:Y:S02]  /*1eb10*/  @!P0 IMAD.MOV.U32 R9, RZ, RZ, R37 ;  /* 0x000000ffff098224 */ /* 0x001fe400078e0025 */
[----:B------:R-:W-:-:S02]  /*1eb20*/  @!P0 IMAD.MOV.U32 R8, RZ, RZ, R28 ;  /* 0x000000ffff088224 */ /* 0x000fc400078e001c */
[----:B------:R-:W2:Y:S04]  /*1eb30*/  LDL.LU R28, [R1+0x704] ;  /* 0x00070400011c7983 */ /* 0x000ea80000300800 */
[----:B------:R0:W2:Y:S02]  /*1eb40*/  @!P0 LDG.E.U8 R251, desc[UR8][R8.64] ;  /* 0x0000000808fb8981 */ /* 0x0000a4000c1e1100 */
[----:B0-----:R-:W-:Y:S02]  /*1eb50*/  @!P0 IMAD.MOV.U32 R8, RZ, RZ, R25 ;  /* 0x000000ffff088224 */ /* 0x001fe400078e0019 */
[----:B------:R-:W-:Y:S01]  /*1eb60*/  @!P0 IMAD.MOV.U32 R9, RZ, RZ, R36 ;  /* 0x000000ffff098224 */ /* 0x000fe200078e0024 */
[----:B------:R-:W2:Y:S04]  /*1eb70*/  LDL R25, [R1+0x6e4] ;  /* 0x0006e40001197983 */ /* 0x000ea80000100800 */
[----:B------:R-:W2:Y:S04]  /*1eb80*/  LDL.LU R36, [R1+0x700] ;  /* 0x0007000001247983 */ /* 0x000ea80000300800 */
[----:B------:R0:W2:Y:S04]  /*1eb90*/  @!P0 LDG.E.U8 R252, desc[UR8][R8.64] ;  /* 0x0000000808fc8981 */ /* 0x0000a8000c1e1100 */
[----:B------:R-:W2:Y:S04]  /*1eba0*/  LDL.LU R44, [R1+0x6e0] ;  /* 0x0006e000012c7983 */ /* 0x000ea80000300800 */
[----:B------:R-:W2:Y:S01]  /*1ebb0*/  LDL.LU R47, [R1+0x6c4] ;  /* 0x0006c400012f7983 */ /* 0x000ea20000300800 */
[----:B0-----:R-:W-:-:S02]  /*1ebc0*/  @!P0 IMAD.MOV.U32 R8, RZ, RZ, R34 ;  /* 0x000000ffff088224 */ /* 0x001fc400078e0022 */
[----:B------:R-:W-:Y:S01]  /*1ebd0*/  @!P0 IMAD.MOV.U32 R9, RZ, RZ, R35 ;  /* 0x000000ffff098224 */ /* 0x000fe200078e0023 */
[----:B------:R-:W2:Y:S04]  /*1ebe0*/  LDL.LU R42, [R1+0x6a0] ;  /* 0x0006a000012a7983 */ /* 0x000ea80000300800 */
[----:B------:R0:W2:Y:S02]  /*1ebf0*/  @!P0 LDG.E.U8 R79, desc[UR8][R8.64] ;  /* 0x00000008084f8981 */ /* 0x0000a4000c1e1100 */
[----:B0-----:R-:W-:Y:S02]  /*1ec00*/  @!P0 IMAD.MOV.U32 R9, RZ, RZ, R33 ;  /* 0x000000ffff098224 */ /* 0x001fe400078e0021 */
[----:B------:R-:W2:Y:S01]  /*1ec10*/  LDL.LU R33, [R1+0x6c0] ;  /* 0x0006c00001217983 */ /* 0x000ea20000300800 */
[----:B----4-:R-:W-:-:S03]  /*1ec20*/  @!P0 IMAD.MOV.U32 R8, RZ, RZ, R30 ;  /* 0x000000ffff088224 */ /* 0x010fc600078e001e */
[----:B------:R-:W4:Y:S04]  /*1ec30*/  LDL.LU R30, [R1+0x6a4] ;  /* 0x0006a400011e7983 */ /* 0x000f280000300800 */
[----:B------:R-:W4:Y:S04]  /*1ec40*/  LDL R71, [R1+0xa6c] ;  /* 0x000a6c0001477983 */ /* 0x000f280000100800 */
[----:B------:R-:W4:Y:S04]  /*1ec50*/  LDL R48, [R1+0xe80] ;  /* 0x000e800001307983 */ /* 0x000f280000100800 */
[----:B------:R-:W4:Y:S04]  /*1ec60*/  LDL R37, [R1+0xe70] ;  /* 0x000e700001257983 */ /* 0x000f280000100800 */
[----:B------:R-:W4:Y:S01]  /*1ec70*/  LDL R34, [R1+0x1268] ;  /* 0x0012680001227983 */ /* 0x000f220000100800 */
[----:B------:R-:W-:-:S02]  /*1ec80*/  PRMT R77, RZ, 0x7610, R77 ;  /* 0x00007610ff4d7816 */ /* 0x000fc4000000004d */
[----:B------:R-:W-:Y:S01]  /*1ec90*/  PRMT R29, RZ, 0x7610, R29 ;  /* 0x00007610ff1d7816 */ /* 0x000fe2000000001d */
[----:B------:R-:W4:Y:S04]  /*1eca0*/  LDL R45, [R1+0x1230] ;  /* 0x00123000012d7983 */ /* 0x000f280000100800 */
[----:B------:R3:W4:Y:S01]  /*1ecb0*/  @!P0 LDG.E.U8 R77, desc[UR8][R8.64] ;  /* 0x00000008084d8981 */ /* 0x000722000c1e1100 */
[----:B------:R-:W-:Y:S02]  /*1ecc0*/  PRMT R70, RZ, 0x7610, R70 ;  /* 0x00007610ff467816 */ /* 0x000fe40000000046 */
[----:B------:R-:W-:Y:S01]  /*1ecd0*/  PRMT R64, RZ, 0x7610, R64 ;  /* 0x00007610ff407816 */ /* 0x000fe20000000040 */
[----:B------:R-:W4:Y:S01]  /*1ece0*/  LDL R41, [R1+0x1210] ;  /* 0x0012100001297983 */ /* 0x000f220000100800 */
[----:B------:R-:W-:-:S03]  /*1ecf0*/  PRMT R39, RZ, 0x7610, R39 ;  /* 0x00007610ff277816 */ /* 0x000fc60000000027 */
[----:B------:R-:W4:Y:S01]  /*1ed00*/  LDL R35, [R1+0x1214] ;  /* 0x0012140001237983 */ /* 0x000f220000100800 */
[----:B---3--:R-:W-:Y:S01]  /*1ed10*/  @!P0 IMAD.MOV.U32 R8, RZ, RZ, R32 ;  /* 0x000000ffff088224 */ /* 0x008fe200078e0020 */
[----:B------:R-:W-:Y:S02]  /*1ed20*/  PRMT R68, RZ, 0x7610, R68 ;  /* 0x00007610ff447816 */ /* 0x000fe40000000044 */
[----:B------:R-:W3:Y:S01]  /*1ed30*/  LDL R32, [R1+0x1250] ;  /* 0x0012500001207983 */ /* 0x000ee20000100800 */
[----:B------:R-:W-:-:S03]  /*1ed40*/  PRMT R26, RZ, 0x7610, R26 ;  /* 0x00007610ff1a7816 */ /* 0x000fc6000000001a */
[----:B------:R-:W3:Y:S04]  /*1ed50*/  LDL R46, [R1+0x11f0] ;  /* 0x0011f000012e7983 */ /* 0x000ee80000100800 */
[----:B------:R-:W3:Y:S01]  /*1ed60*/  LDL R40, [R1+0x11f4] ;  /* 0x0011f40001287983 */ /* 0x000ee20000100800 */
[----:B------:R-:W-:Y:S02]  /*1ed70*/  PRMT R67, RZ, 0x7610, R67 ;  /* 0x00007610ff437816 */ /* 0x000fe40000000043 */
[----:B------:R-:W-:Y:S01]  /*1ed80*/  PRMT R65, RZ, 0x7610, R65 ;  /* 0x00007610ff417816 */ /* 0x000fe20000000041 */
[----:B------:R-:W3:Y:S01]  /*1ed90*/  LDL R76, [R1+0x1050] ;  /* 0x00105000014c7983 */ /* 0x000ee20000100800 */
[----:B------:R-:W-:Y:S02]  /*1eda0*/  PRMT R62, RZ, 0x7610, R62 ;  /* 0x00007610ff3e7816 */ /* 0x000fe4000000003e */
[----:B------:R-:W-:Y:S01]  /*1edb0*/  PRMT R61, RZ, 0x7610, R61 ;  /* 0x00007610ff3d7816 */ /* 0x000fe2000000003d */
[----:B------:R-:W3:Y:S01]  /*1edc0*/  LDL R74, [R1+0x1054] ;  /* 0x00105400014a7983 */ /* 0x000ee20000100800 */
[----:B--2---:R-:W-:-:S05]  /*1edd0*/  @!P0 IMAD.MOV.U32 R9, RZ, RZ, R31 ;  /* 0x000000ffff098224 */ /* 0x004fca00078e001f */
[----:B------:R0:W2:Y:S02]  /*1ede0*/  @!P0 LDG.E.U8 R29, desc[UR8][R8.64] ;  /* 0x00000008081d8981 */ /* 0x0000a4000c1e1100 */
[----:B0-----:R-:W-:Y:S02]  /*1edf0*/  @!P0 IMAD.MOV.U32 R8, RZ, RZ, R27 ;  /* 0x000000ffff088224 */ /* 0x001fe400078e001b */
[----:B------:R-:W-:Y:S01]  /*1ee00*/  @!P0 IMAD.MOV.U32 R9, RZ, RZ, R4 ;  /* 0x000000ffff098224 */ /* 0x000fe200078e0004 */
[----:B------:R-:W2:Y:S04]  /*1ee10*/  LDL R27, [R1+0x1254] ;  /* 0x00125400011b7983 */ /* 0x000ea80000100800 */
[----:B------:R0:W2:Y:S02]  /*1ee20*/  @!P0 LDG.E.U8 R70, desc[UR8][R8.64] ;  /* 0x0000000808468981 */ /* 0x0000a4000c1e1100 */
[----:B0-----:R-:W-:-:S02]  /*1ee30*/  @!P0 IMAD.MOV.U32 R8, RZ, RZ, R28 ;  /* 0x000000ffff088224 */ /* 0x001fc400078e001c */
[----:B------:R-:W-:-:S05]  /*1ee40*/  @!P0 IMAD.MOV.U32 R9, RZ, RZ, R36 ;  /* 0x000000ffff098224 */ /* 0x000fca00078e0024 */
[----:B------:R0:W2:Y:S02]  /*1ee50*/  @!P0 LDG.E.U8 R64, desc[UR8][R8.64] ;  /* 0x0000000808408981 */ /* 0x0000a4000c1e1100 */
[----:B0-----:R-:W-:Y:S02]  /*1ee60*/  @!P0 IMAD.MOV.U32 R8, RZ, RZ, R25 ;  /* 0x000000ffff088224 */ /* 0x001fe400078e0019 */
[----:B------:R-:W2:Y:S01]  /*1ee70*/  LDL R25, [R1+0x1234] ;  /* 0x0012340001197983 */ /* 0x000ea20000100800 */
[----:B------:R-:W-:-:S05]  /*1ee80*/  @!P0 IMAD.MOV.U32 R9, RZ, RZ, R44 ;  /* 0x000000ffff098224 */ /* 0x000fca00078e002c */
[----:B------:R0:W2:Y:S02]  /*1ee90*/  @!P0 LDG.E.U8 R39, desc[UR8][R8.64] ;  /* 0x0000000808278981 */ /* 0x0000a4000c1e1100 */
[----:B0-----:R-:W-:Y:S02]  /*1eea0*/  @!P0 IMAD.MOV.U32 R8, RZ, RZ, R47 ;  /* 0x000000ffff088224 */ /* 0x001fe400078e002f */
[----:B------:R-:W-:-:S05]  /*1eeb0*/  @!P0 IMAD.MOV.U32 R9, RZ, RZ, R33 ;  /* 0x000000ffff098224 */ /* 0x000fca00078e0021 */
[----:B------:R4:W2:Y:S02]  /*1eec0*/  @!P0 LDG.E.U8 R68, desc[UR8][R8.64] ;  /* 0x0000000808448981 */ /* 0x0008a4000c1e1100 */
[----:B----4-:R-:W-:Y:S02]  /*1eed0*/  @!P0 IMAD.MOV.U32 R8, RZ, RZ, R30 ;  /* 0x000000ffff088224 */ /* 0x010fe400078e001e */
[----:B------:R-:W-:-:S05]  /*1eee0*/  @!P0 IMAD.MOV.U32 R9, RZ, RZ, R42 ;  /* 0x000000ffff098224 */ /* 0x000fca00078e002a */
[----:B------:R0:W4:Y:S02]  /*1eef0*/  @!P0 LDG.E.U8 R26, desc[UR8][R8.64] ;  /* 0x00000008081a8981 */ /* 0x000124000c1e1100 */
[----:B0-----:R-:W-:Y:S02]  /*1ef00*/  @!P0 IMAD.MOV.U32 R8, RZ, RZ, R48 ;  /* 0x000000ffff088224 */ /* 0x001fe400078e0030 */
[----:B------:R-:W-:Y:S01]  /*1ef10*/  @!P0 IMAD.MOV.U32 R9, RZ, RZ, R71 ;  /* 0x000000ffff098224 */ /* 0x000fe200078e0047 */
[----:B------:R-:W4:Y:S04]  /*1ef20*/  LDL R48, [R1+0x11d4] ;  /* 0x0011d40001307983 */ /* 0x000f280000100800 */
[----:B------:R-:W4:Y:S04]  /*1ef30*/  LDL R71, [R1+0x11d0] ;  /* 0x0011d00001477983 */ /* 0x000f280000100800 */
[----:B------:R0:W4:Y:S02]  /*1ef40*/  @!P0 LDG.E.U8 R67, desc[UR8][R8.64] ;  /* 0x0000000808438981 */ /* 0x000124000c1e1100 */
[----:B0-----:R-:W-:-:S02]  /*1ef50*/  @!P0 IMAD.MOV.U32 R9, RZ, RZ, R37 ;  /* 0x000000ffff098224 */ /* 0x001fc400078e0025 */
[----:B------:R-:W-:Y:S01]  /*1ef60*/  @!P0 IMAD.MOV.U32 R8, RZ, RZ, R34 ;  /* 0x000000ffff088224 */ /* 0x000fe200078e0022 */
[----:B------:R-:W4:Y:S04]  /*1ef70*/  LDL R37, [R1+0x11b0] ;  /* 0x0011b00001257983 */ /* 0x000f280000100800 */
[----:B------:R-:W4:Y:S04]  /*1ef80*/  LDL R34, [R1+0x11b4] ;  /* 0x0011b40001227983 */ /* 0x000f280000100800 */
[----:B------:R3:W4:Y:S02]  /*1ef90*/  @!P0 LDG.E.U8 R65, desc[UR8][R8.64] ;  /* 0x0000000808418981 */ /* 0x000724000c1e1100 */
[----:B---3--:R-:W-:-:S02]  /*1efa0*/  @!P0 IMAD.MOV.U32 R9, RZ, RZ, R32 ;  /* 0x000000ffff098224 */ /* 0x008fc400078e0020 */
[----:B------:R-:W3:Y:S01]  /*1efb0*/  LDL R32, [R1+0x1190] ;  /* 0x0011900001207983 */ /* 0x000ee20000100800 */
[----:B------:R-:W-:Y:S02]  /*1efc0*/  PRMT R78, RZ, 0x7610, R78 ;  /* 0x00007610ff4e7816 */ /* 0x000fe4000000004e */
[----:B------:R-:W-:Y:S02]  /*1efd0*/  PRMT R75, RZ, 0x7610, R75 ;  /* 0x00007610ff4b7816 */ /* 0x000fe4000000004b */
[----:B------:R-:W-:Y:S01]  /*1efe0*/  PRMT R72, RZ, 0x7610, R72 ;  /* 0x00007610ff487816 */ /* 0x000fe20000000048 */
[----:B--2---:R-:W-:Y:S02]  /*1eff0*/  @!P0 IMAD.MOV.U32 R8, RZ, RZ, R27 ;  /* 0x000000ffff088224 */ /* 0x004fe400078e001b */
[----:B------:R-:W2:Y:S04]  /*1f000*/  LDL R27, [R1+0x1194] ;  /* 0x00119400011b7983 */ /* 0x000ea80000100800 */
[----:B------:R0:W2:Y:S02]  /*1f010*/  @!P0 LDG.E.U8 R62, desc[UR8][R8.64] ;  /* 0x00000008083e8981 */ /* 0x0000a4000c1e1100 */
[----:B0-----:R-:W-:-:S02]  /*1f020*/  @!P0 IMAD.MOV.U32 R9, RZ, RZ, R45 ;  /* 0x000000ffff098224 */ /* 0x001fc400078e002d */
[----:B------:R-:W2:Y:S01]  /*1f030*/  LDL R45, [R1+0x1170] ;  /* 0x00117000012d7983 */ /* 0x000ea20000100800 */
[----:B------:R-:W-:-:S03]  /*1f040*/  @!P0 IMAD.MOV.U32 R8, RZ, RZ, R25 ;  /* 0x000000ffff088224 */ /* 0x000fc600078e0019 */
[----:B------:R-:W2:Y:S04]  /*1f050*/  LDL R25, [R1+0x1174] ;  /* 0x0011740001197983 */ /* 0x000ea80000100800 */
        /* <DEDUP_REMOVED lines=11> */
[----:B----4-:R-:W-:-:S02]  /*1f110*/  @!P0 IMAD.MOV.U32 R8, RZ, RZ, R48 ;  /* 0x000000ffff088224 */ /* 0x010fc400078e0030 */
[----:B------:R-:W-:Y:S01]  /*1f120*/  @!P0 IMAD.MOV.U32 R9, RZ, RZ, R71 ;  /* 0x000000ffff098224 */ /* 0x000fe200078e0047 */
[----:B------:R-:W4:Y:S04]  /*1f130*/  LDL R48, [R1+0x1114] ;  /* 0x0011140001307983 */ /* 0x000f280000100800 */
[----:B------:R-:W4:Y:S04]  /*1f140*/  LDL R71, [R1+0x1110] ;  /* 0x0011100001477983 */ /* 0x000f280000100800 */
[----:B------:R0:W4:Y:S02]  /*1f150*/  @!P0 LDG.E.U8 R72, desc[UR8][R8.64] ;  /* 0x0000000808488981 */ /* 0x000124000c1e1100 */
[----:B0-----:R-:W-:-:S02]  /*1f160*/  @!P0 IMAD.MOV.U32 R9, RZ, RZ, R37 ;  /* 0x000000ffff098224 */ /* 0x001fc400078e0025 */
[----:B------:R-:W-:Y:S01]  /*1f170*/  @!P0 IMAD.MOV.U32 R8, RZ, RZ, R34 ;  /* 0x000000ffff088224 */ /* 0x000fe200078e0022 */
[----:B------:R-:W4:Y:S04]  /*1f180*/  LDL R37, [R1+0x10f0] ;  /* 0x0010f00001257983 */ /* 0x000f280000100800 */
[----:B------:R-:W4:Y:S01]  /*1f190*/  LDL R34, [R1+0x10f4] ;  /* 0x0010f40001227983 */ /* 0x000f220000100800 */
[----:B------:R-:W-:Y:S02]  /*1f1a0*/  PRMT R69, RZ, 0x7610, R69 ;  /* 0x00007610ff457816 */ /* 0x000fe40000000045 */
[----:B------:R-:W-:-:S04]  /*1f1b0*/  PRMT R66, RZ, 0x7610, R66 ;  /* 0x00007610ff427816 */ /* 0x000fc80000000042 */
[----:B------:R3:W4:Y:S01]  /*1f1c0*/  @!P0 LDG.E.U8 R69, desc[UR8][R8.64] ;  /* 0x0000000808458981 */ /* 0x000722000c1e1100 */
[----:B------:R-:W-:Y:S01]  /*1f1d0*/  PRMT R63, RZ, 0x7610, R63 ;  /* 0x00007610ff3f7816 */ /* 0x000fe2000000003f */
[----:B---3--:R-:W-:Y:S02]  /*1f1e0*/  @!P0 IMAD.MOV.U32 R9, RZ, RZ, R32 ;  /* 0x000000ffff098224 */ /* 0x008fe400078e0020 */
[----:B------:R-:W3:Y:S01]  /*1f1f0*/  LDL R32, [R1+0x10d0] ;  /* 0x0010d00001207983 */ /* 0x000ee20000100800 */
[----:B------:R-:W-:Y:S02]  /*1f200*/  PRMT R60, RZ, 0x7610, R60 ;  /* 0x00007610ff3c7816 */ /* 0x000fe4000000003c */
[----:B------:R-:W-:Y:S02]  /*1f210*/  PRMT R59, RZ, 0x7610, R59 ;  /* 0x00007610ff3b7816 */ /* 0x000fe4000000003b */
[----:B------:R-:W-:Y:S01]  /*1f220*/  PRMT R58, RZ, 0x7610, R58 ;  /* 0x00007610ff3a7816 */ /* 0x000fe2000000003a */
[----:B--2---:R-:W-:-:S02]  /*1f230*/  @!P0 IMAD.MOV.U32 R8, RZ, RZ, R27 ;  /* 0x000000ffff088224 */ /* 0x004fc400078e001b */
        /* <DEDUP_REMOVED lines=17> */
[----:B----4-:R-:W-:Y:S01]  /*1f350*/  @!P0 IMAD.MOV.U32 R8, RZ, RZ, R48 ;  /* 0x000000ffff088224 */ /* 0x010fe200078e0030 */
[----:B------:R-:W-:Y:S01]  /*1f360*/  PRMT R57, RZ, 0x7610, R57 ;  /* 0x00007610ff397816 */ /* 0x000fe20000000039 */
[----:B------:R-:W4:Y:S01]  /*1f370*/  LDL R48, [R1+0x1014] ;  /* 0x0010140001307983 */ /* 0x000f220000100800 */
[----:B------:R-:W-:-:S03]  /*1f380*/  @!P0 IMAD.MOV.U32 R9, RZ, RZ, R71 ;  /* 0x000000ffff098224 */ /* 0x000fc600078e0047 */
[----:B------:R-:W4:Y:S04]  /*1f390*/  LDL R71, [R1+0x1010] ;  /* 0x0010100001477983 */ /* 0x000f280000100800 */
[----:B------:R0:W4:Y:S02]  /*1f3a0*/  @!P0 LDG.E.U8 R58, desc[UR8][R8.64] ;  /* 0x00000008083a8981 */ /* 0x000124000c1e1100 */
[----:B0-----:R-:W-:Y:S02]  /*1f3b0*/  @!P0 IMAD.MOV.U32 R9, RZ, RZ, R37 ;  /* 0x000000ffff098224 */ /* 0x001fe400078e0025 */
[----:B------:R-:W4:Y:S01]  /*1f3c0*/  LDL R37, [R1+0x1030] ;  /* 0x0010300001257983 */ /* 0x000f220000100800 */
[----:B------:R-:W-:-:S03]  /*1f3d0*/  @!P0 IMAD.MOV.U32 R8, RZ, RZ, R34 ;  /* 0x000000ffff088224 */ /* 0x000fc600078e0022 */
[----:B------:R-:W4:Y:S01]  /*1f3e0*/  LDL R34, [R1+0x1034] ;  /* 0x0010340001227983 */ /* 0x000f220000100800 */
[----:B------:R-:W-:-:S03]  /*1f3f0*/  PRMT R56, RZ, 0x7610, R56 ;  /* 0x00007610ff387816 */ /* 0x000fc60000000038 */
        /* <DEDUP_REMOVED lines=26> */
[----:B------:R-:W-:Y:S01]  /*1f5a0*/  @!P0 IMAD.MOV.U32 R9, RZ, RZ, R76 ;  /* 0x000000ffff098224 */ /* 0x000fe200078e004c */
[----:B------:R-:W-:Y:S01]  /*1f5b0*/  PRMT R51, RZ, 0x7610, R51 ;  /* 0x00007610ff337816 */ /* 0x000fe20000000033 */
[----:B------:R-:W2:Y:S04]  /*1f5c0*/  LDL R74, [R1+0xef0] ;  /* 0x000ef000014a7983 */ /* 0x000ea80000100800 */
[----:B------:R4:W2:Y:S02]  /*1f5d0*/  @!P0 LDG.E.U8 R52, desc[UR8][R8.64] ;  /* 0x0000000808348981 */ /* 0x0008a4000c1e1100 */
[----:B----4-:R-:W-:-:S02]  /*1f5e0*/  @!P0 IMAD.MOV.U32 R9, RZ, RZ, R37 ;  /* 0x000000ffff098224 */ /* 0x010fc400078e0025 */
[----:B------:R-:W4:Y:S01]  /*1f5f0*/  LDL R37, [R1+0xf70] ;  /* 0x000f700001257983 */ /* 0x000f220000100800 */
[----:B------:R-:W-:-:S03]  /*1f600*/  @!P0 IMAD.MOV.U32 R8, RZ, RZ, R34 ;  /* 0x000000ffff088224 */ /* 0x000fc600078e0022 */
[----:B------:R-:W4:Y:S01]  /*1f610*/  LDL R34, [R1+0xf74] ;  /* 0x000f740001227983 */ /* 0x000f220000100800 */
[----:B------:R-:W-:-:S03]  /*1f620*/  PRMT R50, RZ, 0x7610, R50 ;  /* 0x00007610ff327816 */ /* 0x000fc60000000032 */
[----:B------:R0:W4:Y:S01]  /*1f630*/  @!P0 LDG.E.U8 R51, desc[UR8][R8.64] ;  /* 0x0000000808338981 */ /* 0x000122000c1e1100 */
[----:B------:R-:W-:Y:S01]  /*1f640*/  PRMT R49, RZ, 0x7610, R49 ;  /* 0x00007610ff317816 */ /* 0x000fe20000000031 */
[----:B0-----:R-:W-:Y:S02]  /*1f650*/  @!P0 IMAD.MOV.U32 R8, RZ, RZ, R48 ;  /* 0x000000ffff088224 */ /* 0x001fe400078e0030 */
[----:B------:R-:W-:Y:S01]  /*1f660*/  @!P0 IMAD.MOV.U32 R9, RZ, RZ, R71 ;  /* 0x000000ffff098224 */ /* 0x000fe200078e0047 */
[----:B------:R-:W-:Y:S01]  /*1f670*/  PRMT R250, RZ, 0x7610, R250 ;  /* 0x00007610fffa7816 */ /* 0x000fe200000000fa */
[----:B------:R-:W4:Y:S04]  /*1f680*/  LDL R71, [R1+0xef4] ;  /* 0x000ef40001477983 */ /* 0x000f280000100800 */
[----:B------:R3:W4:Y:S01]  /*1f690*/  @!P0 LDG.E.U8 R50, desc[UR8][R8.64] ;  /* 0x0000000808328981 */ /* 0x000722000c1e1100 */
[----:B------:R-:W-:Y:S01]  /*1f6a0*/  PRMT R248, RZ, 0x7610, R248 ;  /* 0x00007610fff87816 */ /* 0x000fe200000000f8 */
[----:B------:R-:W-:-:S02]  /*1f6b0*/  IMAD.MOV.U32 R147, RZ, RZ, R6 ;  /* 0x000000ffff937224 */ /* 0x000fc400078e0006 */
[----:B------:R-:W4:Y:S01]  /*1f6c0*/  LDL R6, [R1+0xed4] ;  /* 0x000ed40001067983 */ /* 0x000f220000100800 */
[----:B------:R-:W-:-:S03]  /*1f6d0*/  PRMT R247, RZ, 0x7610, R247 ;  /* 0x00007610fff77816 */ /* 0x000fc600000000f7 */
[----:B------:R-:W4:Y:S01]  /*1f6e0*/  LDL R48, [R1+0xeb0] ;  /* 0x000eb00001307983 */ /* 0x000f220000100800 */
[----:B---3--:R-:W-:-:S03]  /*1f6f0*/  @!P0 IMAD.MOV.U32 R9, RZ, RZ, R32 ;  /* 0x000000ffff098224 */ /* 0x008fc600078e0020 */
[----:B------:R-:W3:Y:S01]  /*1f700*/  LDL R32, [R1+0xf50] ;  /* 0x000f500001207983 */ /* 0x000ee20000100800 */
[----:B--2---:R-:W-:-:S03]  /*1f710*/  @!P0 IMAD.MOV.U32 R8, RZ, RZ, R27 ;  /* 0x000000ffff088224 */ /* 0x004fc600078e001b */
        /* <DEDUP_REMOVED lines=19> */
[----:B------:R-:W-:-:S03]  /*1f850*/  @!P0 IMAD.MOV.U32 R8, RZ, RZ, R34 ;  /* 0x000000ffff088224 */ /* 0x000fc600078e0022 */
[----:B------:R-:W4:Y:S01]  /*1f860*/  LDL R34, [R1+0xe94] ;  /* 0x000e940001227983 */ /* 0x000f220000100800 */
[----:B------:R-:W-:Y:S02]  /*1f870*/  PRMT R246, RZ, 0x7610, R246 ;  /* 0x00007610fff67816 */ /* 0x000fe400000000f6 */
[----:B------:R-:W-:-:S04]  /*1f880*/  PRMT R245, RZ, 0x7610, R245 ;  /* 0x00007610fff57816 */ /* 0x000fc800000000f5 */
[----:B------:R3:W4:Y:S01]  /*1f890*/  @!P0 LDG.E.U8 R246, desc[UR8][R8.64] ;  /* 0x0000000808f68981 */ /* 0x000722000c1e1100 */
[----:B------:R-:W-:Y:S02]  /*1f8a0*/  PRMT R244, RZ, 0x7610, R244 ;  /* 0x00007610fff47816 */ /* 0x000fe400000000f4 */
        /* <DEDUP_REMOVED lines=23> */
[----:B------:R0:W2:Y:S01]  /*1fa20*/  @!P0 LDG.E.U8 R242, desc[UR8][R8.64] ;  /* 0x0000000808f28981 */ /* 0x0000a2000c1e1100 */
[----:B------:R-:W-:-:S02]  /*1fa30*/  PRMT R238, RZ, 0x7610, R238 ;  /* 0x00007610ffee7816 */ /* 0x000fc400000000ee */
[----:B------:R-:W-:Y:S01]  /*1fa40*/  PRMT R237, RZ, 0x7610, R237 ;  /* 0x00007610ffed7816 */ /* 0x000fe200000000ed */
[----:B------:R-:W2:Y:S01]  /*1fa50*/  LDL R71, [R1+0x97c] ;  /* 0x00097c0001477983 */ /* 0x000ea20000100800 */
[----:B0-----:R-:W-:Y:S02]  /*1fa60*/  @!P0 IMAD.MOV.U32 R8, RZ, RZ, R6 ;  /* 0x000000ffff088224 */ /* 0x001fe400078e0006 */
[----:B------:R-:W-:Y:S01]  /*1fa70*/  @!P0 IMAD.MOV.U32 R9, RZ, RZ, R40 ;  /* 0x000000ffff098224 */ /* 0x000fe200078e0028 */
[----:B------:R-:W2:Y:S04]  /*1fa80*/  LDL R6, [R1+0x9fc] ;  /* 0x0009fc0001067983 */ /* 0x000ea80000100800 */
[----:B------:R0:W2:Y:S04]  /*1fa90*/  @!P0 LDG.E.U8 R241, desc[UR8][R8.64] ;  /* 0x0000000808f18981 */ /* 0x0000a8000c1e1100 */
[----:B------:R-:W2:Y:S01]  /*1faa0*/  LDL R40, [R1+0x9f8] ;  /* 0x0009f80001287983 */ /* 0x000ea20000100800 */
[----:B0-----:R-:W-:-:S02]  /*1fab0*/  @!P0 IMAD.MOV.U32 R8, RZ, RZ, R46 ;  /* 0x000000ffff088224 */ /* 0x001fc400078e002e */
[----:B------:R-:W-:Y:S01]  /*1fac0*/  @!P0 IMAD.MOV.U32 R9, RZ, RZ, R48 ;  /* 0x000000ffff098224 */ /* 0x000fe200078e0030 */
[----:B------:R-:W-:Y:S01]  /*1fad0*/  PRMT R236, RZ, 0x7610, R236 ;  /* 0x00007610ffec7816 */ /* 0x000fe200000000ec */
[----:B------:R-:W2:Y:S04]  /*1fae0*/  LDL R48, [R1+0x938] ;  /* 0x0009380001307983 */ /* 0x000ea80000100800 */
[----:B------:R4:W2:Y:S04]  /*1faf0*/  @!P0 LDG.E.U8 R240, desc[UR8][R8.64] ;  /* 0x0000000808f08981 */ /* 0x0008a8000c1e1100 */
[----:B------:R-:W2:Y:S01]  /*1fb00*/  LDL R46, [R1+0x93c] ;  /* 0x00093c00012e7983 */ /* 0x000ea20000100800 */
[----:B----4-:R-:W-:-:S02]  /*1fb10*/  @!P0 IMAD.MOV.U32 R9, RZ, RZ, R37 ;  /* 0x000000ffff098224 */ /* 0x010fc400078e0025 */
[----:B------:R-:W-:Y:S01]  /*1fb20*/  @!P0 IMAD.MOV.U32 R8, RZ, RZ, R34 ;  /* 0x000000ffff088224 */ /* 0x000fe200078e0022 */
[----:B------:R-:W4:Y:S04]  /*1fb30*/  LDL R37, [R1+0x9d8] ;  /* 0x0009d80001257983 */ /* 0x000f280000100800 */
[----:B------:R-:W4:Y:S04]  /*1fb40*/  LDL R34, [R1+0x9dc] ;  /* 0x0009dc0001227983 */ /* 0x000f280000100800 */
[----:B------:R3:W4:Y:S02]  /*1fb50*/  @!P0 LDG.E.U8 R239, desc[UR8][R8.64] ;  /* 0x0000000808ef8981 */ /* 0x000724000c1e1100 */
[----:B---3--:R-:W-:-:S02]  /*1fb60*/  @!P0 IMAD.MOV.U32 R9, RZ, RZ, R32 ;  /* 0x000000ffff098224 */ /* 0x008fc400078e0020 */
[----:B------:R-:W3:Y:S01]  /*1fb70*/  LDL R32, [R1+0x9b8] ;  /* 0x0009b80001207983 */ /* 0x000ee20000100800 */
        /* <DEDUP_REMOVED lines=56> */
[----:B------:R-:W2:Y:S04]  /*1ff00*/  LDL R46, [R1+0x7d8] ;  /* 0x0007d800012e7983 */ /* 0x000ea80000100800 */
[----:B------:R0:W2:Y:S04]  /*1ff10*/  @!P0 LDG.E.U8 R229, desc[UR8][R8.64] ;  /* 0x0000000808e58981 */ /* 0x0000a8000c1e1100 */
[----:B------:R-:W2:Y:S01]  /*1ff20*/  LDL R48, [R1+0x7fc] ;  /* 0x0007fc0001307983 */ /* 0x000ea20000100800 */
[----:B0-----:R-:W-:-:S02]  /*1ff30*/  @!P0 IMAD.MOV.U32 R8, RZ, RZ, R6 ;  /* 0x000000ffff088224 */ /* 0x001fc400078e0006 */
[----:B------:R-:W-:Y:S01]  /*1ff40*/  @!P0 IMAD.MOV.U32 R9, RZ, RZ, R40 ;  /* 0x000000ffff098224 */ /* 0x000fe200078e0028 */
[----:B------:R-:W2:Y:S04]  /*1ff50*/  LDL R6, [R1+0x87c] ;  /* 0x00087c0001067983 */ /* 0x000ea80000100800 */
[----:B------:R-:W2:Y:S04]  /*1ff60*/  LDL R40, [R1+0x878] ;  /* 0x0008780001287983 */ /* 0x000ea80000100800 */
[----:B------:R4:W2:Y:S02]  /*1ff70*/  @!P0 LDG.E.U8 R228, desc[UR8][R8.64] ;  /* 0x0000000808e48981 */ /* 0x0008a4000c1e1100 */
[----:B----4-:R-:W-:-:S02]  /*1ff80*/  @!P0 IMAD.MOV.U32 R9, RZ, RZ, R37 ;  /* 0x000000ffff098224 */ /* 0x010fc400078e0025 */
[----:B------:R-:W4:Y:S01]  /*1ff90*/  LDL R37, [R1+0x858] ;  /* 0x0008580001257983 */ /* 0x000f220000100800 */
[----:B------:R-:W-:-:S03]  /*1ffa0*/  @!P0 IMAD.MOV.U32 R8, RZ, RZ, R34 ;  /* 0x000000ffff088224 */ /* 0x000fc600078e0022 */
[----:B------:R-:W4:Y:S04]  /*1ffb0*/  LDL R34, [R1+0x85c] ;  /* 0x00085c0001227983 */ /* 0x000f280000100800 */
[----:B------:R3:W4:Y:S02]  /*1ffc0*/  @!P0 LDG.E.U8 R227, desc[UR8][R8.64] ;  /* 0x0000000808e38981 */ /* 0x000724000c1e1100 */
[----:B---3--:R-:W-:Y:S02]  /*1ffd0*/  @!P0 IMAD.MOV.U32 R9, RZ, RZ, R32 ;  /* 0x000000ffff098224 */ /* 0x008fe400078e0020 */
[----:B------:R-:W3:Y:S01]  /*1ffe0*/  LDL R32, [R1+0x838] ;  /* 0x0008380001207983 */ /* 0x000ee20000100800 */
        /* <DEDUP_REMOVED lines=38> */
[----:B------:R-:W-:Y:S02]  /*20250*/  @!P0 IMAD.MOV.U32 R8, RZ, RZ, R25 ;  /* 0x000000ffff088224 */ /* 0x000fe400078e0019 */
[----:B------:R-:W2:Y:S04]  /*20260*/  LDL R25, [R1+0x73c] ;  /* 0x00073c0001197983 */ /* 0x000ea80000100800 */
[----:B------:R0:W2:Y:S02]  /*20270*/  @!P0 LDG.E.U8 R220, desc[UR8][R8.64] ;  /* 0x0000000808dc8981 */ /* 0x0000a4000c1e1100 */
[----:B0-----:R-:W-:-:S02]  /*20280*/  @!P0 IMAD.MOV.U32 R8, RZ, RZ, R48 ;  /* 0x000000ffff088224 */ /* 0x001fc400078e0030 */
[----:B------:R-:W-:-:S05]  /*20290*/  @!P0 IMAD.MOV.U32 R9, RZ, RZ, R71 ;  /* 0x000000ffff098224 */ /* 0x000fca00078e0047 */
[----:B------:R0:W2:Y:S02]  /*202a0*/  @!P0 LDG.E.U8 R219, desc[UR8][R8.64] ;  /* 0x0000000808db8981 */ /* 0x0000a4000c1e1100 */
[----:B0-----:R-:W-:Y:S02]  /*202b0*/  @!P0 IMAD.MOV.U32 R9, RZ, RZ, R46 ;  /* 0x000000ffff098224 */ /* 0x001fe400078e002e */
[----:B------:R-:W-:Y:S02]  /*202c0*/  @!P0 IMAD.MOV.U32 R8, RZ, RZ, R35 ;  /* 0x000000ffff088224 */ /* 0x000fe400078e0023 */
[----:B------:R-:W2:Y:S04]  /*202d0*/  LDL.LU R35, [R1+0x738] ;  /* 0x0007380001237983 */ /* 0x000ea80000300800 */
[----:B------:R0:W2:Y:S02]  /*202e0*/  @!P0 LDG.E.U8 R218, desc[UR8][R8.64] ;  /* 0x0000000808da8981 */ /* 0x0000a4000c1e1100 */
[----:B0-----:R-:W-:-:S02]  /*202f0*/  @!P0 IMAD.MOV.U32 R8, RZ, RZ, R41 ;  /* 0x000000ffff088224 */ /* 0x001fc400078e0029 */
[----:B------:R-:W-:-:S05]  /*20300*/  @!P0 IMAD.MOV.U32 R9, RZ, RZ, R45 ;  /* 0x000000ffff098224 */ /* 0x000fca00078e002d */
[----:B------:R0:W2:Y:S02]  /*20310*/  @!P0 LDG.E.U8 R217, desc[UR8][R8.64] ;  /* 0x0000000808d98981 */ /* 0x0000a4000c1e1100 */
[----:B0-----:R-:W-:Y:S02]  /*20320*/  @!P0 IMAD.MOV.U32 R8, RZ, RZ, R6 ;  /* 0x000000ffff088224 */ /* 0x001fe400078e0006 */
[----:B------:R-:W-:Y:S02]  /*20330*/  @!P0 IMAD.MOV.U32 R9, RZ, RZ, R40 ;  /* 0x000000ffff098224 */ /* 0x000fe400078e0028 */
[----:B------:R-:W2:Y:S04]  /*20340*/  LDL.LU R40, [R1+0x718] ;  /* 0x0007180001287983 */ /* 0x000ea80000300800 */
[----:B------:R4:W2:Y:S04]  /*20350*/  @!P0 LDG.E.U8 R216, desc[UR8][R8.64] ;  /* 0x0000000808d88981 */ /* 0x0008a8000c1e1100 */
[----:B------:R-:W2:Y:S01]  /*20360*/  LDL.LU R6, [R1+0x6fc] ;  /* 0x0006fc0001067983 */ /* 0x000ea20000300800 */
[----:B----4-:R-:W-:-:S03]  /*20370*/  @!P0 IMAD.MOV.U32 R9, RZ, RZ, R37 ;  /* 0x000000ffff098224 */ /* 0x010fc600078e0025 */
[----:B------:R-:W4:Y:S01]  /*20380*/  LDL R37, [R1+0x6dc] ;  /* 0x0006dc0001257983 */ /* 0x000f220000100800 */
[----:B------:R-:W-:-:S03]  /*20390*/  @!P0 IMAD.MOV.U32 R8, RZ, RZ, R34 ;  /* 0x000000ffff088224 */ /* 0x000fc600078e0022 */
[----:B------:R-:W4:Y:S01]  /*203a0*/  LDL.LU R34, [R1+0x6f8] ;  /* 0x0006f80001227983 */ /* 0x000f220000300800 */
[----:B------:R-:W-:Y:S02]  /*203b0*/  PRMT R215, RZ, 0x7610, R215 ;  /* 0x00007610ffd77816 */ /* 0x000fe400000000d7 */
[----:B------:R-:W-:-:S04]  /*203c0*/  PRMT R214, RZ, 0x7610, R214 ;  /* 0x00007610ffd67816 */ /* 0x000fc800000000d6 */
[----:B------:R3:W4:Y:S01]  /*203d0*/  @!P0 LDG.E.U8 R215, desc[UR8][R8.64] ;  /* 0x0000000808d78981 */ /* 0x000722000c1e1100 */
[----:B------:R-:W-:Y:S02]  /*203e0*/  IMAD.MOV.U32 R146, RZ, RZ, R14 ;  /* 0x000000ffff927224 */ /* 0x000fe400078e000e */
[----:B---3--:R-:W-:Y:S01]  /*203f0*/  @!P0 IMAD.MOV.U32 R9, RZ, RZ, R32 ;  /* 0x000000ffff098224 */ /* 0x008fe200078e0020 */
[----:B------:R-:W-:Y:S02]  /*20400*/  PRMT R213, RZ, 0x7610, R213 ;  /* 0x00007610ffd57816 */ /* 0x000fe400000000d5 */
[----:B------:R-:W-:Y:S02]  /*20410*/  PRMT R212, RZ, 0x7610, R212 ;  /* 0x00007610ffd47816 */ /* 0x000fe400000000d4 */
[----:B------:R-:W-:Y:S01]  /*20420*/  PRMT R211, RZ, 0x7610, R211 ;  /* 0x00007610ffd37816 */ /* 0x000fe200000000d3 */
[----:B--2---:R-:W-:Y:S02]  /*20430*/  @!P0 IMAD.MOV.U32 R8, RZ, RZ, R27 ;  /* 0x000000ffff088224 */ /* 0x004fe400078e001b */
[----:B------:R-:W2:Y:S04]  /*20440*/  LDL.LU R27, [R1+0x6d8] ;  /* 0x0006d800011b7983 */ /* 0x000ea80000300800 */
[----:B------:R0:W3:Y:S04]  /*20450*/  @!P0 LDG.E.U8 R214, desc[UR8][R8.64] ;  /* 0x0000000808d68981 */ /* 0x0000e8000c1e1100 */
[----:B------:R-:W3:Y:S04]  /*20460*/  LDL R46, [R1+0x698] ;  /* 0x00069800012e7983 */ /* 0x000ee80000100800 */
[----:B------:R-:W3:Y:S04]  /*20470*/  LDL R48, [R1+0xe7c] ;  /* 0x000e7c0001307983 */ /* 0x000ee80000100800 */
[----:B------:R-:W3:Y:S01]  /*20480*/  LDL R41, [R1+0x1274] ;  /* 0x0012740001297983 */ /* 0x000ee20000100800 */
[----:B0-----:R-:W-:-:S03]  /*20490*/  @!P0 IMAD.MOV.U32 R8, RZ, RZ, R25 ;  /* 0x000000ffff088224 */ /* 0x001fc600078e0019 */
[----:B------:R-:W3:Y:S04]  /*204a0*/  LDL R25, [R1+0xe6c] ;  /* 0x000e6c0001197983 */ /* 0x000ee80000100800 */
[----:B------:R-:W3:Y:S04]  /*204b0*/  LDL.LU R45, [R1+0x6bc] ;  /* 0x0006bc00012d7983 */ /* 0x000ee80000300800 */
[----:B------:R-:W3:Y:S04]  /*204c0*/  LDL.LU R32, [R1+0x69c] ;  /* 0x00069c0001207983 */ /* 0x000ee80000300800 */
[----:B------:R-:W3:Y:S04]  /*204d0*/  LDL.LU R14, [R1+0x6b8] ;  /* 0x0006b800010e7983 */ /* 0x000ee80000300800 */
[----:B------:R0:W-:Y:S04]  /*204e0*/  STL [R1+0x12bc], R2 ;  /* 0x0012bc0201007387 */ /* 0x0001e80000100800 */
[----:B------:R-:W3:Y:S04]  /*204f0*/  LDL R81, [R1+0x1248] ;  /* 0x0012480001517983 */ /* 0x000ee80000100800 */
[----:B------:R-:W3:Y:S04]  /*20500*/  LDL R80, [R1+0x1228] ;  /* 0x0012280001507983 */ /* 0x000ee80000100800 */
[----:B------:R-:W3:Y:S01]  /*20510*/  LDL R71, [R1+0x122c] ;  /* 0x00122c0001477983 */ /* 0x000ee20000100800 */
[----:B------:R-:W-:-:S05]  /*20520*/  @!P0 IMAD.MOV.U32 R9, RZ, RZ, R35 ;  /* 0x000000ffff098224 */ /* 0x000fca00078e0023 */
[----:B------:R1:W3:Y:S02]  /*20530*/  @!P0 LDG.E.U8 R213, desc[UR8][R8.64] ;  /* 0x0000000808d58981 */ /* 0x0002e4000c1e1100 */
[----:B-1----:R-:W-:Y:S02]  /*20540*/  @!P0 IMAD.MOV.U32 R8, RZ, RZ, R2 ;  /* 0x000000ffff088224 */ /* 0x002fe400078e0002 */
[----:B0-----:R-:W3:Y:S01]  /*20550*/  LDL R2, [R1+0x124c] ;  /* 0x00124c0001027983 */ /* 0x001ee20000100800 */
[----:B------:R-:W-:-:S05]  /*20560*/  @!P0 IMAD.MOV.U32 R9, RZ, RZ, R40 ;  /* 0x000000ffff098224 */ /* 0x000fca00078e0028 */
[----:B------:R0:W3:Y:S02]  /*20570*/  @!P0 LDG.E.U8 R212, desc[UR8][R8.64] ;  /* 0x0000000808d48981 */ /* 0x0000e4000c1e1100 */
[----:B0-----:R-:W-:Y:S02]  /*20580*/  @!P0 IMAD.MOV.U32 R8, RZ, RZ, R6 ;  /* 0x000000ffff088224 */ /* 0x001fe400078e0006 */
[----:B----4-:R-:W-:-:S05]  /*20590*/  @!P0 IMAD.MOV.U32 R9, RZ, RZ, R34 ;  /* 0x000000ffff098224 */ /* 0x010fca00078e0022 */
[----:B------:R0:W4:Y:S02]  /*205a0*/  @!P0 LDG.E.U8 R211, desc[UR8][R8.64] ;  /* 0x0000000808d38981 */ /* 0x000124000c1e1100 */
[----:B0-----:R-:W-:Y:S02]  /*205b0*/  @!P0 IMAD.MOV.U32 R8, RZ, RZ, R37 ;  /* 0x000000ffff088224 */ /* 0x001fe400078e0025 */
[----:B------:R-:W4:Y:S01]  /*205c0*/  LDL.LU R37, [R1+0x1264] ;  /* 0x0012640001257983 */ /* 0x000f220000300800 */
[----:B------:R-:W-:Y:S02]  /*205d0*/  PRMT R210, RZ, 0x7610, R210 ;  /* 0x00007610ffd27816 */ /* 0x000fe400000000d2 */
[----:B------:R-:W-:Y:S01]  /*205e0*/  PRMT R209, RZ, 0x7610, R209 ;  /* 0x00007610ffd17816 */ /* 0x000fe200000000d1 */
[----:B------:R-:W4:Y:S01]  /*205f0*/  LDL R76, [R1+0x1208] ;  /* 0x00120800014c7983 */ /* 0x000f220000100800 */
[----:B------:R-:W-:-:S03]  /*20600*/  PRMT R208, RZ, 0x7610, R208 ;  /* 0x00007610ffd07816 */ /* 0x000fc600000000d0 */
[----:B------:R-:W4:Y:S01]  /*20610*/  LDL R74, [R1+0x11e8] ;  /* 0x0011e800014a7983 */ /* 0x000f220000100800 */
[----:B------:R-:W-:Y:S02]  /*20620*/  PRMT R207, RZ, 0x7610, R207 ;  /* 0x00007610ffcf7816 */ /* 0x000fe400000000cf */
[----:B------:R-:W-:Y:S01]  /*20630*/  PRMT R206, RZ, 0x7610, R206 ;  /* 0x00007610ffce7816 */ /* 0x000fe200000000ce */
[----:B--2---:R-:W-:-:S05]  /*20640*/  @!P0 IMAD.MOV.U32 R9, RZ, RZ, R27 ;  /* 0x000000ffff098224 */ /* 0x004fca00078e001b */
[----:B------:R3:W2:Y:S02]  /*20650*/  @!P0 LDG.E.U8 R210, desc[UR8][R8.64] ;  /* 0x0000000808d28981 */ /* 0x0006a4000c1e1100 */
[----:B---3--:R-:W-:Y:S02]  /*20660*/  @!P0 IMAD.MOV.U32 R8, RZ, RZ, R45 ;  /* 0x000000ffff088224 */ /* 0x008fe400078e002d */
[----:B------:R-:W-:-:S05]  /*20670*/  @!P0 IMAD.MOV.U32 R9, RZ, RZ, R14 ;  /* 0x000000ffff098224 */ /* 0x000fca00078e000e */
[----:B------:R0:W3:Y:S02]  /*20680*/  @!P0 LDG.E.U8 R209, desc[UR8][R8.64] ;  /* 0x0000000808d18981 */ /* 0x0000e4000c1e1100 */
[----:B0-----:R-:W-:Y:S02]  /*20690*/  @!P0 IMAD.MOV.U32 R9, RZ, RZ, R46 ;  /* 0x000000ffff098224 */ /* 0x001fe400078e002e */
[----:B------:R-:W2:Y:S01]  /*206a0*/  LDL R46, [R1+0x120c] ;  /* 0x00120c00012e7983 */ /* 0x000ea20000100800 */
[----:B------:R-:W-:-:S05]  /*206b0*/  @!P0 IMAD.MOV.U32 R8, RZ, RZ, R32 ;  /* 0x000000ffff088224 */ /* 0x000fca00078e0020 */
[----:B------:R0:W3:Y:S02]  /*206c0*/  @!P0 LDG.E.U8 R208, desc[UR8][R8.64] ;  /* 0x0000000808d08981 */ /* 0x0000e4000c1e1100 */
[----:B0-----:R-:W-:Y:S02]  /*206d0*/  @!P0 IMAD.MOV.U32 R9, RZ, RZ, R48 ;  /* 0x000000ffff098224 */ /* 0x001fe400078e0030 */
[----:B------:R-:W3:Y:S01]  /*206e0*/  LDL R48, [R1+0x11ec] ;  /* 0x0011ec0001307983 */ /* 0x000ee20000100800 */
[----:B------:R-:W-:-:S03]  /*206f0*/  @!P0 IMAD.MOV.U32 R8, RZ, RZ, R41 ;  /* 0x000000ffff088224 */ /* 0x000fc600078e0029 */
[----:B------:R-:W3:Y:S04]  /*20700*/  LDL R41, [R1+0x11c8] ;  /* 0x0011c80001297983 */ /* 0x000ee80000100800 */
[----:B------:R0:W3:Y:S02]  /*20710*/  @!P0 LDG.E.U8 R207, desc[UR8][R8.64] ;  /* 0x0000000808cf8981 */ /* 0x0000e4000c1e1100 */
[----:B0-----:R-:W-:Y:S02]  /*20720*/  @!P0 IMAD.MOV.U32 R9, RZ, RZ, R25 ;  /* 0x000000ffff098224 */ /* 0x001fe400078e0019 */
[----:B------:R-:W3:Y:S01]  /*20730*/  LDL R25, [R1+0x11cc] ;  /* 0x0011cc0001197983 */ /* 0x000ee20000100800 */
[----:B----4-:R-:W-:-:S05]  /*20740*/  @!P0 IMAD.MOV.U32 R8, RZ, RZ, R37 ;  /* 0x000000ffff088224 */ /* 0x010fca00078e0025 */
[----:B------:R0:W4:Y:S02]  /*20750*/  @!P0 LDG.E.U8 R206, desc[UR8][R8.64] ;  /* 0x0000000808ce8981 */ /* 0x000124000c1e1100 */
[----:B0-----:R-:W-:Y:S02]  /*20760*/  @!P0 IMAD.MOV.U32 R8, RZ, RZ, R2 ;  /* 0x000000ffff088224 */ /* 0x001fe400078e0002 */
[----:B------:R-:W4:Y:S01]  /*20770*/  LDL R2, [R1+0x11ac] ;  /* 0x0011ac0001027983 */ /* 0x000f220000100800 */
[----:B------:R-:W-:Y:S01]  /*20780*/  PRMT R205, RZ, 0x7610, R205 ;  /* 0x00007610ffcd7816 */ /* 0x000fe200000000cd */
[----:B------:R-:W-:Y:S02]  /*20790*/  @!P0 IMAD.MOV.U32 R9, RZ, RZ, R81 ;  /* 0x000000ffff098224 */ /* 0x000fe400078e0051 */
[----:B------:R-:W4:Y:S04]  /*207a0*/  LDL R81, [R1+0x11a8] ;  /* 0x0011a80001517983 */ /* 0x000f280000100800 */
[----:B------:R0:W4:Y:S01]  /*207b0*/  @!P0 LDG.E.U8 R205, desc[UR8][R8.64] ;  /* 0x0000000808cd8981 */ /* 0x000122000c1e1100 */
[----:B------:R-:W-:Y:S01]  /*207c0*/  PRMT R204, RZ, 0x7610, R204 ;  /* 0x00007610ffcc7816 */ /* 0x000fe200000000cc */
[----:B0-----:R-:W-:-:S02]  /*207d0*/  @!P0 IMAD.MOV.U32 R8, RZ, RZ, R71 ;  /* 0x000000ffff088224 */ /* 0x001fc400078e0047 */
[----:B------:R-:W4:Y:S01]  /*207e0*/  LDL R71, [R1+0x118c] ;  /* 0x00118c0001477983 */ /* 0x000f220000100800 */
[----:B------:R-:W-:-:S03]  /*207f0*/  @!P0 IMAD.MOV.U32 R9, RZ, RZ, R80 ;  /* 0x000000ffff098224 */ /* 0x000fc600078e0050 */
[----:B------:R-:W4:Y:S04]  /*20800*/  LDL R80, [R1+0x1188] ;  /* 0x0011880001507983 */ /* 0x000f280000100800 */
[----:B------:R0:W4:Y:S01]  /*20810*/  @!P0 LDG.E.U8 R204, desc[UR8][R8.64] ;  /* 0x0000000808cc8981 */ /* 0x000122000c1e1100 */
[----:B------:R-:W-:Y:S02]  /*20820*/  PRMT R203, RZ, 0x7610, R203 ;  /* 0x00007610ffcb7816 */ /* 0x000fe400000000cb */
[----:B------:R-:W-:Y:S01]  /*20830*/  PRMT R202, RZ, 0x7610, R202 ;  /* 0x00007610ffca7816 */ /* 0x000fe200000000ca */
[----:B0-----:R-:W-:Y:S02]  /*20840*/  @!P0 IMAD.MOV.U32 R9, RZ, RZ, R76 ;  /* 0x000000ffff098224 */ /* 0x001fe400078e004c */
[----:B------:R-:W4:Y:S01]  /*20850*/  LDL R76, [R1+0x1168] ;  /* 0x00116800014c7983 */ /* 0x000f220000100800 */
[----:B------:R-:W-:Y:S01]  /*20860*/  PRMT R201, RZ, 0x7610, R201 ;  /* 0x00007610ffc97816 */ /* 0x000fe200000000c9 */
[----:B--2---:R-:W-:-:S02]  /*20870*/  @!P0 IMAD.MOV.U32 R8, RZ, RZ, R46 ;  /* 0x000000ffff088224 */ /* 0x004fc400078e002e */
[----:B------:R-:W2:Y:S04]  /*20880*/  LDL R46, [R1+0x116c] ;  /* 0x00116c00012e7983 */ /* 0x000ea80000100800 */
[----:B------:R0:W2:Y:S02]  /*20890*/  @!P0 LDG.E.U8 R203, desc[UR8][R8.64] ;  /* 0x0000000808cb8981 */ /* 0x0000a4000c1e1100 */
[----:B0-----:R-:W-:Y:S02]  /*208a0*/  @!P0 IMAD.MOV.U32 R9, RZ, RZ, R74 ;  /* 0x000000ffff098224 */ /* 0x001fe400078e004a */
[----:B---3--:R-:W-:Y:S01]  /*208b0*/  @!P0 IMAD.MOV.U32 R8, RZ, RZ, R48 ;  /* 0x000000ffff088224 */ /* 0x008fe200078e0030 */
[----:B------:R-:W3:Y:S04]  /*208c0*/  LDL R74, [R1+0x1148] ;  /* 0x00114800014a7983 */ /* 0x000ee80000100800 */
[----:B------:R-:W3:Y:S04]  /*208d0*/  LDL R48, [R1+0x114c] ;  /* 0x00114c0001307983 */ /* 0x000ee80000100800 */
[----:B------:R0:W3:Y:S02]  /*208e0*/  @!P0 LDG.E.U8 R202, desc[UR8][R8.64] ;  /* 0x0000000808ca8981 */ /* 0x0000e4000c1e1100 */
[----:B0-----:R-:W-:-:S02]  /*208f0*/  @!P0 IMAD.MOV.U32 R9, RZ, RZ, R41 ;  /* 0x000000ffff098224 */ /* 0x001fc400078e0029 */
[----:B------:R-:W3:Y:S01]  /*20900*/  LDL R41, [R1+0x1128] ;  /* 0x0011280001297983 */ /* 0x000ee20000100800 */
[----:B------:R-:W-:-:S03]  /*20910*/  @!P0 IMAD.MOV.U32 R8, RZ, RZ, R25 ;  /* 0x000000ffff088224 */ /* 0x000fc600078e0019 */
[----:B------:R-:W3:Y:S04]  /*20920*/  LDL R25, [R1+0x112c] ;  /* 0x00112c0001197983 */ /* 0x000ee80000100800 */
[----:B------:R4:W3:Y:S02]  /*20930*/  @!P0 LDG.E.U8 R201, desc[UR8][R8.64] ;  /* 0x0000000808c98981 */ /* 0x0008e4000c1e1100 */
[----:B----4-:R-:W-:Y:S02]  /*20940*/  @!P0 IMAD.MOV.U32 R8, RZ, RZ, R2 ;  /* 0x000000ffff088224 */ /* 0x010fe400078e0002 */
[----:B------:R-:W4:Y:S01]  /*20950*/  LDL R2, [R1+0x110c] ;  /* 0x00110c0001027983 */ /* 0x000f220000100800 */
[----:B------:R-:W-:Y:S01]  /*20960*/  PRMT R200, RZ, 0x7610, R200 ;  /* 0x00007610ffc87816 */ /* 0x000fe200000000c8 */
[----:B------:R-:W-:-:S02]  /*20970*/  @!P0 IMAD.MOV.U32 R9, RZ, RZ, R81 ;  /* 0x000000ffff098224 */ /* 0x000fc400078e0051 */
[----:B------:R0:W-:Y:S04]  /*20980*/  STS.U8 [R0+UR4+0x3000], R73 ;  /* 0x0030004900007988 */ /* 0x0001e80008000004 */
[----:B------:R1:W4:Y:S04]  /*20990*/  @!P0 LDG.E.U8 R200, desc[UR8][R8.64] ;  /* 0x0000000808c88981 */ /* 0x000328000c1e1100 */
[----:B0-----:R-:W4:Y:S01]  /*209a0*/  LDL R73, [R1+0x1108] ;  /* 0x0011080001497983 */ /* 0x001f220000100800 */
[----:B-1----:R-:W-:-:S03]  /*209b0*/  @!P0 IMAD.MOV.U32 R8, RZ, RZ, R71 ;  /* 0x000000ffff088224 */ /* 0x002fc600078e0047 */
[----:B------:R0:W-:Y:S04]  /*209c0*/  STS.U8 [R0+UR4+0x3400], R38 ;  /* 0x0034002600007988 */ /* 0x0001e80008000004 */
[----:B------:R-:W4:Y:S04]  /*209d0*/  LDL R71, [R1+0x10e8] ;  /* 0x0010e80001477983 */ /* 0x000f280000100800 */
[----:B0-----:R-:W4:Y:S01]  /*209e0*/  LDL R38, [R1+0x10ec] ;  /* 0x0010ec0001267983 */ /* 0x001f220000100800 */
[----:B------:R-:W-:-:S03]  /*209f0*/  @!P0 IMAD.MOV.U32 R9, RZ, RZ, R80 ;  /* 0x000000ffff098224 */ /* 0x000fc600078e0050 */
[----:B------:R0:W-:Y:S02]  /*20a00*/  STS.U8 [R0+UR4+0x2c00], R199 ;  /* 0x002c00c700007988 */ /* 0x0001e40008000004 */
[----:B0-----:R-:W-:Y:S02]  /*20a10*/  PRMT R199, RZ, 0x7610, R199 ;  /* 0x00007610ffc77816 */ /* 0x001fe400000000c7 */
[----:B------:R0:W-:Y:S04]  /*20a20*/  STS.U8 [R0+UR4+0x2800], R198 ;  /* 0x002800c600007988 */ /* 0x0001e80008000004 */
[----:B------:R1:W4:Y:S01]  /*20a30*/  @!P0 LDG.E.U8 R199, desc[UR8][R8.64] ;  /* 0x0000000808c78981 */ /* 0x000322000c1e1100 */
[----:B0-----:R-:W-:-:S03]  /*20a40*/  PRMT R198, RZ, 0x7610, R198 ;  /* 0x00007610ffc67816 */ /* 0x001fc600000000c6 */
[----:B------:R0:W-:Y:S01]  /*20a50*/  STS.U8 [R0+UR4+0x2400], R197 ;  /* 0x002400c500007988 */ /* 0x0001e20008000004 */
[----:B-1----:R-:W-:-:S03]  /*20a60*/  @!P0 IMAD.MOV.U32 R9, RZ, RZ, R76 ;  /* 0x000000ffff098224 */ /* 0x002fc600078e004c */
[----:B------:R-:W4:Y:S01]  /*20a70*/  LDL R76, [R1+0x10c8] ;  /* 0x0010c800014c7983 */ /* 0x000f220000100800 */
[----:B0-----:R-:W-:-:S03]  /*20a80*/  PRMT R197, RZ, 0x7610, R197 ;  /* 0x00007610ffc57816 */ /* 0x001fc600000000c5 */
[----:B------:R0:W-:Y:S02]  /*20a90*/  STS.U8 [R0+UR4+0x2000], R196 ;  /* 0x002000c400007988 */ /* 0x0001e40008000004 */
[----:B0-----:R-:W-:Y:S01]  /*20aa0*/  PRMT R196, RZ, 0x7610, R196 ;  /* 0x00007610ffc47816 */ /* 0x001fe200000000c4 */
[----:B--2---:R-:W-:Y:S02]  /*20ab0*/  @!P0 IMAD.MOV.U32 R8, RZ, RZ, R46 ;  /* 0x000000ffff088224 */ /* 0x004fe400078e002e */
[----:B------:R-:W2:Y:S04]  /*20ac0*/  LDL R46, [R1+0x10cc] ;  /* 0x0010cc00012e7983 */ /* 0x000ea80000100800 */
[----:B------:R3:W2:Y:S02]  /*20ad0*/  @!P0 LDG.E.U8 R198, desc[UR8][R8.64] ;  /* 0x0000000808c68981 */ /* 0x0006a4000c1e1100 */
[----:B---3--:R-:W-:-:S02]  /*20ae0*/  @!P0 IMAD.MOV.U32 R9, RZ, RZ, R74 ;  /* 0x000000ffff098224 */ /* 0x008fc400078e004a */
[----:B------:R-:W3:Y:S01]  /*20af0*/  LDL R74, [R1+0x10a8] ;  /* 0x0010a800014a7983 */ /* 0x000ee20000100800 */
[----:B------:R-:W-:-:S03]  /*20b00*/  @!P0 IMAD.MOV.U32 R8, RZ, RZ, R48 ;  /* 0x000000ffff088224 */ /* 0x000fc600078e0030 */
[----:B------:R-:W3:Y:S04]  /*20b10*/  LDL R48, [R1+0x10ac] ;  /* 0x0010ac0001307983 */ /* 0x000ee80000100800 */
[----:B------:R0:W3:Y:S02]  /*20b20*/  @!P0 LDG.E.U8 R197, desc[UR8][R8.64] ;  /* 0x0000000808c58981 */ /* 0x0000e4000c1e1100 */
[----:B0-----:R-:W-:Y:S02]  /*20b30*/  @!P0 IMAD.MOV.U32 R9, RZ, RZ, R41 ;  /* 0x000000ffff098224 */ /* 0x001fe400078e0029 */
[----:B------:R-:W3:Y:S01]  /*20b40*/  LDL R41, [R1+0x1088] ;  /* 0x0010880001297983 */ /* 0x000ee20000100800 */
[----:B------:R-:W-:-:S03]  /*20b50*/  @!P0 IMAD.MOV.U32 R8, RZ, RZ, R25 ;  /* 0x000000ffff088224 */ /* 0x000fc600078e0019 */
[----:B------:R-:W3:Y:S04]  /*20b60*/  LDL R25, [R1+0x108c] ;  /* 0x00108c0001197983 */ /* 0x000ee80000100800 */
[----:B------:R4:W3:Y:S02]  /*20b70*/  @!P0 LDG.E.U8 R196, desc[UR8][R8.64] ;  /* 0x0000000808c48981 */ /* 0x0008e4000c1e1100 */
[----:B----4-:R-:W-:Y:S02]  /*20b80*/  @!P0 IMAD.MOV.U32 R8, RZ, RZ, R2 ;  /* 0x000000ffff088224 */ /* 0x010fe400078e0002 */
[----:B------:R-:W4:Y:S04]  /*20b90*/  LDL R2, [R1+0x106c] ;  /* 0x00106c0001027983 */ /* 0x000f280000100800 */
[----:B------:R0:W-:Y:S01]  /*20ba0*/  STS.U8 [R0+UR4+0x1c00], R195 ;  /* 0x001c00c300007988 */ /* 0x0001e20008000004 */
[----:B------:R-:W-:Y:S01]  /*20bb0*/  @!P0 IMAD.MOV.U32 R9, RZ, RZ, R73 ;  /* 0x000000ffff098224 */ /* 0x000fe200078e0049 */
[----:B0-----:R-:W-:-:S02]  /*20bc0*/  PRMT R195, RZ, 0x7610, R195 ;  /* 0x00007610ffc37816 */ /* 0x001fc400000000c3 */
[----:B------:R-:W4:Y:S04]  /*20bd0*/  LDL R73, [R1+0x1068] ;  /* 0x0010680001497983 */ /* 0x000f280000100800 */
[----:B------:R0:W4:Y:S04]  /*20be0*/  @!P0 LDG.E.U8 R195, desc[UR8][R8.64] ;  /* 0x0000000808c38981 */ /* 0x000128000c1e1100 */
[----:B------:R1:W-:Y:S01]  /*20bf0*/  STS.U8 [R0+UR4+0x1800], R194 ;  /* 0x001800c200007988 */ /* 0x0003e20008000004 */
[----:B0-----:R-:W-:Y:S02]  /*20c00*/  @!P0 IMAD.MOV.U32 R9, RZ, RZ, R71 ;  /* 0x000000ffff098224 */ /* 0x001fe400078e0047 */
[----:B------:R-:W-:Y:S01]  /*20c10*/  @!P0 IMAD.MOV.U32 R8, RZ, RZ, R38 ;  /* 0x000000ffff088224 */ /* 0x000fe200078e0026 */
[----:B------:R-:W4:Y:S04]  /*20c20*/  LDL R71, [R1+0x1048] ;  /* 0x0010480001477983 */ /* 0x000f280000100800 */
[----:B------:R-:W4:Y:S01]  /*20c30*/  LDL R38, [R1+0x104c] ;  /* 0x00104c0001267983 */ /* 0x000f220000100800 */
[----:B-1----:R-:W-:-:S06]  /*20c40*/  PRMT R194, RZ, 0x7610, R194 ;  /* 0x00007610ffc27816 */ /* 0x002fcc00000000c2 */
[----:B------:R0:W4:Y:S04]  /*20c50*/  @!P0 LDG.E.U8 R194, desc[UR8][R8.64] ;  /* 0x0000000808c28981 */ /* 0x000128000c1e1100 */
[----:B------:R1:W-:Y:S01]  /*20c60*/  STS.U8 [R0+UR4+0xc00], R193 ;  /* 0x000c00c100007988 */ /* 0x0003e20008000004 */
[----:B------:R-:W-:Y:S02]  /*20c70*/  PRMT R192, RZ, 0x7610, R192 ;  /* 0x00007610ffc07816 */ /* 0x000fe400000000c0 */
[----:B-1----:R-:W-:Y:S01]  /*20c80*/  PRMT R193, RZ, 0x7610, R193 ;  /* 0x00007610ffc17816 */ /* 0x002fe200000000c1 */
[----:B0-----:R-:W-:Y:S02]  /*20c90*/  @!P0 IMAD.MOV.U32 R9, RZ, RZ, R76 ;  /* 0x000000ffff098224 */ /* 0x001fe400078e004c */
[----:B------:R-:W4:Y:S04]  /*20ca0*/  LDL R76, [R1+0x1028] ;  /* 0x00102800014c7983 */ /* 0x000f280000100800 */
[----:B------:R0:W-:Y:S02]  /*20cb0*/  STS.U8 [R0+UR4+0x1400], R191 ;  /* 0x001400bf00007988 */ /* 0x0001e40008000004 */
[----:B0-----:R-:W-:Y:S01]  /*20cc0*/  PRMT R191, RZ, 0x7610, R191 ;  /* 0x00007610ffbf7816 */ /* 0x001fe200000000bf */
[----:B--2---:R-:W-:-:S02]  /*20cd0*/  @!P0 IMAD.MOV.U32 R8, RZ, RZ, R46 ;  /* 0x000000ffff088224 */ /* 0x004fc400078e002e */
[----:B------:R-:W2:Y:S04]  /*20ce0*/  LDL R46, [R1+0x102c] ;  /* 0x00102c00012e7983 */ /* 0x000ea80000100800 */
[----:B------:R3:W2:Y:S02]  /*20cf0*/  @!P0 LDG.E.U8 R193, desc[UR8][R8.64] ;  /* 0x0000000808c18981 */ /* 0x0006a4000c1e1100 */
[----:B---3--:R-:W-:Y:S02]  /*20d00*/  @!P0 IMAD.MOV.U32 R9, RZ, RZ, R74 ;  /* 0x000000ffff098224 */ /* 0x008fe400078e004a */
        /* <DEDUP_REMOVED lines=13> */
[----:B------:R-:W4:Y:S04]  /*20de0*/  LDL R73, [R1+0xfa8] ;  /* 0x000fa80001497983 */ /* 0x000f280000100800 */
[----:B------:R0:W4:Y:S04]  /*20df0*/  @!P0 LDG.E.U8 R190, desc[UR8][R8.64] ;  /* 0x0000000808be8981 */ /* 0x000128000c1e1100 */
[----:B------:R1:W-:Y:S01]  /*20e00*/  STS.U8 [R0+UR4], R189 ;  /* 0x000000bd00007988 */ /* 0x0003e20008000004 */
[----:B0-----:R-:W-:-:S03]  /*20e10*/  @!P0 IMAD.MOV.U32 R9, RZ, RZ, R71 ;  /* 0x000000ffff098224 */ /* 0x001fc600078e0047 */
[----:B------:R-:W4:Y:S01]  /*20e20*/  LDL R71, [R1+0xfac] ;  /* 0x000fac0001477983 */ /* 0x000f220000100800 */
[----:B------:R-:W-:-:S03]  /*20e30*/  @!P0 IMAD.MOV.U32 R8, RZ, RZ, R38 ;  /* 0x000000ffff088224 */ /* 0x000fc600078e0026 */
[----:B------:R-:W4:Y:S01]  /*20e40*/  LDL.LU R38, [R1+0xfcc] ;  /* 0x000fcc0001267983 */ /* 0x000f220000300800 */
[----:B-1----:R-:W-:-:S03]  /*20e50*/  PRMT R189, RZ, 0x7610, R189 ;  /* 0x00007610ffbd7816 */ /* 0x002fc600000000bd */
[----:B------:R0:W-:Y:S04]  /*20e60*/  STS.U8 [R0+UR4+0x800], R188 ;  /* 0x000800bc00007988 */ /* 0x0001e80008000004 */
[----:B------:R1:W4:Y:S04]  /*20e70*/  @!P0 LDG.E.U8 R189, desc[UR8][R8.64] ;  /* 0x0000000808bd8981 */ /* 0x000328000c1e1100 */
[----:B------:R-:W4:Y:S01]  /*20e80*/  LDL R80, [R1+0xf88] ;  /* 0x000f880001507983 */ /* 0x000f220000100800 */
[----:B0-----:R-:W-:Y:S02]  /*20e90*/  PRMT R188, RZ, 0x7610, R188 ;  /* 0x00007610ffbc7816 */ /* 0x001fe400000000bc */
[----:B------:R-:W-:-:S02]  /*20ea0*/  PRMT R187, RZ, 0x7610, R187 ;  /* 0x00007610ffbb7816 */ /* 0x000fc400000000bb */
[----:B------:R-:W-:Y:S01]  /*20eb0*/  PRMT R186, RZ, 0x7610, R186 ;  /* 0x00007610ffba7816 */ /* 0x000fe200000000ba */
[----:B------:R0:W-:Y:S01]  /*20ec0*/  STS.U8 [R0+UR4+0x1000], R185 ;  /* 0x001000b900007988 */ /* 0x0001e20008000004 */
[----:B-1----:R-:W-:-:S03]  /*20ed0*/  @!P0 IMAD.MOV.U32 R9, RZ, RZ, R76 ;  /* 0x000000ffff098224 */ /* 0x002fc600078e004c */
[----:B------:R1:W-:Y:S04]  /*20ee0*/  STS.U8 [R0+UR4+0x400], R184 ;  /* 0x000400b800007988 */ /* 0x0003e80008000004 */
[----:B------:R-:W4:Y:S04]  /*20ef0*/  LDL R76, [R1+0xf68] ;  /* 0x000f6800014c7983 */ /* 0x000f280000100800 */
[----:B------:R1:W-:Y:S01]  /*20f00*/  STS.U8 [R0+UR4+0x7400], R43 ;  /* 0x0074002b00007988 */ /* 0x0003e20008000004 */
[----:B------:R-:W-:Y:S02]  /*20f10*/  PRMT R183, RZ, 0x7610, R183 ;  /* 0x00007610ffb77816 */ /* 0x000fe400000000b7 */
[----:B------:R-:W-:Y:S01]  /*20f20*/  PRMT R182, RZ, 0x7610, R182 ;  /* 0x00007610ffb67816 */ /* 0x000fe200000000b6 */
[----:B------:R4:W-:Y:S04]  /*20f30*/  STS.U8 [R0+UR4+0x7000], R181 ;  /* 0x007000b500007988 */ /* 0x0009e80008000004 */
[----:B------:R4:W-:Y:S01]  /*20f40*/  STS.U8 [R0+UR4+0x6c00], R180 ;  /* 0x006c00b400007988 */ /* 0x0009e20008000004 */
[----:B------:R-:W-:-:S03]  /*20f50*/  PRMT R179, RZ, 0x7610, R179 ;  /* 0x00007610ffb37816 */ /* 0x000fc600000000b3 */
        /* <DEDUP_REMOVED lines=18> */
[----:B------:R-:W4:Y:S01]  /*21080*/  LDL R81, [R1+0x810] ;  /* 0x0008100001517983 */ /* 0x000f220000100800 */
[----:B--2---:R-:W-:Y:S01]  /*21090*/  @!P0 IMAD.MOV.U32 R8, RZ, RZ, R46 ;  /* 0x000000ffff088224 */ /* 0x004fe200078e002e */
[----:B0-----:R-:W-:Y:S02]  /*210a0*/  PRMT R185, RZ, 0x7610, R185 ;  /* 0x00007610ffb97816 */ /* 0x001fe400000000b9 */
[----:B------:R-:W2:Y:S04]  /*210b0*/  LDL R46, [R1+0xf8c] ;  /* 0x000f8c00012e7983 */ /* 0x000ea80000100800 */
[----:B------:R3:W2:Y:S01]  /*210c0*/  @!P0 LDG.E.U8 R188, desc[UR8][R8.64] ;  /* 0x0000000808bc8981 */ /* 0x0006a2000c1e1100 */
[----:B-1----:R-:W-:-:S03]  /*210d0*/  PRMT R184, RZ, 0x7610, R184 ;  /* 0x00007610ffb87816 */ /* 0x002fc600000000b8 */
[----:B------:R-:W2:Y:S01]  /*210e0*/  LDL R43, [R1+0xeec] ;  /* 0x000eec00012b7983 */ /* 0x000ea20000100800 */
[----:B---3--:R-:W-:-:S03]  /*210f0*/  @!P0 IMAD.MOV.U32 R9, RZ, RZ, R74 ;  /* 0x000000ffff098224 */ /* 0x008fc600078e004a */
        /* <DEDUP_REMOVED lines=11> */
[----:B------:R-:W-:-:S05]  /*211b0*/  @!P0 IMAD.MOV.U32 R8, RZ, RZ, R38 ;  /* 0x000000ffff088224 */ /* 0x000fca00078e0026 */
[----:B------:R0:W4:Y:S02]  /*211c0*/  @!P0 LDG.E.U8 R185, desc[UR8][R8.64] ;  /* 0x0000000808b98981 */ /* 0x000124000c1e1100 */
[----:B0-----:R-:W-:Y:S02]  /*211d0*/  @!P0 IMAD.MOV.U32 R8, RZ, RZ, R71 ;  /* 0x000000ffff088224 */ /* 0x001fe400078e0047 */
[----:B------:R-:W-:Y:S01]  /*211e0*/  @!P0 IMAD.MOV.U32 R9, RZ, RZ, R73 ;  /* 0x000000ffff098224 */ /* 0x000fe200078e0049 */
[----:B------:R-:W4:Y:S04]  /*211f0*/  LDL R71, [R1+0xf0c] ;  /* 0x000f0c0001477983 */ /* 0x000f280000100800 */
[----:B------:R-:W4:Y:S04]  /*21200*/  LDL R73, [R1+0xf08] ;  /* 0x000f080001497983 */ /* 0x000f280000100800 */
[----:B------:R0:W4:Y:S02]  /*21210*/  @!P0 LDG.E.U8 R184, desc[UR8][R8.64] ;  /* 0x0000000808b88981 */ /* 0x000124000c1e1100 */
[----:B0-----:R-:W-:Y:S01]  /*21220*/  @!P0 IMAD.MOV.U32 R9, RZ, RZ, R80 ;  /* 0x000000ffff098224 */ /* 0x001fe200078e0050 */
[----:B------:R-:W-:Y:S01]  /*21230*/  PRMT R181, RZ, 0x7610, R181 ;  /* 0x00007610ffb57816 */ /* 0x000fe200000000b5 */
[----:B------:R-:W4:Y:S01]  /*21240*/  LDL R80, [R1+0x814] ;  /* 0x0008140001507983 */ /* 0x000f220000100800 */
[----:B--2---:R-:W-:-:S03]  /*21250*/  @!P0 IMAD.MOV.U32 R8, RZ, RZ, R46 ;  /* 0x000000ffff088224 */ /* 0x004fc600078e002e */
        /* <DEDUP_REMOVED lines=8> */
[----:B------:R-:W-:Y:S01]  /*212e0*/  @!P0 IMAD.MOV.U32 R9, RZ, RZ, R48 ;  /* 0x000000ffff098224 */ /* 0x000fe200078e0030 */
[----:B------:R-:W3:Y:S04]  /*212f0*/  LDL R41, [R1+0xeac] ;  /* 0x000eac0001297983 */ /* 0x000ee80000100800 */
[----:B------:R-:W3:Y:S04]  /*21300*/  LDL R48, [R1+0xea8] ;  /* 0x000ea80001307983 */ /* 0x000ee80000100800 */
[----:B------:R0:W3:Y:S02]  /*21310*/  @!P0 LDG.E.U8 R181, desc[UR8][R8.64] ;  /* 0x0000000808b58981 */ /* 0x0000e4000c1e1100 */
[----:B0-----:R-:W-:-:S02]  /*21320*/  @!P0 IMAD.MOV.U32 R9, RZ, RZ, R25 ;  /* 0x000000ffff098224 */ /* 0x001fc400078e0019 */
[----:B------:R-:W3:Y:S01]  /*21330*/  LDL R25, [R1+0xe88] ;  /* 0x000e880001197983 */ /* 0x000ee20000100800 */
[----:B----4-:R-:W-:-:S03]  /*21340*/  @!P0 IMAD.MOV.U32 R8, RZ, RZ, R2 ;  /* 0x000000ffff088224 */ /* 0x010fc600078e0002 */
[----:B------:R-:W4:Y:S01]  /*21350*/  LDL R2, [R1+0xe8c] ;  /* 0x000e8c0001027983 */ /* 0x000f220000100800 */
[----:B------:R-:W-:-:S06]  /*21360*/  PRMT R180, RZ, 0x7610, R180 ;  /* 0x00007610ffb47816 */ /* 0x000fcc00000000b4 */
[----:B------:R0:W4:Y:S01]  /*21370*/  @!P0 LDG.E.U8 R180, desc[UR8][R8.64] ;  /* 0x0000000808b48981 */ /* 0x000122000c1e1100 */
[----:B------:R-:W-:Y:S02]  /*21380*/  PRMT R178, RZ, 0x7610, R178 ;  /* 0x00007610ffb27816 */ /* 0x000fe400000000b2 */
[----:B------:R-:W-:Y:S01]  /*21390*/  PRMT R177, RZ, 0x7610, R177 ;  /* 0x00007610ffb17816 */ /* 0x000fe200000000b1 */
[----:B0-----:R-:W-:Y:S02]  /*213a0*/  @!P0 IMAD.MOV.U32 R8, RZ, RZ, R71 ;  /* 0x000000ffff088224 */ /* 0x001fe400078e0047 */
[----:B------:R-:W4:Y:S01]  /*213b0*/  LDL R71, [R1+0xa54] ;  /* 0x000a540001477983 */ /* 0x000f220000100800 */
[----:B------:R-:W-:-:S03]  /*213c0*/  @!P0 IMAD.MOV.U32 R9, RZ, RZ, R73 ;  /* 0x000000ffff098224 */ /* 0x000fc600078e0049 */
[----:B------:R-:W4:Y:S04]  /*213d0*/  LDL R73, [R1+0xa50] ;  /* 0x000a500001497983 */ /* 0x000f280000100800 */
[----:B------:R0:W4:Y:S02]  /*213e0*/  @!P0 LDG.E.U8 R179, desc[UR8][R8.64] ;  /* 0x0000000808b38981 */ /* 0x000124000c1e1100 */
[----:B0-----:R-:W-:Y:S02]  /*213f0*/  @!P0 IMAD.MOV.U32 R8, RZ, RZ, R43 ;  /* 0x000000ffff088224 */ /* 0x001fe400078e002b */
[----:B------:R-:W4:Y:S01]  /*21400*/  LDL R43, [R1+0xa34] ;  /* 0x000a3400012b7983 */ /* 0x000f220000100800 */
[----:B--2---:R-:W-:-:S03]  /*21410*/  @!P0 IMAD.MOV.U32 R9, RZ, RZ, R46 ;  /* 0x000000ffff098224 */ /* 0x004fc600078e002e */
        /* <DEDUP_REMOVED lines=14> */
[----:B----4-:R-:W-:-:S03]  /*21500*/  @!P0 IMAD.MOV.U32 R8, RZ, RZ, R2 ;  /* 0x000000ffff088224 */ /* 0x010fc600078e0002 */
[----:B------:R-:W4:Y:S01]  /*21510*/  LDL R2, [R1+0x9d4] ;  /* 0x0009d40001027983 */ /* 0x000f220000100800 */
[----:B------:R-:W-:Y:S02]  /*21520*/  PRMT R175, RZ, 0x7610, R175 ;  /* 0x00007610ffaf7816 */ /* 0x000fe400000000af */
[----:B------:R-:W-:-:S04]  /*21530*/  PRMT R174, RZ, 0x7610, R174 ;  /* 0x00007610ffae7816 */ /* 0x000fc800000000ae */
        /* <DEDUP_REMOVED lines=27> */
[----:B------:R-:W-:-:S03]  /*216f0*/  PRMT R169, RZ, 0x7610, R169 ;  /* 0x00007610ffa97816 */ /* 0x000fc600000000a9 */
        /* <DEDUP_REMOVED lines=42> */
[----:B------:R0:W-:Y:S01]  /*219a0*/  STS.U8 [R0+UR4+0x4000], R160 ;  /* 0x004000a000007988 */ /* 0x0001e20008000004 */
[----:B------:R-:W-:-:S03]  /*219b0*/  @!P0 IMAD.MOV.U32 R8, RZ, RZ, R74 ;  /* 0x000000ffff088224 */ /* 0x000fc600078e004a */
[----:B------:R-:W3:Y:S04]  /*219c0*/  LDL R76, [R1+0x7d0] ;  /* 0x0007d000014c7983 */ /* 0x000ee80000100800 */
[----:B------:R1:W3:Y:S01]  /*219d0*/  @!P0 LDG.E.U8 R162, desc[UR8][R8.64] ;  /* 0x0000000808a28981 */ /* 0x0002e2000c1e1100 */
[----:B0-----:R-:W-:-:S03]  /*219e0*/  PRMT R160, RZ, 0x7610, R160 ;  /* 0x00007610ffa07816 */ /* 0x001fc600000000a0 */
[----:B------:R-:W3:Y:S01]  /*219f0*/  LDL R74, [R1+0x7d4] ;  /* 0x0007d400014a7983 */ /* 0x000ee20000100800 */
[----:B-1----:R-:W-:-:S03]  /*21a00*/  @!P0 IMAD.MOV.U32 R8, RZ, RZ, R41 ;  /* 0x000000ffff088224 */ /* 0x002fc600078e0029 */
[----:B------:R-:W3:Y:S01]  /*21a10*/  LDL R41, [R1+0x834] ;  /* 0x0008340001297983 */ /* 0x000ee20000100800 */
[----:B------:R-:W-:-:S03]  /*21a20*/  @!P0 IMAD.MOV.U32 R9, RZ, RZ, R48 ;  /* 0x000000ffff098224 */ /* 0x000fc600078e0030 */
[----:B------:R-:W3:Y:S04]  /*21a30*/  LDL R48, [R1+0x830] ;  /* 0x0008300001307983 */ /* 0x000ee80000100800 */
[----:B------:R0:W3:Y:S02]  /*21a40*/  @!P0 LDG.E.U8 R161, desc[UR8][R8.64] ;  /* 0x0000000808a18981 */ /* 0x0000e4000c1e1100 */
[----:B0-----:R-:W-:Y:S02]  /*21a50*/  @!P0 IMAD.MOV.U32 R9, RZ, RZ, R25 ;  /* 0x000000ffff098224 */ /* 0x001fe400078e0019 */
[----:B------:R-:W3:Y:S01]  /*21a60*/  LDL R25, [R1+0x7f0] ;  /* 0x0007f00001197983 */ /* 0x000ee20000100800 */
[----:B----4-:R-:W-:-:S03]  /*21a70*/  @!P0 IMAD.MOV.U32 R8, RZ, RZ, R2 ;  /* 0x000000ffff088224 */ /* 0x010fc600078e0002 */
[----:B------:R-:W4:Y:S04]  /*21a80*/  LDL R2, [R1+0x7f4] ;  /* 0x0007f40001027983 */ /* 0x000f280000100800 */
[----:B------:R0:W-:Y:S04]  /*21a90*/  STS.U8 [R0+UR4+0xd000], R159 ;  /* 0x00d0009f00007988 */ /* 0x0001e80008000004 */
[----:B------:R1:W4:Y:S01]  /*21aa0*/  @!P0 LDG.E.U8 R160, desc[UR8][R8.64] ;  /* 0x0000000808a08981 */ /* 0x000322000c1e1100 */
[----:B0-----:R-:W-:-:S03]  /*21ab0*/  PRMT R159, RZ, 0x7610, R159 ;  /* 0x00007610ff9f7816 */ /* 0x001fc6000000009f */
[----:B------:R0:W-:Y:S04]  /*21ac0*/  STS.U8 [R0+UR4+0xcc00], R158 ;  /* 0x00cc009e00007988 */ /* 0x0001e80008000004 */
[----:B------:R1:W-:Y:S01]  /*21ad0*/  STS.U8 [R0+UR4+0xc800], R157 ;  /* 0x00c8009d00007988 */ /* 0x0003e20008000004 */
[----:B0-----:R-:W-:Y:S01]  /*21ae0*/  PRMT R158, RZ, 0x7610, R158 ;  /* 0x00007610ff9e7816 */ /* 0x001fe2000000009e */
[----:B-1----:R-:W-:Y:S02]  /*21af0*/  @!P0 IMAD.MOV.U32 R8, RZ, RZ, R71 ;  /* 0x000000ffff088224 */ /* 0x002fe400078e0047 */
[----:B------:R-:W4:Y:S01]  /*21b00*/  LDL R71, [R1+0x7b4] ;  /* 0x0007b40001477983 */ /* 0x000f220000100800 */
[----:B------:R-:W-:-:S03]  /*21b10*/  @!P0 IMAD.MOV.U32 R9, RZ, RZ, R73 ;  /* 0x000000ffff098224 */ /* 0x000fc600078e0049 */
[----:B------:R-:W4:Y:S04]  /*21b20*/  LDL R73, [R1+0x7b0] ;  /* 0x0007b00001497983 */ /* 0x000f280000100800 */
[----:B------:R0:W4:Y:S02]  /*21b30*/  @!P0 LDG.E.U8 R159, desc[UR8][R8.64] ;  /* 0x00000008089f8981 */ /* 0x000124000c1e1100 */
[----:B0-----:R-:W-:Y:S02]  /*21b40*/  @!P0 IMAD.MOV.U32 R8, RZ, RZ, R43 ;  /* 0x000000ffff088224 */ /* 0x001fe400078e002b */
[----:B------:R-:W4:Y:S01]  /*21b50*/  LDL R43, [R1+0x794] ;  /* 0x00079400012b7983 */ /* 0x000f220000100800 */
[----:B------:R-:W-:-:S03]  /*21b60*/  PRMT R157, RZ, 0x7610, R157 ;  /* 0x00007610ff9d7816 */ /* 0x000fc6000000009d */
[----:B------:R0:W-:Y:S02]  /*21b70*/  STS.U8 [R0+UR4+0xc400], R156 ;  /* 0x00c4009c00007988 */ /* 0x0001e40008000004 */
[----:B0-----:R-:W-:Y:S02]  /*21b80*/  PRMT R156, RZ, 0x7610, R156 ;  /* 0x00007610ff9c7816 */ /* 0x001fe4000000009c */
[----:B------:R0:W-:Y:S01]  /*21b90*/  STS.U8 [R0+UR4+0xe800], R29 ;  /* 0x00e8001d00007988 */ /* 0x0001e20008000004 */
        /* <DEDUP_REMOVED lines=8> */
[----:B-1----:R-:W-:Y:S02]  /*21c20*/  @!P0 IMAD.MOV.U32 R8, RZ, RZ, R80 ;  /* 0x000000ffff088224 */ /* 0x002fe400078e0050 */
[----:B------:R-:W-:-:S05]  /*21c30*/  @!P0 IMAD.MOV.U32 R9, RZ, RZ, R81 ;  /* 0x000000ffff098224 */ /* 0x000fca00078e0051 */
[----:B------:R1:W3:Y:S02]  /*21c40*/  @!P0 LDG.E.U8 R156, desc[UR8][R8.64] ;  /* 0x00000008089c8981 */ /* 0x0002e4000c1e1100 */
[----:B-1----:R-:W-:Y:S02]  /*21c50*/  @!P0 IMAD.MOV.U32 R9, RZ, RZ, R25 ;  /* 0x000000ffff098224 */ /* 0x002fe400078e0019 */
[----:B------:R-:W3:Y:S01]  /*21c60*/  LDL R25, [R1+0x754] ;  /* 0x0007540001197983 */ /* 0x000ee20000100800 */
[----:B----4-:R-:W-:-:S03]  /*21c70*/  @!P0 IMAD.MOV.U32 R8, RZ, RZ, R2 ;  /* 0x000000ffff088224 */ /* 0x010fc600078e0002 */
[----:B------:R-:W4:Y:S04]  /*21c80*/  LDL.LU R2, [R1+0x750] ;  /* 0x0007500001027983 */ /* 0x000f280000300800 */
[----:B0-----:R-:W4:Y:S04]  /*21c90*/  LDL R29, [R1+0x734] ;  /* 0x00073400011d7983 */ /* 0x001f280000100800 */
[----:B------:R0:W-:Y:S04]  /*21ca0*/  STS.U8 [R0+UR4+0xc000], R155 ;  /* 0x00c0009b00007988 */ /* 0x0001e80008000004 */
[----:B------:R1:W-:Y:S01]  /*21cb0*/  STS.U8 [R0+UR4+0xbc00], R154 ;  /* 0x00bc009a00007988 */ /* 0x0003e20008000004 */
[----:B0-----:R-:W-:-:S02]  /*21cc0*/  PRMT R155, RZ, 0x7610, R155 ;  /* 0x00007610ff9b7816 */ /* 0x001fc4000000009b */
[----:B-1----:R-:W-:-:S04]  /*21cd0*/  PRMT R154, RZ, 0x7610, R154 ;  /* 0x00007610ff9a7816 */ /* 0x002fc8000000009a */
[----:B------:R0:W4:Y:S04]  /*21ce0*/  @!P0 LDG.E.U8 R155, desc[UR8][R8.64] ;  /* 0x00000008089b8981 */ /* 0x000128000c1e1100 */
[----:B------:R1:W-:Y:S01]  /*21cf0*/  STS.U8 [R0+UR4+0xb800], R153 ;  /* 0x00b8009900007988 */ /* 0x0003e20008000004 */
[----:B0-----:R-:W-:Y:S02]  /*21d00*/  @!P0 IMAD.MOV.U32 R8, RZ, RZ, R74 ;  /* 0x000000ffff088224 */ /* 0x001fe400078e004a */
[----:B------:R-:W-:Y:S01]  /*21d10*/  @!P0 IMAD.MOV.U32 R9, RZ, RZ, R76 ;  /* 0x000000ffff098224 */ /* 0x000fe200078e004c */
[----:B-1----:R-:W-:-:S04]  /*21d20*/  PRMT R153, RZ, 0x7610, R153 ;  /* 0x00007610ff997816 */ /* 0x002fc80000000099 */
[----:B------:R0:W4:Y:S02]  /*21d30*/  @!P0 LDG.E.U8 R154, desc[UR8][R8.64] ;  /* 0x00000008089a8981 */ /* 0x000124000c1e1100 */
[----:B0-----:R-:W-:Y:S02]  /*21d40*/  @!P0 IMAD.MOV.U32 R8, RZ, RZ, R71 ;  /* 0x000000ffff088224 */ /* 0x001fe400078e0047 */
[----:B------:R-:W-:-:S05]  /*21d50*/  @!P0 IMAD.MOV.U32 R9, RZ, RZ, R73 ;  /* 0x000000ffff098224 */ /* 0x000fca00078e0049 */
[----:B------:R0:W4:Y:S02]  /*21d60*/  @!P0 LDG.E.U8 R153, desc[UR8][R8.64] ;  /* 0x0000000808998981 */ /* 0x000124000c1e1100 */
[----:B0-----:R-:W-:Y:S02]  /*21d70*/  @!P0 IMAD.MOV.U32 R8, RZ, RZ, R43 ;  /* 0x000000ffff088224 */ /* 0x001fe400078e002b */
[----:B------:R-:W4:Y:S04]  /*21d80*/  LDL R43, [R1+0x714] ;  /* 0x00071400012b7983 */ /* 0x000f280000100800 */
[----:B------:R0:W-:Y:S04]  /*21d90*/  STS.U8 [R0+UR4+0xb400], R152 ;  /* 0x00b4009800007988 */ /* 0x0001e80008000004 */
[----:B------:R1:W-:Y:S01]  /*21da0*/  STS.U8 [R0+UR4+0xb000], R23 ;  /* 0x00b0001700007988 */ /* 0x0003e20008000004 */
[----:B0-----:R-:W-:-:S03]  /*21db0*/  PRMT R152, RZ, 0x7610, R152 ;  /* 0x00007610ff987816 */ /* 0x001fc60000000098 */
[----:B------:R-:W-:Y:S01]  /*21dc0*/  STS.U8 [R0+UR4+0xf400], R39 ;  /* 0x00f4002700007988 */ /* 0x000fe20008000004 */
[----:B-1----:R-:W-:-:S03]  /*21dd0*/  PRMT R23, RZ, 0x7610, R23 ;  /* 0x00007610ff177816 */ /* 0x002fc60000000017 */
[----:B------:R-:W-:Y:S04]  /*21de0*/  STS.U8 [R0+UR4+0xf000], R64 ;  /* 0x00f0004000007988 */ /* 0x000fe80008000004 */
[----:B------:R0:W-:Y:S02]  /*21df0*/  STS.U8 [R0+UR4+0xac00], R22 ;  /* 0x00ac001600007988 */ /* 0x0001e40008000004 */
[----:B0-----:R-:W-:Y:S02]  /*21e00*/  PRMT R22, RZ, 0x7610, R22 ;  /* 0x00007610ff167816 */ /* 0x001fe40000000016 */
[----:B------:R0:W-:Y:S04]  /*21e10*/  STS.U8 [R0+UR4+0xfc00], R26 ;  /* 0x00fc001a00007988 */ /* 0x0001e80008000004 */
[----:B------:R1:W-:Y:S04]  /*21e20*/  STS.U8 [R0+UR4+0xdc00], R252 ;  /* 0x00dc00fc00007988 */ /* 0x0003e80008000004 */
[----:B------:R1:W-:Y:S01]  /*21e30*/  STS.U8 [R0+UR4+0xd400], R249 ;  /* 0x00d400f900007988 */ /* 0x0003e20008000004 */
[----:B--2---:R-:W-:-:S03]  /*21e40*/  @!P0 IMAD.MOV.U32 R9, RZ, RZ, R46 ;  /* 0x000000ffff098224 */ /* 0x004fc600078e002e */
[----:B------:R-:W2:Y:S04]  /*21e50*/  LDL.LU R46, [R1+0x730] ;  /* 0x00073000012e7983 */ /* 0x000ea80000300800 */
[----:B------:R3:W2:Y:S02]  /*21e60*/  @!P0 LDG.E.U8 R152, desc[UR8][R8.64] ;  /* 0x0000000808988981 */ /* 0x0006a4000c1e1100 */
[----:B---3--:R-:W-:Y:S02]  /*21e70*/  @!P0 IMAD.MOV.U32 R8, RZ, RZ, R41 ;  /* 0x000000ffff088224 */ /* 0x008fe400078e0029 */
[----:B------:R-:W-:Y:S02]  /*21e80*/  @!P0 IMAD.MOV.U32 R9, RZ, RZ, R48 ;  /* 0x000000ffff098224 */ /* 0x000fe400078e0030 */
[----:B------:R-:W3:Y:S04]  /*21e90*/  LDL R48, [R1+0x1288] ;  /* 0x0012880001307983 */ /* 0x000ee80000100800 */
[----:B------:R-:W3:Y:S04]  /*21ea0*/  LDL.LU R39, [R1+0x710] ;  /* 0x0007100001277983 */ /* 0x000ee80000300800 */
[----:B------:R0:W3:Y:S04]  /*21eb0*/  @!P0 LDG.E.U8 R23, desc[UR8][R8.64] ;  /* 0x0000000808178981 */ /* 0x0000e8000c1e1100 */
[----:B------:R-:W3:Y:S04]  /*21ec0*/  LDL R64, [R1+0x6d4] ;  /* 0x0006d40001407983 */ /* 0x000ee80000100800 */
[----:B------:R-:W3:Y:S01]  /*21ed0*/  LDL.LU R41, [R1+0x6f4] ;  /* 0x0006f40001297983 */ /* 0x000ee20000300800 */
[----:B0-----:R-:W-:-:S03]  /*21ee0*/  @!P0 IMAD.MOV.U32 R8, RZ, RZ, R25 ;  /* 0x000000ffff088224 */ /* 0x001fc600078e0019 */
[----:B------:R-:W3:Y:S01]  /*21ef0*/  LDL.LU R25, [R1+0x6f0] ;  /* 0x0006f00001197983 */ /* 0x000ee20000300800 */
[----:B----4-:R-:W-:-:S03]  /*21f00*/  @!P0 IMAD.MOV.U32 R9, RZ, RZ, R2 ;  /* 0x000000ffff098224 */ /* 0x010fc600078e0002 */
[----:B------:R-:W-:Y:S04]  /*21f10*/  STL [R1+0x12c0], R2 ;  /* 0x0012c00201007387 */ /* 0x000fe80000100800 */
[----:B------:R0:W4:Y:S02]  /*21f20*/  @!P0 LDG.E.U8 R22, desc[UR8][R8.64] ;  /* 0x0000000808168981 */ /* 0x000124000c1e1100 */
[----:B0-----:R-:W-:Y:S02]  /*21f30*/  @!P0 IMAD.MOV.U32 R8, RZ, RZ, R29 ;  /* 0x000000ffff088224 */ /* 0x001fe400078e001d */
[----:B------:R-:W4:Y:S04]  /*21f40*/  LDL.LU R29, [R1+0x6d0] ;  /* 0x0006d000011d7983 */ /* 0x000f280000300800 */
[----:B------:R-:W4:Y:S04]  /*21f50*/  LDL.LU R26, [R1+0x6b4] ;  /* 0x0006b400011a7983 */ /* 0x000f280000300800 */
[----:B-1----:R-:W4:Y:S04]  /*21f60*/  LDL.LU R252, [R1+0x6b0] ;  /* 0x0006b00001fc7983 */ /* 0x002f280000300800 */
[----:B------:R-:W-:Y:S04]  /*21f70*/  STL [R1+0x12c4], R0 ;  /* 0x0012c40001007387 */ /* 0x000fe80000100800 */
[----:B------:R-:W4:Y:S04]  /*21f80*/  LDL.LU R249, [R1+0x690] ;  /* 0x0006900001f97983 */ /* 0x000f280000300800 */
[----:B------:R0:W-:Y:S02]  /*21f90*/  STS.U8 [R0+UR4+0xa800], R21 ;  /* 0x00a8001500007988 */ /* 0x0001e40008000004 */
[----:B0-----:R-:W-:-:S02]  /*21fa0*/  PRMT R21, RZ, 0x7610, R21 ;  /* 0x00007610ff157816 */ /* 0x001fc40000000015 */
[----:B------:R-:W-:Y:S04]  /*21fb0*/  STS.U8 [R0+UR4+0xe400], R77 ;  /* 0x00e4004d00007988 */ /* 0x000fe80008000004 */
[----:B------:R0:W-:Y:S04]  /*21fc0*/  STS.U8 [R0+UR4+0xa400], R20 ;  /* 0x00a4001400007988 */ /* 0x0001e80008000004 */
[----:B------:R-:W-:Y:S01]  /*21fd0*/  STS.U8 [R0+UR4+0xec00], R70 ;  /* 0x00ec004600007988 */ /* 0x000fe20008000004 */
[----:B0-----:R-:W-:-:S03]  /*21fe0*/  PRMT R20, RZ, 0x7610, R20 ;  /* 0x00007610ff147816 */ /* 0x001fc60000000014 */
[----:B------:R0:W-:Y:S04]  /*21ff0*/  STS.U8 [R0+UR4+0xa000], R19 ;  /* 0x00a0001300007988 */ /* 0x0001e80008000004 */
[----:B------:R-:W-:Y:S04]  /*22000*/  STS.U8 [R0+UR4+0x7800], R7 ;  /* 0x0078000700007988 */ /* 0x000fe80008000004 */
[----:B------:R-:W-:Y:S01]  /*22010*/  STS.U8 [R0+UR4+0x7c00], R12 ;  /* 0x007c000c00007988 */ /* 0x000fe20008000004 */
[----:B0-----:R-:W-:-:S03]  /*22020*/  PRMT R19, RZ, 0x7610, R19 ;  /* 0x00007610ff137816 */ /* 0x001fc60000000013 */
[----:B------:R-:W-:Y:S04]  /*22030*/  STS.U8 [R0+UR4+0x8000], R3 ;  /* 0x0080000300007988 */ /* 0x000fe80008000004 */
        /* <DEDUP_REMOVED lines=9> */
[----:B------:R0:W-:Y:S01]  /*220d0*/  STS.U8 [R0+UR4+0xf800], R68 ;  /* 0x00f8004400007988 */ /* 0x0001e20008000004 */
[----:B--2---:R-:W-:-:S05]  /*220e0*/  @!P0 IMAD.MOV.U32 R9, RZ, RZ, R46 ;  /* 0x000000ffff098224 */ /* 0x004fca00078e002e */
[----:B------:R1:W2:Y:S02]  /*220f0*/  @!P0 LDG.E.U8 R21, desc[UR8][R8.64] ;  /* 0x0000000808158981 */ /* 0x0002a4000c1e1100 */
[----:B-1----:R-:W-:Y:S02]  /*22100*/  @!P0 IMAD.MOV.U32 R8, RZ, RZ, R43 ;  /* 0x000000ffff088224 */ /* 0x002fe400078e002b */
[----:B------:R-:W2:Y:S04]  /*22110*/  LDL.LU R43, [R1+0x694] ;  /* 0x00069400012b7983 */ /* 0x000ea80000300800 */
[----:B------:R-:W2:Y:S04]  /*22120*/  LDL R77, [R1+0xe78] ;  /* 0x000e7800014d7983 */ /* 0x000ea80000100800 */
[----:B------:R-:W2:Y:S04]  /*22130*/  LDL R76, [R1+0x1270] ;  /* 0x00127000014c7983 */ /* 0x000ea80000100800 */
[----:B------:R-:W2:Y:S04]  /*22140*/  LDL R74, [R1+0xe68] ;  /* 0x000e6800014a7983 */ /* 0x000ea80000100800 */
[----:B------:R-:W2:Y:S04]  /*22150*/  LDL R73, [R1+0x1260] ;  /* 0x0012600001497983 */ /* 0x000ea80000100800 */
[----:B------:R-:W2:Y:S04]  /*22160*/  LDL R71, [R1+0x1240] ;  /* 0x0012400001477983 */ /* 0x000ea80000100800 */
[----:B------:R-:W2:Y:S04]  /*22170*/  LDL R70, [R1+0x1244] ;  /* 0x0012440001467983 */ /* 0x000ea80000100800 */
[----:B---3--:R1:W-:Y:S01]  /*22180*/  STS.U8 [R48+UR4+0x100], R67 ;  /* 0x0001004330007988 */ /* 0x0083e20008000004 */
[----:B------:R-:W-:-:S03]  /*22190*/  @!P0 IMAD.MOV.U32 R9, RZ, RZ, R39 ;  /* 0x000000ffff098224 */ /* 0x000fc600078e0027 */
[----:B0-----:R-:W3:Y:S04]  /*221a0*/  LDL R68, [R1+0x1220] ;  /* 0x0012200001447983 */ /* 0x001ee80000100800 */
[----:B------:R0:W3:Y:S04]  /*221b0*/  @!P0 LDG.E.U8 R20, desc[UR8][R8.64] ;  /* 0x0000000808148981 */ /* 0x0000e8000c1e1100 */
[----:B-1----:R-:W3:Y:S01]  /*221c0*/  LDL R67, [R1+0x1224] ;  /* 0x0012240001437983 */ /* 0x002ee20000100800 */
[----:B0-----:R-:W-:-:S03]  /*221d0*/  @!P0 IMAD.MOV.U32 R8, RZ, RZ, R41 ;  /* 0x000000ffff088224 */ /* 0x001fc600078e0029 */
[----:B------:R0:W-:Y:S01]  /*221e0*/  STS.U8 [R48+UR4+0x500], R65 ;  /* 0x0005004130007988 */ /* 0x0001e20008000004 */
[----:B------:R-:W-:-:S03]  /*221f0*/  @!P0 IMAD.MOV.U32 R9, RZ, RZ, R25 ;  /* 0x000000ffff098224 */ /* 0x000fc600078e0019 */
[----:B0-----:R-:W3:Y:S04]  /*22200*/  LDL R65, [R1+0x1200] ;  /* 0x0012000001417983 */ /* 0x001ee80000100800 */
[----:B------:R0:W3:Y:S04]  /*22210*/  @!P0 LDG.E.U8 R19, desc[UR8][R8.64] ;  /* 0x0000000808138981 */ /* 0x0000e8000c1e1100 */
[----:B------:R1:W-:Y:S01]  /*22220*/  STS.U8 [R48+UR4+0x900], R62 ;  /* 0x0009003e30007988 */ /* 0x0003e20008000004 */
[----:B0-----:R-:W-:-:S03]  /*22230*/  @!P0 IMAD.MOV.U32 R8, RZ, RZ, R64 ;  /* 0x000000ffff088224 */ /* 0x001fc600078e0040 */
[----:B------:R-:W3:Y:S04]  /*22240*/  LDL R64, [R1+0x1204] ;  /* 0x0012040001407983 */ /* 0x000ee80000100800 */
[----:B------:R0:W-:Y:S04]  /*22250*/  STS.U8 [R48+UR4+0xd00], R61 ;  /* 0x000d003d30007988 */ /* 0x0001e80008000004 */
[----:B-1----:R-:W3:Y:S04]  /*22260*/  LDL R62, [R1+0x11e0] ;  /* 0x0011e000013e7983 */ /* 0x002ee80000100800 */
[----:B0-----:R-:W3:Y:S04]  /*22270*/  LDL R61, [R1+0x11e4] ;  /* 0x0011e400013d7983 */ /* 0x001ee80000100800 */
[----:B----4-:R-:W-:Y:S04]  /*22280*/  STL [R1+0x12c8], R249 ;  /* 0x0012c8f901007387 */ /* 0x010fe80000100800 */
[----:B------:R-:W4:Y:S04]  /*22290*/  LDL R0, [R1+0x11c4] ;  /* 0x0011c40001007983 */ /* 0x000f280000100800 */
[----:B------:R-:W4:Y:S01]  /*222a0*/  LDL R2, [R1+0x11c0] ;  /* 0x0011c00001027983 */ /* 0x000f220000100800 */
[----:B------:R-:W-:Y:S01]  /*222b0*/  PRMT R18, RZ, 0x7610, R18 ;  /* 0x00007610ff127816 */ /* 0x000fe20000000012 */
[----:B------:R-:W-:Y:S01]  /*222c0*/  @!P0 IMAD.MOV.U32 R9, RZ, RZ, R29 ;  /* 0x000000ffff098224 */ /* 0x000fe200078e001d */
[----:B------:R-:W-:-:S04]  /*222d0*/  PRMT R17, RZ, 0x7610, R17 ;  /* 0x00007610ff117816 */ /* 0x000fc80000000011 */
[----:B------:R0:W4:Y:S01]  /*222e0*/  @!P0 LDG.E.U8 R18, desc[UR8][R8.64] ;  /* 0x0000000808128981 */ /* 0x000122000c1e1100 */
[----:B------:R-:W-:Y:S01]  /*222f0*/  PRMT R16, RZ, 0x7610, R16 ;  /* 0x00007610ff107816 */ /* 0x000fe20000000010 */
[----:B0-----:R-:W-:Y:S02]  /*22300*/  @!P0 IMAD.MOV.U32 R8, RZ, RZ, R26 ;  /* 0x000000ffff088224 */ /* 0x001fe400078e001a */
[----:B------:R-:W-:-:S05]  /*22310*/  @!P0 IMAD.MOV.U32 R9, RZ, RZ, R252 ;  /* 0x000000ffff098224 */ /* 0x000fca00078e00fc */
[----:B------:R0:W4:Y:S01]  /*22320*/  @!P0 LDG.E.U8 R17, desc[UR8][R8.64] ;  /* 0x0000000808118981 */ /* 0x000122000c1e1100 */
[----:B------:R-:W-:Y:S01]  /*22330*/  PRMT R15, RZ, 0x7610, R15 ;  /* 0x00007610ff0f7816 */ /* 0x000fe2000000000f */
[----:B0-----:R-:W-:Y:S01]  /*22340*/  @!P0 IMAD.MOV.U32 R9, RZ, RZ, R249 ;  /* 0x000000ffff098224 */ /* 0x001fe200078e00f9 */
[----:B------:R-:W-:Y:S02]  /*22350*/  PRMT R13, RZ, 0x7610, R13 ;  /* 0x00007610ff0d7816 */ /* 0x000fe4000000000d */
[----:B------:R-:W-:Y:S02]  /*22360*/  PRMT R12, RZ, 0x7610, R12 ;  /* 0x00007610ff0c7816 */ /* 0x000fe4000000000c */
[----:B------:R-:W-:Y:S02]  /*22370*/  PRMT R11, RZ, 0x7610, R11 ;  /* 0x00007610ff0b7816 */ /* 0x000fe4000000000b */
[----:B------:R-:W-:Y:S02]  /*22380*/  PRMT R10, RZ, 0x7610, R10 ;  /* 0x00007610ff0a7816 */ /* 0x000fe4000000000a */
[----:B------:R-:W-:Y:S01]  /*22390*/  PRMT R7, RZ, 0x7610, R7 ;  /* 0x00007610ff077816 */ /* 0x000fe20000000007 */
[----:B------:R-:W-:Y:S01]  /*223a0*/  STS.U8 [R48+UR4+0x1100], R78 ;  /* 0x0011004e30007988 */ /* 0x000fe20008000004 */
[----:B------:R-:W-:-:S03]  /*223b0*/  PRMT R3, RZ, 0x7610, R3 ;  /* 0x00007610ff037816 */ /* 0x000fc60000000003 */
[----:B------:R-:W-:Y:S01]  /*223c0*/  STS.U8 [R48+UR4+0x1500], R75 ;  /* 0x0015004b30007988 */ /* 0x000fe20008000004 */
[----:B--2---:R-:W-:-:S05]  /*223d0*/  @!P0 IMAD.MOV.U32 R8, RZ, RZ, R43 ;  /* 0x000000ffff088224 */ /* 0x004fca00078e002b */
[----:B------:R0:W2:Y:S02]  /*223e0*/  @!P0 LDG.E.U8 R16, desc[UR8][R8.64] ;  /* 0x0000000808108981 */ /* 0x0000a4000c1e1100 */
[----:B0-----:R-:W-:Y:S02]  /*223f0*/  @!P0 IMAD.MOV.U32 R8, RZ, RZ, R76 ;  /* 0x000000ffff088224 */ /* 0x001fe400078e004c */
[----:B------:R-:W-:-:S05]  /*22400*/  @!P0 IMAD.MOV.U32 R9, RZ, RZ, R77 ;  /* 0x000000ffff098224 */ /* 0x000fca00078e004d */
[----:B------:R0:W2:Y:S02]  /*22410*/  @!P0 LDG.E.U8 R15, desc[UR8][R8.64] ;  /* 0x00000008080f8981 */ /* 0x0000a4000c1e1100 */
[----:B0-----:R-:W-:Y:S02]  /*22420*/  @!P0 IMAD.MOV.U32 R8, RZ, RZ, R73 ;  /* 0x000000ffff088224 */ /* 0x001fe400078e0049 */
[----:B------:R-:W-:-:S05]  /*22430*/  @!P0 IMAD.MOV.U32 R9, RZ, RZ, R74 ;  /* 0x000000ffff098224 */ /* 0x000fca00078e004a */
[----:B------:R0:W2:Y:S02]  /*22440*/  @!P0 LDG.E.U8 R13, desc[UR8][R8.64] ;  /* 0x00000008080d8981 */ /* 0x0000a4000c1e1100 */
[----:B0-----:R-:W-:Y:S02]  /*22450*/  @!P0 IMAD.MOV.U32 R8, RZ, RZ, R70 ;  /* 0x000000ffff088224 */ /* 0x001fe400078e0046 */
[----:B------:R-:W-:-:S05]  /*22460*/  @!P0 IMAD.MOV.U32 R9, RZ, RZ, R71 ;  /* 0x000000ffff098224 */ /* 0x000fca00078e0047 */
[----:B------:R3:W2:Y:S02]  /*22470*/  @!P0 LDG.E.U8 R12, desc[UR8][R8.64] ;  /* 0x00000008080c8981 */ /* 0x0006a4000c1e1100 */
[----:B---3--:R-:W-:Y:S02]  /*22480*/  @!P0 IMAD.MOV.U32 R8, RZ, RZ, R67 ;  /* 0x000000ffff088224 */ /* 0x008fe400078e0043 */
[----:B------:R-:W-:-:S05]  /*22490*/  @!P0 IMAD.MOV.U32 R9, RZ, RZ, R68 ;  /* 0x000000ffff098224 */ /* 0x000fca00078e0044 */
[----:B------:R0:W3:Y:S02]  /*224a0*/  @!P0 LDG.E.U8 R11, desc[UR8][R8.64] ;  /* 0x00000008080b8981 */ /* 0x0000e4000c1e1100 */
[----:B0-----:R-:W-:Y:S02]  /*224b0*/  @!P0 IMAD.MOV.U32 R8, RZ, RZ, R64 ;  /* 0x000000ffff088224 */ /* 0x001fe400078e0040 */
[----:B------:R-:W-:-:S05]  /*224c0*/  @!P0 IMAD.MOV.U32 R9, RZ, RZ, R65 ;  /* 0x000000ffff098224 */ /* 0x000fca00078e0041 */
[----:B------:R0:W3:Y:S02]  /*224d0*/  @!P0 LDG.E.U8 R10, desc[UR8][R8.64] ;  /* 0x00000008080a8981 */ /* 0x0000e4000c1e1100 */
[----:B0-----:R-:W-:Y:S02]  /*224e0*/  @!P0 IMAD.MOV.U32 R8, RZ, RZ, R61 ;  /* 0x000000ffff088224 */ /* 0x001fe400078e003d */
[----:B------:R-:W-:-:S05]  /*224f0*/  @!P0 IMAD.MOV.U32 R9, RZ, RZ, R62 ;  /* 0x000000ffff098224 */ /* 0x000fca00078e003e */
[----:B------:R4:W3:Y:S02]  /*22500*/  @!P0 LDG.E.U8 R7, desc[UR8][R8.64] ;  /* 0x0000000808078981 */ /* 0x0008e4000c1e1100 */
[----:B----4-:R-:W-:Y:S02]  /*22510*/  @!P0 IMAD.MOV.U32 R8, RZ, RZ, R0 ;  /* 0x000000ffff088224 */ /* 0x010fe400078e0000 */
[----:B------:R-:W4:Y:S01]  /*22520*/  LDL R0, [R1+0x1284] ;  /* 0x0012840001007983 */ /* 0x000f220000100800 */
[----:B------:R-:W-:-:S03]  /*22530*/  @!P0 IMAD.MOV.U32 R9, RZ, RZ, R2 ;  /* 0x000000ffff098224 */ /* 0x000fc600078e0002 */
[----:B------:R-:W-:Y:S04]  /*22540*/  STS.U8 [R48+UR4+0x1900], R72 ;  /* 0x0019004830007988 */ /* 0x000fe80008000004 */
[----:B------:R-:W-:Y:S04]  /*22550*/  STS.U8 [R48+UR4+0x1d00], R69 ;  /* 0x001d004530007988 */ /* 0x000fe80008000004 */
[----:B------:R-:W-:Y:S04]  /*22560*/  STS.U8 [R48+UR4+0x2100], R66 ;  /* 0x0021004230007988 */ /* 0x000fe80008000004 */
[----:B------:R-:W-:Y:S04]  /*22570*/  STS.U8 [R48+UR4+0x2500], R63 ;  /* 0x0025003f30007988 */ /* 0x000fe80008000004 */
[----:B------:R-:W-:Y:S04]  /*22580*/  STS.U8 [R48+UR4+0x2900], R60 ;  /* 0x0029003c30007988 */ /* 0x000fe80008000004 */
[----:B------:R-:W-:Y:S04]  /*22590*/  STS.U8 [R48+UR4+0x2d00], R59 ;  /* 0x002d003b30007988 */ /* 0x000fe80008000004 */
[----:B------:R0:W-:Y:S04]  /*225a0*/  STS.U8 [R48+UR4+0x3100], R58 ;  /* 0x0031003a30007988 */ /* 0x0001e80008000004 */
[----:B------:R-:W3:Y:S04]  /*225b0*/  @!P0 LDG.E.U8 R3, desc[UR8][R8.64] ;  /* 0x0000000808038981 */ /* 0x000ee8000c1e1100 */
[----:B------:R1:W-:Y:S04]  /*225c0*/  STS.U8 [R48+UR4+0x3500], R57 ;  /* 0x0035003930007988 */ /* 0x0003e80008000004 */
[----:B------:R-:W-:Y:S04]  /*225d0*/  STS.U8 [R48+UR4+0x3900], R56 ;  /* 0x0039003830007988 */ /* 0x000fe80008000004 */
[----:B------:R-:W3:Y:S04]  /*225e0*/  LDL R9, [R1+0x11a0] ;  /* 0x0011a00001097983 */ /* 0x000ee80000100800 */
[----:B------:R-:W3:Y:S04]  /*225f0*/  LDL R8, [R1+0x11a4] ;  /* 0x0011a40001087983 */ /* 0x000ee80000100800 */
[----:B------:R-:W-:Y:S04]  /*22600*/  STS.U8 [R48+UR4+0x3d00], R55 ;  /* 0x003d003730007988 */ /* 0x000fe80008000004 */
[----:B0-----:R-:W3:Y:S04]  /*22610*/  LDL R58, [R1+0x1180] ;  /* 0x00118000013a7983 */ /* 0x001ee80000100800 */
[----:B-1----:R-:W3:Y:S04]  /*22620*/  LDL R57, [R1+0x1184] ;  /* 0x0011840001397983 */ /* 0x002ee80000100800 */
[----:B------:R-:W-:Y:S04]  /*22630*/  STS.U8 [R48+UR4+0x4100], R54 ;  /* 0x0041003630007988 */ /* 0x000fe80008000004 */
[----:B------:R-:W-:Y:S04]  /*22640*/  STS.U8 [R48+UR4+0x4500], R53 ;  /* 0x0045003530007988 */ /* 0x000fe80008000004 */
[----:B------:R-:W-:Y:S04]  /*22650*/  STS.U8 [R48+UR4+0x4900], R52 ;  /* 0x0049003430007988 */ /* 0x000fe80008000004 */
[----:B------:R0:W-:Y:S04]  /*22660*/  STS.U8 [R48+UR4+0x4d00], R51 ;  /* 0x004d003330007988 */ /* 0x0001e80008000004 */
[----:B------:R1:W-:Y:S04]  /*22670*/  STS.U8 [R48+UR4+0x5100], R50 ;  /* 0x0051003230007988 */ /* 0x0003e80008000004 */
[----:B------:R-:W3:Y:S04]  /*22680*/  LDL R60, [R1+0x1140] ;  /* 0x00114000013c7983 */ /* 0x000ee80000100800 */
[----:B0-----:R-:W3:Y:S04]  /*22690*/  LDL R51, [R1+0x1160] ;  /* 0x0011600001337983 */ /* 0x001ee80000100800 */
[----:B-1----:R-:W3:Y:S04]  /*226a0*/  LDL R50, [R1+0x1164] ;  /* 0x0011640001327983 */ /* 0x002ee80000100800 */
[----:B------:R-:W3:Y:S04]  /*226b0*/  LDL R59, [R1+0x1144] ;  /* 0x00114400013b7983 */ /* 0x000ee80000100800 */
[----:B------:R0:W-:Y:S04]  /*226c0*/  STS.U8 [R48+UR4+0x5500], R49 ;  /* 0x0055003130007988 */ /* 0x0001e80008000004 */
[----:B------:R-:W3:Y:S04]  /*226d0*/  LDL R56, [R1+0x1120] ;  /* 0x0011200001387983 */ /* 0x000ee80000100800 */
[----:B------:R-:W3:Y:S04]  /*226e0*/  LDL R55, [R1+0x1100] ;  /* 0x0011000001377983 */ /* 0x000ee80000100800 */
[----:B0-----:R-:W3:Y:S04]  /*226f0*/  LDL R49, [R1+0x1124] ;  /* 0x0011240001317983 */ /* 0x001ee80000100800 */
        /* <DEDUP_REMOVED lines=41> */
[----:B------:R0:W-:Y:S04]  /*22990*/  STS.U8 [R48+UR4+0xfd00], R208 ;  /* 0x00fd00d030007988 */ /* 0x0001e80008000004 */
[----:B------:R-:W3:Y:S04]  /*229a0*/  LDL R54, [R1+0x1104] ;  /* 0x0011040001367983 */ /* 0x000ee80000100800 */
[----:B0-----:R-:W3:Y:S04]  /*229b0*/  LDL R48, [R1+0x1280] ;  /* 0x0012800001307983 */ /* 0x001ee80000100800 */
[----:B------:R-:W3:Y:S04]  /*229c0*/  LDL.LU R222, [R1+0xfc4] ;  /* 0x000fc40001de7983 */ /* 0x000ee80000300800 */
[----:B------:R-:W3:Y:S04]  /*229d0*/  LDL.LU R249, [R1+0x84c] ;  /* 0x00084c0001f97983 */ /* 0x000ee80000300800 */
[----:B----4-:R-:W-:Y:S04]  /*229e0*/  STS.U8 [R0+UR4+0x200], R207 ;  /* 0x000200cf00007988 */ /* 0x010fe80008000004 */
        /* <DEDUP_REMOVED lines=62> */
[----:B--2---:R0:W-:Y:S04]  /*22dd0*/  STS.U8 [R0+UR4+0xfe00], R16 ;  /* 0x00fe001000007988 */ /* 0x0041e80008000004 */
[----:B0-----:R-:W2:Y:S04]  /*22de0*/  LDL.LU R0, [R1+0x868] ;  /* 0x0008680001007983 */ /* 0x001ea80000300800 */
[----:B------:R-:W4:Y:S04]  /*22df0*/  LDL.LU R2, [R1+0x82c] ;  /* 0x00082c0001027983 */ /* 0x000f280000300800 */
        /* <DEDUP_REMOVED lines=22> */
[----:B------:R-:W4:Y:S01]  /*22f60*/  LDL.LU R199, [R1+0x6e8] ;  /* 0x0006e80001c77983 */ /* 0x000f220000300800 */
[----:B------:R-:W-:-:S03]  /*22f70*/  PRMT R193, RZ, 0x7610, R193 ;  /* 0x00007610ffc17816 */ /* 0x000fc600000000c1 */
[----:B------:R-:W4:Y:S04]  /*22f80*/  LDL.LU R198, [R1+0x6ac] ;  /* 0x0006ac0001c67983 */ /* 0x000f280000300800 */
[----:B------:R-:W4:Y:S04]  /*22f90*/  LDL.LU R197, [R1+0x6c8] ;  /* 0x0006c80001c57983 */ /* 0x000f280000300800 */
[----:B------:R-:W4:Y:S04]  /*22fa0*/  LDL.LU R196, [R1+0x68c] ;  /* 0x00068c0001c47983 */ /* 0x000f280000300800 */
[----:B------:R-:W4:Y:S04]  /*22fb0*/  LDL.LU R195, [R1+0x6a8] ;  /* 0x0006a80001c37983 */ /* 0x000f280000300800 */
[----:B------:R-:W4:Y:S04]  /*22fc0*/  LDL.LU R194, [R1+0x688] ;  /* 0x0006880001c27983 */ /* 0x000f280000300800 */
[----:B------:R-:W2:Y:S04]  /*22fd0*/  LDL R53, [R1+0x10e0] ;  /* 0x0010e00001357983 */ /* 0x000ea80000100800 */
[----:B------:R-:W4:Y:S01]  /*22fe0*/  LDL R52, [R1+0x10e4] ;  /* 0x0010e40001347983 */ /* 0x000f220000100800 */
[----:B------:R-:W-:-:S03]  /*22ff0*/  PRMT R192, RZ, 0x7610, R192 ;  /* 0x00007610ffc07816 */ /* 0x000fc600000000c0 */
[----:B---3--:R0:W3:Y:S01]  /*23000*/  @!P0 LDG.E.U8 R193, desc[UR8][R8.64] ;  /* 0x0000000808c18981 */ /* 0x0080e2000c1e1100 */
[----:B------:R-:W-:Y:S02]  /*23010*/  PRMT R191, RZ, 0x7610, R191 ;  /* 0x00007610ffbf7816 */ /* 0x000fe400000000bf */
[----:B------:R-:W-:Y:S01]  /*23020*/  PRMT R190, RZ, 0x7610, R190 ;  /* 0x00007610ffbe7816 */ /* 0x000fe200000000be */
[----:B------:R-:W3:Y:S01]  /*23030*/  LDL R62, [R1+0xec0] ;  /* 0x000ec000013e7983 */ /* 0x000ee20000100800 */
[----:B------:R-:W-:Y:S02]  /*23040*/  PRMT R189, RZ, 0x7610, R189 ;  /* 0x00007610ffbd7816 */ /* 0x000fe400000000bd */
[----:B------:R-:W-:Y:S01]  /*23050*/  PRMT R188, RZ, 0x7610, R188 ;  /* 0x00007610ffbc7816 */ /* 0x000fe200000000bc */
[----:B------:R-:W3:Y:S01]  /*23060*/  LDL R61, [R1+0xec4] ;  /* 0x000ec400013d7983 */ /* 0x000ee20000100800 */
[----:B0-----:R-:W-:Y:S02]  /*23070*/  @!P0 IMAD.MOV.U32 R8, RZ, RZ, R57 ;  /* 0x000000ffff088224 */ /* 0x001fe400078e0039 */
[----:B------:R-:W-:Y:S01]  /*23080*/  @!P0 IMAD.MOV.U32 R9, RZ, RZ, R58 ;  /* 0x000000ffff098224 */ /* 0x000fe200078e003a */
[----:B------:R-:W3:Y:S04]  /*23090*/  LDL R57, [R1+0x10c4] ;  /* 0x0010c40001397983 */ /* 0x000ee80000100800 */
[----:B------:R-:W3:Y:S04]  /*230a0*/  LDL R58, [R1+0x10c0] ;  /* 0x0010c000013a7983 */ /* 0x000ee80000100800 */
[----:B------:R0:W3:Y:S01]  /*230b0*/  @!P0 LDG.E.U8 R192, desc[UR8][R8.64] ;  /* 0x0000000808c08981 */ /* 0x0000e2000c1e1100 */
[----:B------:R-:W-:-:S02]  /*230c0*/  PRMT R187, RZ, 0x7610, R187 ;  /* 0x00007610ffbb7816 */ /* 0x000fc400000000bb */
        /* <DEDUP_REMOVED lines=26> */
[----:B0-----:R-:W-:Y:S02]  /*23270*/  @!P0 IMAD.MOV.U32 R8, RZ, RZ, R54 ;  /* 0x000000ffff088224 */ /* 0x001fe400078e0036 */
[----:B------:R-:W-:Y:S01]  /*23280*/  @!P0 IMAD.MOV.U32 R9, RZ, RZ, R55 ;  /* 0x000000ffff098224 */ /* 0x000fe200078e0037 */
[----:B------:R-:W3:Y:S04]  /*23290*/  LDL R54, [R1+0x1044] ;  /* 0x0010440001367983 */ /* 0x000ee80000100800 */
[----:B------:R-:W3:Y:S04]  /*232a0*/  LDL R55, [R1+0x1040] ;  /* 0x0010400001377983 */ /* 0x000ee80000100800 */
[----:B------:R2:W3:Y:S02]  /*232b0*/  @!P0 LDG.E.U8 R188, desc[UR8][R8.64] ;  /* 0x0000000808bc8981 */ /* 0x0004e4000c1e1100 */
[----:B--2---:R-:W-:-:S02]  /*232c0*/  @!P0 IMAD.MOV.U32 R9, RZ, RZ, R53 ;  /* 0x000000ffff098224 */ /* 0x004fc400078e0035 */
[----:B------:R-:W2:Y:S01]  /*232d0*/  LDL R53, [R1+0x1020] ;  /* 0x0010200001357983 */ /* 0x000ea20000100800 */
[----:B----4-:R-:W-:-:S03]  /*232e0*/  @!P0 IMAD.MOV.U32 R8, RZ, RZ, R52 ;  /* 0x000000ffff088224 */ /* 0x010fc600078e0034 */
[----:B------:R-:W4:Y:S04]  /*232f0*/  LDL R52, [R1+0x1024] ;  /* 0x0010240001347983 */ /* 0x000f280000100800 */
[----:B------:R3:W4:Y:S02]  /*23300*/  @!P0 LDG.E.U8 R187, desc[UR8][R8.64] ;  /* 0x0000000808bb8981 */ /* 0x000724000c1e1100 */
        /* <DEDUP_REMOVED lines=12> */
[----:B------:R-:W-:Y:S01]  /*233d0*/  @!P0 IMAD.MOV.U32 R9, RZ, RZ, R60 ;  /* 0x000000ffff098224 */ /* 0x000fe200078e003c */
[----:B------:R-:W-:-:S02]  /*233e0*/  PRMT R179, RZ, 0x7610, R179 ;  /* 0x00007610ffb37816 */ /* 0x000fc400000000b3 */
        /* <DEDUP_REMOVED lines=11> */
[----:B------:R2:W3:Y:S01]  /*234a0*/  @!P0 LDG.E.U8 R182, desc[UR8][R8.64] ;  /* 0x0000000808b68981 */ /* 0x0004e2000c1e1100 */
[----:B------:R-:W-:Y:S01]  /*234b0*/  PRMT R178, RZ, 0x7610, R178 ;  /* 0x00007610ffb27816 */ /* 0x000fe200000000b2 */
[----:B--2---:R-:W-:Y:S02]  /*234c0*/  @!P0 IMAD.MOV.U32 R9, RZ, RZ, R53 ;  /* 0x000000ffff098224 */ /* 0x004fe400078e0035 */
        /* <DEDUP_REMOVED lines=15> */
[----:B------:R-:W-:Y:S01]  /*235c0*/  @!P0 IMAD.MOV.U32 R9, RZ, RZ, R59 ;  /* 0x000000ffff098224 */ /* 0x000fe200078e003b */
[----:B------:R-:W-:Y:S01]  /*235d0*/  PRMT R177, RZ, 0x7610, R177 ;  /* 0x00007610ffb17816 */ /* 0x000fe200000000b1 */
[----:B------:R-:W3:Y:S04]  /*235e0*/  LDL R59, [R1+0xe84] ;  /* 0x000e8400013b7983 */ /* 0x000ee80000100800 */
[----:B------:R0:W3:Y:S02]  /*235f0*/  @!P0 LDG.E.U8 R178, desc[UR8][R8.64] ;  /* 0x0000000808b28981 */ /* 0x0000e4000c1e1100 */
[----:B0-----:R-:W-:-:S02]  /*23600*/  @!P0 IMAD.MOV.U32 R8, RZ, RZ, R49 ;  /* 0x000000ffff088224 */ /* 0x001fc400078e0031 */
[----:B------:R-:W3:Y:S01]  /*23610*/  LDL R49, [R1+0xf04] ;  /* 0x000f040001317983 */ /* 0x000ee20000100800 */
[----:B------:R-:W-:-:S03]  /*23620*/  @!P0 IMAD.MOV.U32 R9, RZ, RZ, R56 ;  /* 0x000000ffff098224 */ /* 0x000fc600078e0038 */
[----:B------:R-:W3:Y:S04]  /*23630*/  LDL R56, [R1+0xf00] ;  /* 0x000f000001387983 */ /* 0x000ee80000100800 */
[----:B------:R0:W3:Y:S01]  /*23640*/  @!P0 LDG.E.U8 R177, desc[UR8][R8.64] ;  /* 0x0000000808b18981 */ /* 0x0000e2000c1e1100 */
[----:B------:R-:W-:Y:S01]  /*23650*/  PRMT R176, RZ, 0x7610, R176 ;  /* 0x00007610ffb07816 */ /* 0x000fe200000000b0 */
[----:B0-----:R-:W-:Y:S02]  /*23660*/  @!P0 IMAD.MOV.U32 R8, RZ, RZ, R54 ;  /* 0x000000ffff088224 */ /* 0x001fe400078e0036 */
[----:B------:R-:W3:Y:S01]  /*23670*/  LDL R54, [R1+0xee4] ;  /* 0x000ee40001367983 */ /* 0x000ee20000100800 */
[----:B------:R-:W-:-:S03]  /*23680*/  @!P0 IMAD.MOV.U32 R9, RZ, RZ, R55 ;  /* 0x000000ffff098224 */ /* 0x000fc600078e0037 */
[----:B------:R-:W3:Y:S04]  /*23690*/  LDL R55, [R1+0xee0] ;  /* 0x000ee00001377983 */ /* 0x000ee80000100800 */
[----:B------:R2:W3:Y:S01]  /*236a0*/  @!P0 LDG.E.U8 R176, desc[UR8][R8.64] ;  /* 0x0000000808b08981 */ /* 0x0004e2000c1e1100 */
[----:B------:R-:W-:Y:S02]  /*236b0*/  PRMT R175, RZ, 0x7610, R175 ;  /* 0x00007610ffaf7816 */ /* 0x000fe400000000af */
[----:B------:R-:W-:Y:S02]  /*236c0*/  PRMT R174, RZ, 0x7610, R174 ;  /* 0x00007610ffae7816 */ /* 0x000fe400000000ae */
[----:B------:R-:W-:Y:S01]  /*236d0*/  PRMT R173, RZ, 0x7610, R173 ;  /* 0x00007610ffad7816 */ /* 0x000fe200000000ad */
        /* <DEDUP_REMOVED lines=17> */
[----:B------:R-:W-:Y:S01]  /*237f0*/  PRMT R172, RZ, 0x7610, R172 ;  /* 0x00007610ffac7816 */ /* 0x000fe200000000ac */
[----:B------:R-:W-:Y:S01]  /*23800*/  @!P0 IMAD.MOV.U32 R9, RZ, RZ, R56 ;  /* 0x000000ffff098224 */ /* 0x000fe200078e0038 */
[----:B------:R-:W-:Y:S01]  /*23810*/  PRMT R171, RZ, 0x7610, R171 ;  /* 0x00007610ffab7816 */ /* 0x000fe200000000ab */
[----:B------:R-:W3:Y:S04]  /*23820*/  LDL R56, [R1+0xa08] ;  /* 0x000a080001387983 */ /* 0x000ee80000100800 */
[----:B------:R0:W3:Y:S01]  /*23830*/  @!P0 LDG.E.U8 R172, desc[UR8][R8.64] ;  /* 0x0000000808ac8981 */ /* 0x0000e2000c1e1100 */
[----:B------:R-:W-:Y:S01]  /*23840*/  PRMT R170, RZ, 0x7610, R170 ;  /* 0x00007610ffaa7816 */ /* 0x000fe200000000aa */
[----:B0-----:R-:W-:Y:S01]  /*23850*/  @!P0 IMAD.MOV.U32 R8, RZ, RZ, R54 ;  /* 0x000000ffff088224 */ /* 0x001fe200078e0036 */
[----:B------:R-:W-:Y:S01]  /*23860*/  PRMT R169, RZ, 0x7610, R169 ;  /* 0x00007610ffa97816 */ /* 0x000fe200000000a9 */
[----:B------:R-:W3:Y:S01]  /*23870*/  LDL R54, [R1+0x9ec] ;  /* 0x0009ec0001367983 */ /* 0x000ee20000100800 */
[----:B------:R-:W-:Y:S01]  /*23880*/  @!P0 IMAD.MOV.U32 R9, RZ, RZ, R55 ;  /* 0x000000ffff098224 */ /* 0x000fe200078e0037 */
[----:B------:R-:W-:-:S02]  /*23890*/  PRMT R168, RZ, 0x7610, R168 ;  /* 0x00007610ffa87816 */ /* 0x000fc400000000a8 */
[----:B------:R-:W3:Y:S04]  /*238a0*/  LDL R55, [R1+0x9e8] ;  /* 0x0009e80001377983 */ /* 0x000ee80000100800 */
[----:B------:R0:W3:Y:S02]  /*238b0*/  @!P0 LDG.E.U8 R171, desc[UR8][R8.64] ;  /* 0x0000000808ab8981 */ /* 0x0000e4000c1e1100 */
[----:B0-----:R-:W-:Y:S02]  /*238c0*/  @!P0 IMAD.MOV.U32 R8, RZ, RZ, R61 ;  /* 0x000000ffff088224 */ /* 0x001fe400078e003d */
[----:B------:R-:W-:Y:S01]  /*238d0*/  @!P0 IMAD.MOV.U32 R9, RZ, RZ, R62 ;  /* 0x000000ffff098224 */ /* 0x000fe200078e003e */
[----:B------:R-:W-:Y:S01]  /*238e0*/  PRMT R167, RZ, 0x7610, R167 ;  /* 0x00007610ffa77816 */ /* 0x000fe200000000a7 */
[----:B------:R-:W3:Y:S04]  /*238f0*/  LDL R62, [R1+0x94c] ;  /* 0x00094c00013e7983 */ /* 0x000ee80000100800 */
[----:B------:R2:W3:Y:S01]  /*23900*/  @!P0 LDG.E.U8 R170, desc[UR8][R8.64] ;  /* 0x0000000808aa8981 */ /* 0x0004e2000c1e1100 */
[----:B------:R-:W-:-:S03]  /*23910*/  PRMT R166, RZ, 0x7610, R166 ;  /* 0x00007610ffa67816 */ /* 0x000fc600000000a6 */
[----:B------:R-:W3:Y:S01]  /*23920*/  LDL R61, [R1+0x928] ;  /* 0x00092800013d7983 */ /* 0x000ee20000100800 */
[----:B--2---:R-:W-:-:S03]  /*23930*/  @!P0 IMAD.MOV.U32 R9, RZ, RZ, R53 ;  /* 0x000000ffff098224 */ /* 0x004fc600078e0035 */
[----:B------:R-:W2:Y:S01]  /*23940*/  LDL R53, [R1+0x9c8] ;  /* 0x0009c80001357983 */ /* 0x000ea20000100800 */
[----:B----4-:R-:W-:-:S03]  /*23950*/  @!P0 IMAD.MOV.U32 R8, RZ, RZ, R52 ;  /* 0x000000ffff088224 */ /* 0x010fc600078e0034 */
        /* <DEDUP_REMOVED lines=9> */
[----:B------:R-:W-:Y:S01]  /*239f0*/  PRMT R165, RZ, 0x7610, R165 ;  /* 0x00007610ffa57816 */ /* 0x000fe200000000a5 */
[----:B------:R-:W3:Y:S04]  /*23a00*/  LDL R58, [R1+0x90c] ;  /* 0x00090c00013a7983 */ /* 0x000ee80000100800 */
[----:B------:R0:W3:Y:S04]  /*23a10*/  @!P0 LDG.E.U8 R167, desc[UR8][R8.64] ;  /* 0x0000000808a78981 */ /* 0x0000e8000c1e1100 */
[----:B------:R-:W3:Y:S01]  /*23a20*/  LDL R57, [R1+0x8e8] ;  /* 0x0008e80001397983 */ /* 0x000ee20000100800 */
[----:B0-----:R-:W-:-:S02]  /*23a30*/  @!P0 IMAD.MOV.U32 R8, RZ, RZ, R50 ;  /* 0x000000ffff088224 */ /* 0x001fc400078e0032 */
[----:B------:R-:W-:Y:S01]  /*23a40*/  @!P0 IMAD.MOV.U32 R9, RZ, RZ, R51 ;  /* 0x000000ffff098224 */ /* 0x000fe200078e0033 */
[----:B------:R-:W3:Y:S04]  /*23a50*/  LDL R50, [R1+0x9ac] ;  /* 0x0009ac0001327983 */ /* 0x000ee80000100800 */
[----:B------:R-:W3:Y:S04]  /*23a60*/  LDL R51, [R1+0x9a8] ;  /* 0x0009a80001337983 */ /* 0x000ee80000100800 */
[----:B------:R0:W3:Y:S02]  /*23a70*/  @!P0 LDG.E.U8 R166, desc[UR8][R8.64] ;  /* 0x0000000808a68981 */ /* 0x0000e4000c1e1100 */
[----:B0-----:R-:W-:-:S02]  /*23a80*/  @!P0 IMAD.MOV.U32 R8, RZ, RZ, R49 ;  /* 0x000000ffff088224 */ /* 0x001fc400078e0031 */
[----:B------:R-:W3:Y:S01]  /*23a90*/  LDL R49, [R1+0x98c] ;  /* 0x00098c0001317983 */ /* 0x000ee20000100800 */
[----:B------:R-:W-:-:S03]  /*23aa0*/  @!P0 IMAD.MOV.U32 R9, RZ, RZ, R56 ;  /* 0x000000ffff098224 */ /* 0x000fc600078e0038 */
[----:B------:R-:W3:Y:S01]  /*23ab0*/  LDL R56, [R1+0x8ec] ;  /* 0x0008ec0001387983 */ /* 0x000ee20000100800 */
[----:B------:R-:W-:-:S03]  /*23ac0*/  PRMT R164, RZ, 0x7610, R164 ;  /* 0x00007610ffa47816 */ /* 0x000fc600000000a4 */
[----:B------:R0:W3:Y:S01]  /*23ad0*/  @!P0 LDG.E.U8 R165, desc[UR8][R8.64] ;  /* 0x0000000808a58981 */ /* 0x0000e2000c1e1100 */
[----:B------:R-:W-:Y:S01]  /*23ae0*/  PRMT R163, RZ, 0x7610, R163 ;  /* 0x00007610ffa37816 */ /* 0x000fe200000000a3 */
        /* <DEDUP_REMOVED lines=20> */
[----:B------:R-:W-:-:S04]  /*23c30*/  PRMT R160, RZ, 0x7610, R160 ;  /* 0x00007610ffa07816 */ /* 0x000fc800000000a0 */
        /* <DEDUP_REMOVED lines=25> */
[----:B------:R-:W-:Y:S02]  /*23dd0*/  PRMT R153, RZ, 0x7610, R153 ;  /* 0x00007610ff997816 */ /* 0x000fe40000000099 */
[----:B------:R-:W-:Y:S02]  /*23de0*/  PRMT R152, RZ, 0x7610, R152 ;  /* 0x00007610ff987816 */ /* 0x000fe40000000098 */
[----:B------:R-:W-:Y:S02]  /*23df0*/  PRMT R23, RZ, 0x7610, R23 ;  /* 0x00007610ff177816 */ /* 0x000fe40000000017 */
[----:B------:R-:W-:Y:S02]  /*23e00*/  PRMT R22, RZ, 0x7610, R22 ;  /* 0x00007610ff167816 */ /* 0x000fe40000000016 */
[----:B------:R-:W-:Y:S02]  /*23e10*/  PRMT R21, RZ, 0x7610, R21 ;  /* 0x00007610ff157816 */ /* 0x000fe40000000015 */
[----:B------:R-:W-:-:S02]  /*23e20*/  PRMT R20, RZ, 0x7610, R20 ;  /* 0x00007610ff147816 */ /* 0x000fc40000000014 */
[----:B------:R-:W-:Y:S02]  /*23e30*/  PRMT R19, RZ, 0x7610, R19 ;  /* 0x00007610ff137816 */ /* 0x000fe40000000013 */
[----:B------:R-:W-:Y:S02]  /*23e40*/  PRMT R18, RZ, 0x7610, R18 ;  /* 0x00007610ff127816 */ /* 0x000fe40000000012 */
[----:B------:R-:W-:Y:S02]  /*23e50*/  PRMT R17, RZ, 0x7610, R17 ;  /* 0x00007610ff117816 */ /* 0x000fe40000000011 */
[----:B------:R-:W-:Y:S01]  /*23e60*/  PRMT R16, RZ, 0x7610, R16 ;  /* 0x00007610ff107816 */ /* 0x000fe20000000010 */
[----:B------:R0:W-:Y:S04]  /*23e70*/  STS.U8 [R48+UR4+0x300], R15 ;  /* 0x0003000f30007988 */ /* 0x0001e80008000004 */
[----:B------:R1:W-:Y:S01]  /*23e80*/  STS.U8 [R48+UR4+0x700], R13 ;  /* 0x0007000d30007988 */ /* 0x0003e20008000004 */
[----:B0-----:R-:W-:-:S02]  /*23e90*/  PRMT R15, RZ, 0x7610, R15 ;  /* 0x00007610ff0f7816 */ /* 0x001fc4000000000f */
[----:B-1----:R-:W-:Y:S01]  /*23ea0*/  PRMT R13, RZ, 0x7610, R13 ;  /* 0x00007610ff0d7816 */ /* 0x002fe2000000000d */
[----:B--2---:R-:W-:Y:S02]  /*23eb0*/  @!P0 IMAD.MOV.U32 R9, RZ, RZ, R53 ;  /* 0x000000ffff098224 */ /* 0x004fe400078e0035 */
[----:B----4-:R-:W-:-:S05]  /*23ec0*/  @!P0 IMAD.MOV.U32 R8, RZ, RZ, R52 ;  /* 0x000000ffff088224 */ /* 0x010fca00078e0034 */
[----:B------:R3:W2:Y:S02]  /*23ed0*/  @!P0 LDG.E.U8 R154, desc[UR8][R8.64] ;  /* 0x00000008089a8981 */ /* 0x0006a4000c1e1100 */
[----:B---3--:R-:W-:Y:S02]  /*23ee0*/  @!P0 IMAD.MOV.U32 R8, RZ, RZ, R50 ;  /* 0x000000ffff088224 */ /* 0x008fe400078e0032 */
[----:B------:R-:W-:-:S05]  /*23ef0*/  @!P0 IMAD.MOV.U32 R9, RZ, RZ, R51 ;  /* 0x000000ffff098224 */ /* 0x000fca00078e0033 */
[----:B------:R0:W3:Y:S02]  /*23f00*/  @!P0 LDG.E.U8 R153, desc[UR8][R8.64] ;  /* 0x0000000808998981 */ /* 0x0000e4000c1e1100 */
[----:B0-----:R-:W-:Y:S02]  /*23f10*/  @!P0 IMAD.MOV.U32 R9, RZ, RZ, R0 ;  /* 0x000000ffff098224 */ /* 0x001fe400078e0000 */
[----:B------:R-:W-:-:S05]  /*23f20*/  @!P0 IMAD.MOV.U32 R8, RZ, RZ, R49 ;  /* 0x000000ffff088224 */ /* 0x000fca00078e0031 */
[----:B------:R0:W4:Y:S02]  /*23f30*/  @!P0 LDG.E.U8 R152, desc[UR8][R8.64] ;  /* 0x0000000808988981 */ /* 0x000124000c1e1100 */
        /* <DEDUP_REMOVED lines=26> */
[----:B------:R0:W4:Y:S04]  /*240e0*/  @!P0 LDG.E.U8 R15, desc[UR8][R8.64] ;  /* 0x00000008080f8981 */ /* 0x000128000c1e1100 */
[----:B------:R1:W-:Y:S01]  /*240f0*/  STS.U8 [R48+UR4+0xb00], R12 ;  /* 0x000b000c30007988 */ /* 0x0003e20008000004 */
[----:B0-----:R-:W-:Y:S02]  /*24100*/  @!P0 IMAD.MOV.U32 R8, RZ, RZ, R206 ;  /* 0x000000ffff088224 */ /* 0x001fe400078e00ce */
[----:B------:R-:W-:Y:S01]  /*24110*/  @!P0 IMAD.MOV.U32 R9, RZ, RZ, R203 ;  /* 0x000000ffff098224 */ /* 0x000fe200078e00cb */
[----:B-1----:R-:W-:-:S04]  /*24120*/  PRMT R12, RZ, 0x7610, R12 ;  /* 0x00007610ff0c7816 */ /* 0x002fc8000000000c */
        /* <DEDUP_REMOVED lines=23> */
[----:B------:R-:W4:Y:S04]  /*242a0*/  @!P0 LDG.E.U8 R3, desc[UR8][R8.64] ;  /* 0x0000000808038981 */ /* 0x000f28000c1e1100 */
        /* <DEDUP_REMOVED lines=39> */
[----:B--2---:R-:W-:Y:S04]  /*24520*/  STS.U8 [R48+UR4+0xbb00], R154 ;  /* 0x00bb009a30007988 */ /* 0x004fe80008000004 */
[----:B---3--:R-:W-:Y:S01]  /*24530*/  STS.U8 [R48+UR4+0xbf00], R153 ;  /* 0x00bf009930007988 */ /* 0x008fe20008000004 */
[----:B------:R-:W-:-:S03]  /*24540*/  IMAD.MOV.U32 R237, RZ, RZ, R25 ;  /* 0x000000ffffed7224 */ /* 0x000fc600078e0019 */
[----:B----4-:R-:W-:Y:S01]  /*24550*/  STS.U8 [R48+UR4+0xc300], R152 ;  /* 0x00c3009830007988 */ /* 0x010fe20008000004 */
[----:B------:R-:W-:-:S03]  /*24560*/  IMAD.MOV.U32 R250, RZ, RZ, R24 ;  /* 0x000000fffffa7224 */ /* 0x000fc600078e0018 */
[----:B------:R-:W-:Y:S01]  /*24570*/  STS.U8 [R48+UR4+0xc700], R23 ;  /* 0x00c7001730007988 */ /* 0x000fe20008000004 */
[----:B------:R-:W-:-:S03]  /*24580*/  IMAD.MOV.U32 R242, RZ, RZ, R27 ;  /* 0x000000fffff27224 */ /* 0x000fc600078e001b */
[----:B------:R-:W-:Y:S01]  /*24590*/  STS.U8 [R48+UR4+0xcb00], R22 ;  /* 0x00cb001630007988 */ /* 0x000fe20008000004 */
[----:B------:R-:W-:-:S03]  /*245a0*/  IMAD.MOV.U32 R241, RZ, RZ, R26 ;  /* 0x000000fffff17224 */ /* 0x000fc600078e001a */
[----:B------:R-:W-:Y:S01]  /*245b0*/  STS.U8 [R48+UR4+0xcf00], R21 ;  /* 0x00cf001530007988 */ /* 0x000fe20008000004 */
[----:B------:R-:W-:Y:S02]  /*245c0*/  IMAD.MOV.U32 R243, RZ, RZ, R29 ;  /* 0x000000fffff37224 */ /* 0x000fe400078e001d */
[----:B------:R-:W-:Y:S01]  /*245d0*/  IMAD.MOV.U32 R230, RZ, RZ, R28 ;  /* 0x000000ffffe67224 */ /* 0x000fe200078e001c */
[----:B------:R-:W-:Y:S01]  /*245e0*/  STS.U8 [R48+UR4+0xd300], R20 ;  /* 0x00d3001430007988 */ /* 0x000fe20008000004 */
[----:B------:R-:W-:-:S03]  /*245f0*/  IMAD.MOV.U32 R245, RZ, RZ, R31 ;  /* 0x000000fffff57224 */ /* 0x000fc600078e001f */
[----:B------:R-:W2:Y:S01]  /*24600*/  LDL.LU.64 R24, [R1] ;  /* 0x0000000001187983 */ /* 0x000ea20000300a00 */
[----:B------:R-:W-:-:S03]  /*24610*/  IMAD.MOV.U32 R244, RZ, RZ, R30 ;  /* 0x000000fffff47224 */ /* 0x000fc600078e001e */
[----:B------:R-:W-:Y:S01]  /*24620*/  STS.U8 [R48+UR4+0xd700], R19 ;  /* 0x00d7001330007988 */ /* 0x000fe20008000004 */
[----:B------:R-:W-:-:S03]  /*24630*/  IMAD.MOV.U32 R247, RZ, RZ, R33 ;  /* 0x000000fffff77224 */ /* 0x000fc600078e0021 */
[----:B------:R-:W3:Y:S01]  /*24640*/  LDL.LU.64 R26, [R1+0x8] ;  /* 0x00000800011a7983 */ /* 0x000ee20000300a00 */
[----:B------:R-:W-:-:S03]  /*24650*/  IMAD.MOV.U32 R246, RZ, RZ, R32 ;  /* 0x000000fffff67224 */ /* 0x000fc600078e0020 */
[----:B------:R-:W-:Y:S01]  /*24660*/  STS.U8 [R48+UR4+0xdb00], R18 ;  /* 0x00db001230007988 */ /* 0x000fe20008000004 */
[----:B------:R-:W-:-:S03]  /*24670*/  IMAD.MOV.U32 R234, RZ, RZ, R35 ;  /* 0x000000ffffea7224 */ /* 0x000fc600078e0023 */
[----:B------:R-:W4:Y:S01]  /*24680*/  LDL.LU.64 R28, [R1+0x10] ;  /* 0x00001000011c7983 */ /* 0x000f220000300a00 */
[----:B------:R-:W-:-:S03]  /*24690*/  IMAD.MOV.U32 R236, RZ, RZ, R34 ;  /* 0x000000ffffec7224 */ /* 0x000fc600078e0022 */
[----:B------:R-:W-:Y:S01]  /*246a0*/  STS.U8 [R48+UR4+0xdf00], R17 ;  /* 0x00df001130007988 */ /* 0x000fe20008000004 */
[----:B------:R-:W-:-:S03]  /*246b0*/  IMAD.MOV.U32 R227, RZ, RZ, R37 ;  /* 0x000000ffffe37224 */ /* 0x000fc600078e0025 */
[----:B------:R-:W2:Y:S01]  /*246c0*/  LDL.LU.64 R30, [R1+0x18] ;  /* 0x00001800011e7983 */ /* 0x000ea20000300a00 */
        /* <DEDUP_REMOVED lines=17> */
[----:B------:R-:W4:Y:S01]  /*247e0*/  LDL.LU.64 R40, [R1+0x40] ;  /* 0x0000400001287983 */ /* 0x000f220000300a00 */
[----:B------:R-:W-:-:S03]  /*247f0*/  IMAD.MOV.U32 R238, RZ, RZ, R47 ;  /* 0x000000ffffee7224 */ /* 0x000fc600078e002f */
[----:B------:R-:W-:Y:S01]  /*24800*/  STS.U8 [R48+UR4+0xf300], R11 ;  /* 0x00f3000b30007988 */ /* 0x000fe20008000004 */
[----:B------:R-:W-:-:S03]  /*24810*/  IMAD.MOV.U32 R229, RZ, RZ, R46 ;  /* 0x000000ffffe57224 */ /* 0x000fc600078e002e */
[----:B------:R-:W2:Y:S04]  /*24820*/  LDL.LU.64 R42, [R1+0x48] ;  /* 0x00004800012a7983 */ /* 0x000ea80000300a00 */
[----:B------:R-:W3:Y:S04]  /*24830*/  LDL.LU.64 R44, [R1+0x50] ;  /* 0x00005000012c7983 */ /* 0x000ee80000300a00 */
[----:B------:R-:W4:Y:S04]  /*24840*/  LDL.LU.64 R46, [R1+0x58] ;  /* 0x00005800012e7983 */ /* 0x000f280000300a00 */
[----:B------:R-:W-:Y:S04]  /*24850*/  STS.U8 [R48+UR4+0xf700], R10 ;  /* 0x00f7000a30007988 */ /* 0x000fe80008000004 */
[----:B------:R-:W-:Y:S04]  /*24860*/  STS.U8 [R48+UR4+0xfb00], R7 ;  /* 0x00fb000730007988 */ /* 0x000fe80008000004 */
[----:B------:R0:W-:Y:S01]  /*24870*/  STS.U8 [R48+UR4+0xff00], R3 ;  /* 0x00ff000330007988 */ /* 0x0001e20008000004 */
[----:B------:R-:W-:-:S02]  /*24880*/  IMAD.MOV.U32 R228, RZ, RZ, R146 ;  /* 0x000000ffffe47224 */ /* 0x000fc400078e0092 */
[----:B------:R-:W-:Y:S01]  /*24890*/  IMAD.MOV.U32 R8, RZ, RZ, R147 ;  /* 0x000000ffff087224 */ /* 0x000fe200078e0093 */
[----:B------:R1:W-:Y:S06]  /*248a0*/  MEMBAR.ALL.CTA ;  /* 0x0000000000007992 */ /* 0x0003ec0000008000 */
[----:B-1----:R-:W1:Y:S04]  /*248b0*/  FENCE.VIEW.ASYNC.S ;  /* 0x00000000000073c6 */ /* 0x002e680000000000 */
[----:B0-----:R-:W2:Y:S04]  /*248c0*/  LDL.LU.64 R48, [R1+0x60] ;  /* 0x0000600001307983 */ /* 0x001ea80000300a00 */
[----:B------:R-:W3:Y:S04]  /*248d0*/  LDL.LU.64 R50, [R1+0x68] ;  /* 0x0000680001327983 */ /* 0x000ee80000300a00 */
[----:B------:R-:W4:Y:S04]  /*248e0*/  LDL.LU.64 R52, [R1+0x70] ;  /* 0x0000700001347983 */ /* 0x000f280000300a00 */
[----:B------:R-:W2:Y:S04]  /*248f0*/  LDL.LU.64 R54, [R1+0x78] ;  /* 0x0000780001367983 */ /* 0x000ea80000300a00 */
        /* <DEDUP_REMOVED lines=41> */
[----:B------:R-:W2:Y:S01]  /*24b90*/  LDL.LU.64 R138, [R1+0x1c8] ;  /* 0x0001c800018a7983 */ /* 0x000ea20000300a00 */
[----:B------:R-:W-:-:S03]  /*24ba0*/  IMAD.MOV.U32 R9, RZ, RZ, R148 ;  /* 0x000000ffff097224 */ /* 0x000fc600078e0094 */
[----:B------:R-:W3:Y:S01]  /*24bb0*/  LDL.LU.64 R140, [R1+0x1d0] ;  /* 0x0001d000018c7983 */ /* 0x000ee20000300a00 */
[----:B------:R-:W-:-:S03]  /*24bc0*/  IMAD.MOV.U32 R223, RZ, RZ, R149 ;  /* 0x000000ffffdf7224 */ /* 0x000fc600078e0095 */
[----:B------:R-:W4:Y:S01]  /*24bd0*/  LDL.LU.64 R142, [R1+0x1d8] ;  /* 0x0001d800018e7983 */ /* 0x000f220000300a00 */
[----:B------:R-:W-:-:S03]  /*24be0*/  IMAD.MOV.U32 R224, RZ, RZ, R150 ;  /* 0x000000ffffe07224 */ /* 0x000fc600078e0096 */
[----:B------:R-:W2:Y:S01]  /*24bf0*/  LDL.LU.64 R144, [R1+0x1e0] ;  /* 0x0001e00001907983 */ /* 0x000ea20000300a00 */
[----:B------:R-:W-:-:S03]  /*24c00*/  IMAD.MOV.U32 R225, RZ, RZ, R151 ;  /* 0x000000ffffe17224 */ /* 0x000fc600078e0097 */
[----:B------:R-:W3:Y:S04]  /*24c10*/  LDL.LU.64 R146, [R1+0x1e8] ;  /* 0x0001e80001927983 */ /* 0x000ee80000300a00 */
[----:B------:R-:W4:Y:S04]  /*24c20*/  LDL.LU.64 R148, [R1+0x1f0] ;  /* 0x0001f00001947983 */ /* 0x000f280000300a00 */
[----:B------:R-:W2:Y:S01]  /*24c30*/  LDL.LU.64 R150, [R1+0x1f8] ;  /* 0x0001f80001967983 */ /* 0x000ea20000300a00 */
[----:B------:R-:W-:Y:S01]  /*24c40*/  USHF.L.U32 UR11, UR7, 0x7, URZ ;  /* 0x00000007070b7899 */ /* 0x000fe2000800063f */
[----:B------:R-:W-:Y:S01]  /*24c50*/  UMOV UR21, 0x40000040 ;  /* 0x4000004000157882 */ /* 0x000fe20000000000 */
[----:B-1----:R-:W-:Y:S06]  /*24c60*/  BAR.SYNC.DEFER_BLOCKING 0x0 ;  /* 0x0000000000007b1d */ /* 0x002fec0000010000 */
[----:B--2---:R-:W-:Y:S04]  /*24c70*/  STL.64 [R1+0x1738], R150 ;  /* 0x0017389601007387 */ /* 0x004fe80000100a00 */
[----:B----4-:R-:W-:Y:S04]  /*24c80*/  STL.64 [R1+0x1730], R148 ;  /* 0x0017309401007387 */ /* 0x010fe80000100a00 */
[----:B---3--:R-:W-:Y:S04]  /*24c90*/  STL.64 [R1+0x1728], R146 ;  /* 0x0017289201007387 */ /* 0x008fe80000100a00 */
        /* <DEDUP_REMOVED lines=41> */
[----:B0-----:R-:W2:Y:S04]  /*24f30*/  LDL.LU.64 R64, [R1+0x400] ;  /* 0x0004000001407983 */ /* 0x001ea80000300a00 */
[----:B------:R-:W2:Y:S04]  /*24f40*/  LDL.LU.64 R66, [R1+0x408] ;  /* 0x0004080001427983 */ /* 0x000ea80000300a00 */
        /* <DEDUP_REMOVED lines=61> */
[----:B------:R-:W2:Y:S01]  /*25320*/  LDL.LU.64 R190, [R1+0x5f8] ;  /* 0x0005f80001be7983 */ /* 0x000ea20000300a00 */
[----:B------:R-:W-:-:S04]  /*25330*/  ULOP3.LUT UR11, UR11, 0x200, URZ, 0xc0, !UPT ;  /* 0x000002000b0b7892 */ /* 0x000fc8000f8ec03f */
[----:B------:R-:W-:-:S04]  /*25340*/  ULEA.HI UR11, UR10, UR11, URZ, 0x1c ;  /* 0x0000000b0a0b7291 */ /* 0x000fc8000f8fe03f */
[----:B------:R-:W-:-:S04]  /*25350*/  ULOP3.LUT UR20, UR11, 0x3fff, URZ, 0xc0, !UPT ;  /* 0x00003fff0b147892 */ /* 0x000fc8000f8ec03f */
[----:B------:R-:W-:Y:S01]  /*25360*/  UIADD3 UR12, UP0, UR20, 0x2, URZ ;  /* 0x00000002140c7890 */ /* 0x000fe2000ff1e03f */
[----:B------:R-:W-:-:S03]  /*25370*/  UMOV UR11, URZ ;  /* 0x0000003f000b7c82 */ /* 0x000fc60008000000 */
[----:B------:R-:W-:Y:S01]  /*25380*/  UIADD3.X UR13, UR11, 0x40000040, URZ, UP0, !UPT ;  /* 0x400000400b0d7890 */ /* 0x000fe200087fe43f */
[----:B--2---:R-:W-:-:S06]  /*25390*/  WARPGROUP.ARRIVE ;  /* 0x00000000000079c5 */ /* 0x004fcc0000000000 */
[----:B------:R-:W-:Y:S01]  /*253a0*/  QGMMA.64x256x32.F32.E5M2.E5M2 R64, gdesc[UR20], R64, gsb0 ;  /* 0x03e00000144079f3 */ /* 0x000fe20008003840 */
[----:B------:R-:W-:Y:S02]  /*253b0*/  UIADD3.64 UR16, UR12, 0x2, URZ ;  /* 0x000000020c107897 */ /* 0x000fe4000fffe03f */
[----:B------:R-:W-:Y:S02]  /*253c0*/  WARPGROUP.DEPBAR.LE gsb0, 0x0 ;  /* 0x00008000000079c5 */ /* 0x000fe40000010000 */
[----:B------:R-:W-:-:S15]  /*253d0*/  WARPGROUP.ARRIVE ;  /* 0x00000000000079c5 */ /* 0x000fde0000000000 */
[----:B------:R-:W-:-:S08]  /*253e0*/  NOP ;  /* 0x0000000000007918 */ /* 0x000fd00000000000 */
[----:B------:R-:W-:Y:S01]  /*253f0*/  QGMMA.64x256x32.F32.E5M2.E5M2 R64, gdesc[UR12], R64, gsb0 ;  /* 0x03e000000c4079f3 */ /* 0x000fe20008003840 */
[----:B------:R-:W-:Y:S02]  /*25400*/  UIADD3.64 UR24, UR12, 0x4, URZ ;  /* 0x000000040c187897 */ /* 0x000fe4000fffe03f */
[----:B------:R-:W-:Y:S02]  /*25410*/  WARPGROUP.DEPBAR.LE gsb0, 0x0 ;  /* 0x00008000000079c5 */ /* 0x000fe40000010000 */
[----:B------:R-:W-:-:S15]  /*25420*/  WARPGROUP.ARRIVE ;  /* 0x00000000000079c5 */ /* 0x000fde0000000000 */
[----:B------:R-:W-:-:S08]  /*25430*/  NOP ;  /* 0x0000000000007918 */ /* 0x000fd00000000000 */
[----:B------:R-:W-:Y:S01]  /*25440*/  QGMMA.64x256x32.F32.E5M2.E5M2 R64, gdesc[UR16], R64, gsb0 ;  /* 0x03e00000104079f3 */ /* 0x000fe20008003840 */
        /* <DEDUP_REMOVED lines=19> */
[----:B------:R0:W-:Y:S01]  /*25580*/  STL.64 [R1+0x1540], R24 ;  /* 0x0015401801007387 */ /* 0x0001e20000100a00 */
[----:B------:R-:W-:-:S02]  /*25590*/  WARPGROUP.DEPBAR.LE gsb0, 0x0 ;  /* 0x00008000000079c5 */ /* 0x000fc40000010000 */
[----:B------:R-:W-:-:S06]  /*255a0*/  WARPGROUP.ARRIVE ;  /* 0x00000000000079c5 */ /* 0x000fcc0000000000 */
[----:B------:R-:W-:Y:S03]  /*255b0*/  QGMMA.64x256x32.F32.E5M2.E5M2 R64, gdesc[UR24], R64, gsb0 ;  /* 0x03e00000184079f3 */ /* 0x000fe60008003840 */
[----:B------:R-:W-:Y:S02]  /*255c0*/  WARPGROUP.DEPBAR.LE gsb0, 0x0 ;  /* 0x00008000000079c5 */ /* 0x000fe40000010000 */
[----:B------:R1:W-:Y:S04]  /*255d0*/  STL.64 [R1+0x400], R64 ;  /* 0x0004004001007387 */ /* 0x0003e80000100a00 */
        /* <DEDUP_REMOVED lines=63> */
[----:B0-----:R-:W4:Y:S04]  /*259d0*/  LDL.LU.64 R24, [R1+0x200] ;  /* 0x0002000001187983 */ /* 0x001f280000300a00 */
[----:B------:R-:W4:Y:S04]  /*259e0*/  LDL.LU.64 R26, [R1+0x208] ;  /* 0x00020800011a7983 */ /* 0x000f280000300a00 */
        /* <DEDUP_REMOVED lines=18> */
[----:B-1----:R-:W4:Y:S04]  /*25b10*/  LDL.LU.64 R64, [R1+0x2a0] ;  /* 0x0002a00001407983 */ /* 0x002f280000300a00 */
[----:B--2---:R-:W2:Y:S04]  /*25b20*/  LDL.LU.64 R66, [R1+0x2a8] ;  /* 0x0002a80001427983 */ /* 0x004ea80000300a00 */
[----:B---3--:R-:W2:Y:S04]  /*25b30*/  LDL.LU.64 R68, [R1+0x2b0] ;  /* 0x0002b00001447983 */ /* 0x008ea80000300a00 */
[----:B----4-:R-:W2:Y:S04]  /*25b40*/  LDL.LU.64 R70, [R1+0x2b8] ;  /* 0x0002b80001467983 */ /* 0x010ea80000300a00 */
        /* <DEDUP_REMOVED lines=40> */
[----:B------:R-:W-:Y:S01]  /*25dd0*/  UMOV UR48, UR20 ;  /* 0x0000001400307c82 */ /* 0x000fe20008000000 */
[----:B------:R-:W-:Y:S01]  /*25de0*/  UMOV UR49, UR21 ;  /* 0x0000001500317c82 */ /* 0x000fe20008000000 */
[----:B------:R-:W-:Y:S01]  /*25df0*/  UMOV UR28, UR12 ;  /* 0x0000000c001c7c82 */ /* 0x000fe20008000000 */
[----:B------:R-:W-:Y:S01]  /*25e00*/  UMOV UR29, UR13 ;  /* 0x0000000d001d7c82 */ /* 0x000fe20008000000 */
[----:B--2---:R-:W-:-:S06]  /*25e10*/  WARPGROUP.ARRIVE ;  /* 0x00000000000079c5 */ /* 0x004fcc0000000000 */
[----:B------:R-:W-:Y:S01]  /*25e20*/  QGMMA.64x256x32.F32.E5M2.E5M2 R24, gdesc[UR48], R24, gsb0 ;  /* 0x03e00000301879f3 */ /* 0x000fe20008003818 */
[----:B------:R-:W-:Y:S01]  /*25e30*/  UMOV UR32, UR16 ;  /* 0x0000001000207c82 */ /* 0x000fe20008000000 */
[----:B------:R-:W-:Y:S01]  /*25e40*/  UMOV UR33, UR17 ;  /* 0x0000001100217c82 */ /* 0x000fe20008000000 */
[----:B------:R-:W-:Y:S02]  /*25e50*/  WARPGROUP.DEPBAR.LE gsb0, 0x0 ;  /* 0x00008000000079c5 */ /* 0x000fe40000010000 */
[----:B------:R-:W-:-:S15]  /*25e60*/  WARPGROUP.ARRIVE ;  /* 0x00000000000079c5 */ /* 0x000fde0000000000 */
[----:B------:R-:W-:-:S08]  /*25e70*/  NOP ;  /* 0x0000000000007918 */ /* 0x000fd00000000000 */
[----:B------:R-:W-:Y:S01]  /*25e80*/  QGMMA.64x256x32.F32.E5M2.E5M2 R24, gdesc[UR28], R24, gsb0 ;  /* 0x03e000001c1879f3 */ /* 0x000fe20008003818 */
[----:B------:R-:W-:Y:S01]  /*25e90*/  UMOV UR36, UR24 ;  /* 0x0000001800247c82 */ /* 0x000fe20008000000 */
[----:B------:R-:W-:Y:S01]  /*25ea0*/  UMOV UR37, UR25 ;  /* 0x0000001900257c82 */ /* 0x000fe20008000000 */
[----:B------:R-:W-:Y:S02]  /*25eb0*/  WARPGROUP.DEPBAR.LE gsb0, 0x0 ;  /* 0x00008000000079c5 */ /* 0x000fe40000010000 */
[----:B------:R-:W-:-:S15]  /*25ec0*/  WARPGROUP.ARRIVE ;  /* 0x00000000000079c5 */ /* 0x000fde0000000000 */
[----:B------:R-:W-:-:S08]  /*25ed0*/  NOP ;  /* 0x0000000000007918 */ /* 0x000fd00000000000 */
[----:B------:R-:W-:Y:S03]  /*25ee0*/  QGMMA.64x256x32.F32.E5M2.E5M2 R24, gdesc[UR32], R24, gsb0 ;  /* 0x03e00000201879f3 */ /* 0x000fe60008003818 */
[----:B------:R-:W-:Y:S02]  /*25ef0*/  WARPGROUP.DEPBAR.LE gsb0, 0x0 ;  /* 0x00008000000079c5 */ /* 0x000fe40000010000 */
[----:B------:R-:W-:-:S15]  /*25f00*/  WARPGROUP.ARRIVE ;  /* 0x00000000000079c5 */ /* 0x000fde0000000000 */
[----:B------:R-:W-:-:S08]  /*25f10*/  NOP ;  /* 0x0000000000007918 */ /* 0x000fd00000000000 */
[----:B------:R-:W-:Y:S01]  /*25f20*/  QGMMA.64x256x32.F32.E5M2.E5M2 R24, gdesc[UR36], R24, gsb0 ;  /* 0x03e00000241879f3 */ /* 0x000fe20008003818 */
[----:B------:R-:W-:Y:S02]  /*25f30*/  IMAD.MOV.U32 R193, RZ, RZ, R228 ;  /* 0x000000ffffc17224 */ /* 0x000fe400078e00e4 */
[----:B------:R-:W-:Y:S02]  /*25f40*/  IMAD.MOV.U32 R228, RZ, RZ, R250 ;  /* 0x000000ffffe47224 */ /* 0x000fe400078e00fa */
[----:B------:R-:W-:Y:S01]  /*25f50*/  IMAD.MOV.U32 R250, RZ, RZ, R6 ;  /* 0x000000fffffa7224 */ /* 0x000fe200078e0006 */
[----:B------:R-:W-:Y:S02]  /*25f60*/  WARPGROUP.DEPBAR.LE gsb0, 0x0 ;  /* 0x00008000000079c5 */ /* 0x000fe40000010000 */
        /* <DEDUP_REMOVED lines=128> */
[----:B------:R-:W3:Y:S04]  /*26770*/  LDL.LU R6, [R1+0x153c] ;  /* 0x00153c0001067983 */ /* 0x000ee80000300800 */
[----:B------:R-:W4:Y:S01]  /*26780*/  LDL R3, [R1+0x1290] ;  /* 0x0012900001037983 */ /* 0x000f220000100800 */
[----:B------:R-:W-:-:S05]  /*26790*/  VIADD R193, R193, 0x1 ;  /* 0x00000001c1c17836 */ /* 0x000fca0000000000 */
[----:B------:R0:W-:Y:S01]  /*267a0*/  STL [R1+0x684], R193 ;  /* 0x000684c101007387 */ /* 0x0001e20000100800 */
[----:B----4-:R-:W-:Y:S01]  /*267b0*/  ISETP.NE.U32.AND P0, PT, R193, R3, PT ;  /* 0x00000003c100720c */ /* 0x010fe20003f05070 */
[----:B0-----:R-:W-:Y:S02]  /*267c0*/  IMAD.MOV.U32 R193, RZ, RZ, R8 ;  /* 0x000000ffffc17224 */ /* 0x001fe400078e0008 */
[----:B------:R-:W-:Y:S02]  /*267d0*/  IMAD.MOV.U32 R8, RZ, RZ, R9 ;  /* 0x000000ffff087224 */ /* 0x000fe400078e0009 */
[----:B------:R-:W-:Y:S02]  /*267e0*/  IMAD.MOV.U32 R9, RZ, RZ, R223 ;  /* 0x000000ffff097224 */ /* 0x000fe400078e00df */
[----:B------:R-:W-:Y:S02]  /*267f0*/  IMAD.MOV.U32 R223, RZ, RZ, R224 ;  /* 0x000000ffffdf7224 */ /* 0x000fe400078e00e0 */
[----:B------:R-:W-:-:S02]  /*26800*/  IMAD.MOV.U32 R224, RZ, RZ, R225 ;  /* 0x000000ffffe07224 */ /* 0x000fc400078e00e1 */
[----:B------:R-:W-:Y:S02]  /*26810*/  IMAD.MOV.U32 R225, RZ, RZ, R226 ;  /* 0x000000ffffe17224 */ /* 0x000fe400078e00e2 */
[----:B------:R-:W-:Y:S02]  /*26820*/  IMAD.MOV.U32 R226, RZ, RZ, R227 ;  /* 0x000000ffffe27224 */ /* 0x000fe400078e00e3 */
        /* <DEDUP_REMOVED lines=8> */
[----:B------:R-:W0:Y:S02]  /*268b0*/  LDC R14, c[0x0][0x238] ;  /* 0x00008e00ff0e7b82 */ /* 0x000e240000000800 */
[----:B0-----:R-:W-:-:S05]  /*268c0*/  IMAD.SHL.U32 R14, R14, 0x80, RZ ;  /* 0x000000800e0e7824 */ /* 0x001fca00078e00ff */
[----:B------:R-:W-:-:S05]  /*268d0*/  IADD3 R193, P5, R14, R193, RZ ;  /* 0x000000c10ec17210 */ /* 0x000fca0007fbe0ff */
[----:B------:R0:W-:Y:S04]  /*268e0*/  STL [R1+0xe64], R193 ;  /* 0x000e64c101007387 */ /* 0x0001e80000100800 */
[----:B0-----:R-:W4:Y:S02]  /*268f0*/  LDL.LU R193, [R1+0xe5c] ;  /* 0x000e5c0001c17983 */ /* 0x001f240000300800 */
[----:B----4-:R-:W-:-:S05]  /*26900*/  IADD3 R193, P6, R14, R193, RZ ;  /* 0x000000c10ec17210 */ /* 0x010fca0007fde0ff */
[----:B------:R0:W-:Y:S04]  /*26910*/  STL [R1+0xe5c], R193 ;  /* 0x000e5cc101007387 */ /* 0x0001e80000100800 */
[----:B0-----:R-:W4:Y:S01]  /*26920*/  LDL.LU R193, [R1+0xe54] ;  /* 0x000e540001c17983 */ /* 0x001f220000300800 */
[C---:B------:R-:W-:Y:S02]  /*26930*/  IADD3 R5, P2, R14.reuse, R5, RZ ;  /* 0x000000050e057210 */ /* 0x040fe40007f5e0ff */
[C---:B------:R-:W-:Y:S02]  /*26940*/  IADD3 R8, P3, R14.reuse, R8, RZ ;  /* 0x000000080e087210 */ /* 0x040fe40007f7e0ff */
[----:B----4-:R-:W-:-:S05]  /*26950*/  IADD3 R193, P1, R14, R193, RZ ;  /* 0x000000c10ec17210 */ /* 0x010fca0007f3e0ff */
[----:B------:R-:W-:Y:S04]  /*26960*/  STL [R1+0xe54], R193 ;  /* 0x000e54c101007387 */ /* 0x000fe80000100800 */
[----:B------:R0:W-:Y:S04]  /*26970*/  STL [R1+0xe4c], R5 ;  /* 0x000e4c0501007387 */ /* 0x0001e80000100800 */
[----:B0-----:R-:W4:Y:S04]  /*26980*/  LDL.LU R5, [R1+0x1538] ;  /* 0x0015380001057983 */ /* 0x001f280000300800 */
[----:B------:R0:W-:Y:S02]  /*26990*/  STL [R1+0xe44], R8 ;  /* 0x000e440801007387 */ /* 0x0001e40000100800 */
[----:B0-----:R-:W-:-:S02]  /*269a0*/  IMAD.MOV.U32 R8, RZ, RZ, R9 ;  /* 0x000000ffff087224 */ /* 0x001fc400078e0009 */
        /* <DEDUP_REMOVED lines=9> */
[----:B------:R-:W-:Y:S01]  /*26a40*/  IMAD.MOV.U32 R250, RZ, RZ, R252 ;  /* 0x000000fffffa7224 */ /* 0x000fe200078e00fc */
[----:B---3--:R-:W-:Y:S01]  /*26a50*/  IADD3 R6, P4, R14, R6, RZ ;  /* 0x000000060e067210 */ /* 0x008fe20007f9e0ff */
[----:B------:R-:W-:Y:S01]  /*26a60*/  IMAD.MOV.U32 R252, RZ, RZ, R4 ;  /* 0x000000fffffc7224 */ /* 0x000fe200078e0004 */
[----:B------:R-:W-:-:S05]  /*26a70*/  SHF.R.S32.HI R4, RZ, 0x1f, R14 ;  /* 0x0000001fff047819 */ /* 0x000fca000001140e */
[----:B----4-:R-:W-:Y:S01]  /*26a80*/  IMAD.X R5, R4, 0x1, R5, P4 ;  /* 0x0000000104057824 */ /* 0x010fe200020e0605 */
[----:B------:R-:W-:-:S05]  /*26a90*/  IADD3 R8, P4, R14, R8, RZ ;  /* 0x000000080e087210 */ /* 0x000fca0007f9e0ff */
[----:B------:R0:W-:Y:S04]  /*26aa0*/  STL [R1+0xe3c], R8 ;  /* 0x000e3c0801007387 */ /* 0x0001e80000100800 */
[----:B0-----:R-:W3:Y:S02]  /*26ab0*/  LDL.LU R8, [R1+0xe60] ;  /* 0x000e600001087983 */ /* 0x001ee40000300800 */
[----:B---3--:R-:W-:-:S05]  /*26ac0*/  IMAD.X R8, R4, 0x1, R8, P5 ;  /* 0x0000000104087824 */ /* 0x008fca00028e0608 */
[----:B------:R0:W-:Y:S04]  /*26ad0*/  STL [R1+0xe60], R8 ;  /* 0x000e600801007387 */ /* 0x0001e80000100800 */
[----:B0-----:R-:W3:Y:S02]  /*26ae0*/  LDL.LU R8, [R1+0xe34] ;  /* 0x000e340001087983 */ /* 0x001ee40000300800 */
[----:B---3--:R-:W-:-:S05]  /*26af0*/  IADD3 R8, P5, R14, R8, RZ ;  /* 0x000000080e087210 */ /* 0x008fca0007fbe0ff */
        /* <DEDUP_REMOVED lines=147> */
[----:B------:R0:W-:Y:S02]  /*27430*/  STL [R1+0xd98], R8 ;  /* 0x000d980801007387 */ /* 0x0001e40000100800 */
[----:B0-----:R-:W-:Y:S02]  /*27440*/  IMAD.MOV.U32 R8, RZ, RZ, R9 ;  /* 0x000000ffff087224 */ /* 0x001fe400078e0009 */
[----:B------:R-:W-:Y:S02]  /*27450*/  IMAD.MOV.U32 R9, RZ, RZ, R223 ;  /* 0x000000ffff097224 */ /* 0x000fe400078e00df */
[----:B------:R-:W-:Y:S02]  /*27460*/  IMAD.MOV.U32 R223, RZ, RZ, R224 ;  /* 0x000000ffffdf7224 */ /* 0x000fe400078e00e0 */
[----:B------:R-:W-:Y:S02]  /*27470*/  IMAD.MOV.U32 R224, RZ, RZ, R225 ;  /* 0x000000ffffe07224 */ /* 0x000fe400078e00e1 */
[----:B------:R-:W-:-:S02]  /*27480*/  IMAD.MOV.U32 R225, RZ, RZ, R226 ;  /* 0x000000ffffe17224 */ /* 0x000fc400078e00e2 */
[----:B------:R-:W-:Y:S01]  /*27490*/  IMAD.MOV.U32 R226, RZ, RZ, R227 ;  /* 0x000000ffffe27224 */ /* 0x000fe200078e00e3 */
[----:B------:R-:W-:Y:S01]  /*274a0*/  IADD3 R8, P6, R14, R8, RZ ;  /* 0x000000080e087210 */ /* 0x000fe20007fde0ff */
[----:B------:R-:W-:Y:S02]  /*274b0*/  IMAD.MOV.U32 R227, RZ, RZ, R228 ;  /* 0x000000ffffe37224 */ /* 0x000fe400078e00e4 */
[----:B------:R-:W-:Y:S02]  /*274c0*/  IMAD.MOV.U32 R228, RZ, RZ, R229 ;  /* 0x000000ffffe47224 */ /* 0x000fe400078e00e5 */
[----:B------:R-:W-:Y:S02]  /*274d0*/  IMAD.MOV.U32 R229, RZ, RZ, R230 ;  /* 0x000000ffffe57224 */ /* 0x000fe400078e00e6 */
[----:B------:R-:W-:Y:S02]  /*274e0*/  IMAD.MOV.U32 R230, RZ, RZ, R252 ;  /* 0x000000ffffe67224 */ /* 0x000fe400078e00fc */
[----:B------:R-:W-:-:S02]  /*274f0*/  IMAD.MOV.U32 R252, RZ, RZ, R251 ;  /* 0x000000fffffc7224 */ /* 0x000fc400078e00fb */
[----:B------:R-:W3:Y:S04]  /*27500*/  LDL.LU R251, [R1+0x698] ;  /* 0x0006980001fb7983 */ /* 0x000ee80000300800 */
[----:B------:R0:W-:Y:S04]  /*27510*/  STL [R1+0xd6c], R8 ;  /* 0x000d6c0801007387 */ /* 0x0001e80000100800 */
[----:B0-----:R-:W4:Y:S02]  /*27520*/  LDL.LU R8, [R1+0xd90] ;  /* 0x000d900001087983 */ /* 0x001f240000300800 */
[----:B----4-:R-:W-:-:S05]  /*27530*/  IMAD.X R8, R4, 0x1, R8, P1 ;  /* 0x0000000104087824 */ /* 0x010fca00008e0608 */
[----:B------:R0:W-:Y:S04]  /*27540*/  STL [R1+0xd90], R8 ;  /* 0x000d900801007387 */ /* 0x0001e80000100800 */
[----:B0-----:R-:W4:Y:S02]  /*27550*/  LDL.LU R8, [R1+0xd64] ;  /* 0x000d640001087983 */ /* 0x001f240000300800 */
[----:B----4-:R-:W-:-:S05]  /*27560*/  IADD3 R8, P1, R14, R8, RZ ;  /* 0x000000080e087210 */ /* 0x010fca0007f3e0ff */
[----:B------:R0:W-:Y:S04]  /*27570*/  STL [R1+0xd64], R8 ;  /* 0x000d640801007387 */ /* 0x0001e80000100800 */
[----:B0-----:R-:W4:Y:S02]  /*27580*/  LDL.LU R8, [R1+0xd88] ;  /* 0x000d880001087983 */ /* 0x001f240000300800 */
[----:B----4-:R-:W-:-:S05]  /*27590*/  IMAD.X R8, R4, 0x1, R8, P2 ;  /* 0x0000000104087824 */ /* 0x010fca00010e0608 */
[----:B------:R0:W-:Y:S04]  /*275a0*/  STL [R1+0xd88], R8 ;  /* 0x000d880801007387 */ /* 0x0001e80000100800 */
[----:B0-----:R-:W4:Y:S01]  /*275b0*/  LDL.LU R8, [R1+0xd5c] ;  /* 0x000d5c0001087983 */ /* 0x001f220000300800 */
[----:B------:R-:W-:Y:S01]  /*275c0*/  UIADD3.64 UR44, UR12, 0x3fe, URZ ;  /* 0x000003fe0c2c7897 */ /* 0x000fe2000fffe03f */
[----:B--2---:R-:W-:Y:S01]  /*275d0*/  WARPGROUP.ARRIVE ;  /* 0x00000000000079c5 */ /* 0x004fe20000000000 */
[----:B------:R-:W-:Y:S01]  /*275e0*/  UMOV UR46, UR22 ;  /* 0x00000016002e7c82 */ /* 0x000fe20008000000 */
[----:B------:R-:W-:-:S06]  /*275f0*/  UMOV UR47, UR23 ;  /* 0x00000017002f7c82 */ /* 0x000fcc0008000000 */
[----:B------:R-:W-:Y:S01]  /*27600*/  QGMMA.64x256x32.F32.E5M2.E5M2 R24, gdesc[UR44], R24, gsb0 ;  /* 0x03e000002c1879f3 */ /* 0x000fe20008003818 */
[----:B----4-:R-:W-:-:S05]  /*27610*/  IADD3 R8, P2, R14, R8, RZ ;  /* 0x000000080e087210 */ /* 0x010fca0007f5e0ff */
[----:B------:R0:W-:Y:S04]  /*27620*/  STL [R1+0xd5c], R8 ;  /* 0x000d5c0801007387 */ /* 0x0001e80000100800 */
[----:B0-----:R-:W2:Y:S01]  /*27630*/  LDL.LU R8, [R1+0xd80] ;  /* 0x000d800001087983 */ /* 0x001ea20000300800 */
[----:B------:R-:W-:Y:S01]  /*27640*/  UIADD3.64 UR40, UR12, 0x400, URZ ;  /* 0x000004000c287897 */ /* 0x000fe2000fffe03f */
[----:B------:R-:W-:Y:S02]  /*27650*/  WARPGROUP.DEPBAR.LE gsb0, 0x0 ;  /* 0x00008000000079c5 */ /* 0x000fe40000010000 */
[----:B------:R-:W-:Y:S01]  /*27660*/  WARPGROUP.ARRIVE ;  /* 0x00000000000079c5 */ /* 0x000fe20000000000 */
[----:B------:R-:W-:Y:S01]  /*27670*/  UMOV UR42, UR14 ;  /* 0x0000000e002a7c82 */ /* 0x000fe20008000000 */
[----:B------:R-:W-:-:S12]  /*27680*/  UMOV UR43, UR15 ;  /* 0x0000000f002b7c82 */ /* 0x000fd80008000000 */
[----:B------:R-:W-:Y:S01]  /*27690*/  QGMMA.64x256x32.F32.E5M2.E5M2 R24, gdesc[UR40], R24, gsb0 ;  /* 0x03e00000281879f3 */ /* 0x000fe20008003818 */
[----:B------:R-:W-:Y:S01]  /*276a0*/  UIADD3.64 UR16, UR12, 0x402, URZ ;  /* 0x000004020c107897 */ /* 0x000fe2000fffe03f */
[----:B--2---:R-:W-:-:S05]  /*276b0*/  IMAD.X R8, R4, 0x1, R8, P3 ;  /* 0x0000000104087824 */ /* 0x004fca00018e0608 */
[----:B------:R0:W-:Y:S04]  /*276c0*/  STL [R1+0xd80], R8 ;  /* 0x000d800801007387 */ /* 0x0001e80000100800 */
[----:B0-----:R-:W2:Y:S01]  /*276d0*/  LDL.LU R8, [R1+0xd54] ;  /* 0x000d540001087983 */ /* 0x001ea20000300800 */
[----:B------:R-:W-:Y:S02]  /*276e0*/  WARPGROUP.DEPBAR.LE gsb0, 0x0 ;  /* 0x00008000000079c5 */ /* 0x000fe40000010000 */
[----:B------:R-:W-:-:S14]  /*276f0*/  WARPGROUP.ARRIVE ;  /* 0x00000000000079c5 */ /* 0x000fdc0000000000 */
[----:B------:R-:W-:Y:S01]  /*27700*/  QGMMA.64x256x32.F32.E5M2.E5M2 R24, gdesc[UR16], R24, gsb0 ;  /* 0x03e00000101879f3 */ /* 0x000fe20008003818 */
[----:B------:R-:W-:Y:S01]  /*27710*/  UIADD3.64 UR24, UR12, 0x404, URZ ;  /* 0x000004040c187897 */ /* 0x000fe2000fffe03f */
[----:B--2---:R-:W-:-:S05]  /*27720*/  IADD3 R8, P3, R14, R8, RZ ;  /* 0x000000080e087210 */ /* 0x004fca0007f7e0ff */
[----:B------:R0:W-:Y:S04]  /*27730*/  STL [R1+0xd54], R8 ;  /* 0x000d540801007387 */ /* 0x0001e80000100800 */
[----:B0-----:R-:W2:Y:S01]  /*27740*/  LDL.LU R8, [R1+0xd78] ;  /* 0x000d780001087983 */ /* 0x001ea20000300800 */
[----:B------:R-:W-:Y:S02]  /*27750*/  WARPGROUP.DEPBAR.LE gsb0, 0x0 ;  /* 0x00008000000079c5 */ /* 0x000fe40000010000 */
[----:B------:R-:W-:-:S14]  /*27760*/  WARPGROUP.ARRIVE ;  /* 0x00000000000079c5 */ /* 0x000fdc0000000000 */
[----:B------:R-:W-:Y:S03]  /*27770*/  QGMMA.64x256x32.F32.E5M2.E5M2 R24, gdesc[UR24], R24, gsb0 ;  /* 0x03e00000181879f3 */ /* 0x000fe60008003818 */
[----:B------:R-:W-:Y:S02]  /*27780*/  WARPGROUP.DEPBAR.LE gsb0, 0x0 ;  /* 0x00008000000079c5 */ /* 0x000fe40000010000 */
[----:B--2---:R-:W-:-:S05]  /*27790*/  IMAD.X R8, R4, 0x1, R8, P4 ;  /* 0x0000000104087824 */ /* 0x004fca00020e0608 */
[----:B------:R-:W-:Y:S04]  /*277a0*/  STL [R1+0xd78], R8 ;  /* 0x000d780801007387 */ /* 0x000fe80000100800 */
[----:B------:R-:W-:Y:S04]  /*277b0*/  STL.64 [R1], R24 ;  /* 0x0000001801007387 */ /* 0x000fe80000100a00 */
        /* <DEDUP_REMOVED lines=64> */
[----:B------:R-:W4:Y:S04]  /*27bc0*/  LDL.LU.64 R148, [R1+0x1528] ;  /* 0x0015280001947983 */ /* 0x000f280000300a00 */
[----:B------:R-:W3:Y:S04]  /*27bd0*/  LDL.LU.64 R146, [R1+0x1520] ;  /* 0x0015200001927983 */ /* 0x000ee80000300a00 */
[----:B------:R-:W2:Y:S04]  /*27be0*/  LDL.LU.64 R144, [R1+0x1518] ;  /* 0x0015180001907983 */ /* 0x000ea80000300a00 */
        /* <DEDUP_REMOVED lines=59> */
[----:B------:R-:W4:Y:S01]  /*27fa0*/  LDL.LU.64 R24, [R1+0x1338] ;  /* 0x0013380001187983 */ /* 0x000f220000300a00 */
        /* <DEDUP_REMOVED lines=11> */
[----:B--2---:R-:W-:Y:S01]  /*28060*/  IADD3 R126, P4, R14, R126, RZ ;  /* 0x0000007e0e7e7210 */ /* 0x004fe20007f9e0ff */
[----:B------:R-:W-:Y:S01]  /*28070*/  IMAD.X R127, R4, 0x1, R127, P5 ;  /* 0x00000001047f7824 */ /* 0x000fe200028e067f */
[----:B---3--:R-:W-:Y:S01]  /*28080*/  IADD3 R128, P5, R14, R128, RZ ;  /* 0x000000800e807210 */ /* 0x008fe20007fbe0ff */
[----:B------:R-:W-:-:S02]  /*28090*/  IMAD.X R129, R4, 0x1, R129, P6 ;  /* 0x0000000104817824 */ /* 0x000fc400030e0681 */
[----:B------:R0:W-:Y:S01]  /*280a0*/  STL [R1+0xd4c], R126 ;  /* 0x000d4c7e01007387 */ /* 0x0001e20000100800 */
[----:B----4-:R-:W-:Y:S01]  /*280b0*/  IADD3 R130, P6, R14, R130, RZ ;  /* 0x000000820e827210 */ /* 0x010fe20007fde0ff */
[----:B------:R-:W-:Y:S01]  /*280c0*/  IMAD.X R131, R4, 0x1, R131, P1 ;  /* 0x0000000104837824 */ /* 0x000fe200008e0683 */
[----:B------:R-:W-:Y:S01]  /*280d0*/  IADD3 R132, P1, R14, R132, RZ ;  /* 0x000000840e847210 */ /* 0x000fe20007f3e0ff */
[----:B0-----:R-:W2:Y:S04]  /*280e0*/  LDL.LU R126, [R1+0x1330] ;  /* 0x00133000017e7983 */ /* 0x001ea80000300800 */
[----:B------:R0:W-:Y:S01]  /*280f0*/  STL [R1+0xd70], R127 ;  /* 0x000d707f01007387 */ /* 0x0001e20000100800 */
[----:B------:R-:W-:Y:S01]  /*28100*/  IMAD.X R133, R4, 0x1, R133, P2 ;  /* 0x0000000104857824 */ /* 0x000fe200010e0685 */
[----:B------:R-:W-:-:S02]  /*28110*/  IADD3 R134, P2, R14, R134, RZ ;  /* 0x000000860e867210 */ /* 0x000fc40007f5e0ff */
[----:B0-----:R-:W2:Y:S04]  /*28120*/  LDL.LU R127, [R1+0x132c] ;  /* 0x00132c00017f7983 */ /* 0x001ea80000300800 */
[----:B------:R0:W-:Y:S01]  /*28130*/  STL [R1+0xd44], R128 ;  /* 0x000d448001007387 */ /* 0x0001e20000100800 */
[----:B------:R-:W-:-:S03]  /*28140*/  IMAD.X R135, R4, 0x1, R135, P3 ;  /* 0x0000000104877824 */ /* 0x000fc600018e0687 */
[----:B0-----:R-:W2:Y:S04]  /*28150*/  LDL.LU R128, [R1+0x1328] ;  /* 0x0013280001807983 */ /* 0x001ea80000300800 */
[----:B------:R0:W-:Y:S01]  /*28160*/  STL [R1+0xd68], R129 ;  /* 0x000d688101007387 */ /* 0x0001e20000100800 */
[----:B------:R-:W-:-:S03]  /*28170*/  IADD3 R136, P3, R14, R136, RZ ;  /* 0x000000880e887210 */ /* 0x000fc60007f7e0ff */
        /* <DEDUP_REMOVED lines=49> */
[----:B------:R0:W-:Y:S04]  /*28490*/  STL [R1+0xcfc], R146 ;  /* 0x000cfc9201007387 */ /* 0x0001e80000100800 */
        /* <DEDUP_REMOVED lines=485> */
[----:B----4-:R-:W-:-:S05]  /*2a2f0*/  IADD3 R8, P6, R8, UR5, RZ ;  /* 0x0000000508087c10 */ /* 0x010fca000ffde0ff */
        /* <DEDUP_REMOVED lines=32> */
[----:B----4-:R-:W-:-:S05]  /*2a500*/  IADD3.X R8, R8, UR6, RZ, P6, !PT ;  /* 0x0000000608087c10 */ /* 0x010fca000b7fe4ff */
[----:B------:R0:W-:Y:S02]  /*2a510*/  STL [R1+0x1278], R8 ;  /* 0x0012780801007387 */ /* 0x0001e40000100800 */
[----:B0-----:R-:W-:Y:S02]  /*2a520*/  IMAD.MOV.U32 R8, RZ, RZ, R223 ;  /* 0x000000ffff087224 */ /* 0x001fe400078e00df */
[----:B------:R-:W-:Y:S02]  /*2a530*/  IMAD.MOV.U32 R223, RZ, RZ, R224 ;  /* 0x000000ffffdf7224 */ /* 0x000fe400078e00e0 */
[----:B------:R-:W-:Y:S02]  /*2a540*/  IMAD.MOV.U32 R224, RZ, RZ, R227 ;  /* 0x000000ffffe07224 */ /* 0x000fe400078e00e3 */
[----:B------:R-:W-:Y:S02]  /*2a550*/  IMAD.MOV.U32 R227, RZ, RZ, R228 ;  /* 0x000000ffffe37224 */ /* 0x000fe400078e00e4 */
[----:B------:R-:W-:-:S02]  /*2a560*/  IMAD.MOV.U32 R228, RZ, RZ, R229 ;  /* 0x000000ffffe47224 */ /* 0x000fc400078e00e5 */
[----:B------:R-:W-:Y:S01]  /*2a570*/  IMAD.MOV.U32 R229, RZ, RZ, R230 ;  /* 0x000000ffffe57224 */ /* 0x000fe200078e00e6 */
[----:B------:R-:W-:Y:S01]  /*2a580*/  IADD3 R8, P6, R8, UR5, RZ ;  /* 0x0000000508087c10 */ /* 0x000fe2000ffde0ff */
[----:B------:R-:W-:Y:S02]  /*2a590*/  IMAD.MOV.U32 R230, RZ, RZ, R231 ;  /* 0x000000ffffe67224 */ /* 0x000fe400078e00e7 */
[----:B---3--:R-:W-:Y:S02]  /*2a5a0*/  IMAD.MOV.U32 R231, RZ, RZ, R232 ;  /* 0x000000ffffe77224 */ /* 0x008fe400078e00e8 */
[----:B------:R-:W-:Y:S02]  /*2a5b0*/  IMAD.MOV.U32 R232, RZ, RZ, R233 ;  /* 0x000000ffffe87224 */ /* 0x000fe400078e00e9 */
[----:B------:R-:W3:Y:S04]  /*2a5c0*/  LDL.LU R233, [R1+0x6e4] ;  /* 0x0006e40001e97983 */ /* 0x000ee80000300800 */
[----:B------:R0:W-:Y:S04]  /*2a5d0*/  STL [R1+0x1264], R8 ;  /* 0x0012640801007387 */ /* 0x0001e80000100800 */
[----:B0-----:R-:W4:Y:S02]  /*2a5e0*/  LDL.LU R8, [R1+0xa6c] ;  /* 0x000a6c0001087983 */ /* 0x001f240000300800 */
[----:B----4-:R-:W-:-:S05]  /*2a5f0*/  IADD3.X R8, R8, UR6, RZ, P1, !PT ;  /* 0x0000000608087c10 */ /* 0x010fca0008ffe4ff */
[----:B------:R0:W-:Y:S04]  /*2a600*/  STL [R1+0xa6c], R8 ;  /* 0x000a6c0801007387 */ /* 0x0001e80000100800 */
[----:B0-----:R-:W4:Y:S02]  /*2a610*/  LDL.LU R8, [R1+0x1260] ;  /* 0x0012600001087983 */ /* 0x001f240000300800 */
[----:B----4-:R-:W-:-:S05]  /*2a620*/  IADD3 R8, P1, R8, UR5, RZ ;  /* 0x0000000508087c10 */ /* 0x010fca000ff3e0ff */
        /* <DEDUP_REMOVED lines=494> */
[----:B----4-:R-:W-:Y:S02]  /*2c510*/  IADD3.X R8, R8, UR6, RZ, P6, !PT ;  /* 0x0000000608087c10 */ /* 0x010fe4000b7fe4ff */
[----:B------:R-:W-:-:S03]  /*2c520*/  IADD3 R9, P6, R9, UR5, RZ ;  /* 0x0000000509097c10 */ /* 0x000fc6000ffde0ff */
[----:B------:R-:W-:Y:S04]  /*2c530*/  STL [R1+0xff8], R8 ;  /* 0x000ff80801007387 */ /* 0x000fe80000100800 */
        /* <DEDUP_REMOVED lines=8> */
[----:B------:R-:W-:Y:S01]  /*2c5c0*/  IMAD.MOV.U32 R231, RZ, RZ, R232 ;  /* 0x000000ffffe77224 */ /* 0x000fe200078e00e8 */
[----:B------:R-:W-:Y:S01]  /*2c5d0*/  IADD3 R9, P1, R9, UR5, RZ ;  /* 0x0000000509097c10 */ /* 0x000fe2000ff3e0ff */
[----:B---3--:R-:W-:-:S02]  /*2c5e0*/  IMAD.MOV.U32 R232, RZ, RZ, R233 ;  /* 0x000000ffffe87224 */ /* 0x008fc400078e00e9 */
        /* <DEDUP_REMOVED lines=656> */
[----:B0-----:R-:W4:Y:S04]  /*2eef0*/  LDL.LU R249, [R1+0x12c8] ;  /* 0x0012c80001f97983 */ /* 0x001f280000300800 */
[----:B------:R-:W2:Y:S02]  /*2ef00*/  LDL.LU R9, [R1+0x870] ;  /* 0x0008700001097983 */ /* 0x000ea40000300800 */
[----:B--2---:R-:W-:-:S05]  /*2ef10*/  IADD3.X R9, R9, UR6, RZ, P2, !PT ;  /* 0x0000000609097c10 */ /* 0x004fca00097fe4ff */
[----:B------:R0:W-:Y:S04]  /*2ef20*/  STL [R1+0x870], R9 ;  /* 0x0008700901007387 */ /* 0x0001e80000100800 */
[----:B0-----:R-:W2:Y:S01]  /*2ef30*/  LDL.LU R9, [R1+0x844] ;  /* 0x0008440001097983 */ /* 0x001ea20000300800 */
[----:B------:R-:W-:Y:S02]  /*2ef40*/  IADD3.X R0, R0, UR6, RZ, P3, !PT ;  /* 0x0000000600007c10 */ /* 0x000fe40009ffe4ff */
[----:B--2---:R-:W-:-:S05]  /*2ef50*/  IADD3 R9, P2, R9, UR5, RZ ;  /* 0x0000000509097c10 */ /* 0x004fca000ff5e0ff */
[----:B------:R-:W-:Y:S04]  /*2ef60*/  STL [R1+0x844], R9 ;  /* 0x0008440901007387 */ /* 0x000fe80000100800 */
[----:B------:R0:W-:Y:S04]  /*2ef70*/  STL [R1+0x868], R0 ;  /* 0x0008680001007387 */ /* 0x0001e80000100800 */
[----:B0-----:R0:W5:Y:S04]  /*2ef80*/  LDL.LU R0, [R1+0x12c4] ;  /* 0x0012c40001007983 */ /* 0x0011680000300800 */
[----:B------:R-:W2:Y:S02]  /*2ef90*/  LDL.LU R9, [R1+0x83c] ;  /* 0x00083c0001097983 */ /* 0x000ea40000300800 */
[----:B--2---:R-:W-:-:S05]  /*2efa0*/  IADD3 R9, P3, R9, UR5, RZ ;  /* 0x0000000509097c10 */ /* 0x004fca000ff7e0ff */
[----:B------:R1:W-:Y:S04]  /*2efb0*/  STL [R1+0x83c], R9 ;  /* 0x00083c0901007387 */ /* 0x0003e80000100800 */
[----:B-1----:R-:W2:Y:S02]  /*2efc0*/  LDL.LU R9, [R1+0x860] ;  /* 0x0008600001097983 */ /* 0x002ea40000300800 */
[----:B--2---:R-:W-:-:S05]  /*2efd0*/  IADD3.X R9, R9, UR6, RZ, P4, !PT ;  /* 0x0000000609097c10 */ /* 0x004fca000a7fe4ff */
[----:B------:R1:W-:Y:S04]  /*2efe0*/  STL [R1+0x860], R9 ;  /* 0x0008600901007387 */ /* 0x0003e80000100800 */
[----:B-1----:R-:W2:Y:S02]  /*2eff0*/  LDL.LU R9, [R1+0x834] ;  /* 0x0008340001097983 */ /* 0x002ea40000300800 */
[----:B--2---:R-:W-:-:S05]  /*2f000*/  IADD3 R9, P4, R9, UR5, RZ ;  /* 0x0000000509097c10 */ /* 0x004fca000ff9e0ff */
[----:B------:R1:W-:Y:S04]  /*2f010*/  STL [R1+0x834], R9 ;  /* 0x0008340901007387 */ /* 0x0003e80000100800 */
[----:B-1----:R-:W2:Y:S02]  /*2f020*/  LDL.LU R9, [R1+0x858] ;  /* 0x0008580001097983 */ /* 0x002ea40000300800 */
[----:B--2---:R-:W-:Y:S02]  /*2f030*/  IADD3.X R9, R9, UR6, RZ, P5, !PT ;  /* 0x0000000609097c10 */ /* 0x004fe4000affe4ff */
[----:B------:R-:W-:-:S03]  /*2f040*/  IADD3 R2, P5, R2, UR5, RZ ;  /* 0x0000000502027c10 */ /* 0x000fc6000ffbe0ff */
[----:B------:R-:W-:Y:S04]  /*2f050*/  STL [R1+0x858], R9 ;  /* 0x0008580901007387 */ /* 0x000fe80000100800 */
[----:B------:R1:W-:Y:S04]  /*2f060*/  STL [R1+0x82c], R2 ;  /* 0x00082c0201007387 */ /* 0x0003e80000100800 */
[----:B-1----:R-:W2:Y:S04]  /*2f070*/  LDL.LU R2, [R1+0x12c0] ;  /* 0x0012c00001027983 */ /* 0x002ea80000300800 */
[----:B------:R-:W3:Y:S02]  /*2f080*/  LDL.LU R9, [R1+0x850] ;  /* 0x0008500001097983 */ /* 0x000ee40000300800 */
[----:B---3--:R-:W-:-:S05]  /*2f090*/  IADD3.X R9, R9, UR6, RZ, P6, !PT ;  /* 0x0000000609097c10 */ /* 0x008fca000b7fe4ff */
[----:B------:R1:W-:Y:S04]  /*2f0a0*/  STL [R1+0x850], R9 ;  /* 0x0008500901007387 */ /* 0x0003e80000100800 */
[----:B-1----:R-:W3:Y:S01]  /*2f0b0*/  LDL.LU R9, [R1+0x824] ;  /* 0x0008240001097983 */ /* 0x002ee20000300800 */
[----:B------:R-:W-:Y:S02]  /*2f0c0*/  IADD3.X R221, R221, UR6, RZ, P1, !PT ;  /* 0x00000006dddd7c10 */ /* 0x000fe40008ffe4ff */
[----:B---3--:R-:W-:-:S05]  /*2f0d0*/  IADD3 R9, P6, R9, UR5, RZ ;  /* 0x0000000509097c10 */ /* 0x008fca000ffde0ff */
[----:B------:R-:W-:Y:S04]  /*2f0e0*/  STL [R1+0x824], R9 ;  /* 0x0008240901007387 */ /* 0x000fe80000100800 */
[----:B------:R1:W-:Y:S04]  /*2f0f0*/  STL [R1+0x848], R221 ;  /* 0x000848dd01007387 */ /* 0x0003e80000100800 */
[----:B-1----:R-:W3:Y:S02]  /*2f100*/  LDL.LU R221, [R1+0x81c] ;  /* 0x00081c0001dd7983 */ /* 0x002ee40000300800 */
[----:B---3--:R-:W-:-:S05]  /*2f110*/  IADD3 R221, P1, R221, UR5, RZ ;  /* 0x00000005dddd7c10 */ /* 0x008fca000ff3e0ff */
[----:B------:R1:W-:Y:S04]  /*2f120*/  STL [R1+0x81c], R221 ;  /* 0x00081cdd01007387 */ /* 0x0003e80000100800 */
[----:B-1----:R-:W3:Y:S02]  /*2f130*/  LDL.LU R221, [R1+0x840] ;  /* 0x0008400001dd7983 */ /* 0x002ee40000300800 */
[----:B---3--:R-:W-:-:S05]  /*2f140*/  IADD3.X R221, R221, UR6, RZ, P2, !PT ;  /* 0x00000006dddd7c10 */ /* 0x008fca00097fe4ff */
[----:B------:R1:W-:Y:S04]  /*2f150*/  STL [R1+0x840], R221 ;  /* 0x000840dd01007387 */ /* 0x0003e80000100800 */
[----:B-1----:R-:W3:Y:S02]  /*2f160*/  LDL.LU R221, [R1+0x814] ;  /* 0x0008140001dd7983 */ /* 0x002ee40000300800 */
[----:B---3--:R-:W-:-:S05]  /*2f170*/  IADD3 R221, P2, R221, UR5, RZ ;  /* 0x00000005dddd7c10 */ /* 0x008fca000ff5e0ff */
[----:B------:R1:W-:Y:S04]  /*2f180*/  STL [R1+0x814], R221 ;  /* 0x000814dd01007387 */ /* 0x0003e80000100800 */
[----:B-1----:R-:W3:Y:S02]  /*2f190*/  LDL.LU R221, [R1+0x838] ;  /* 0x0008380001dd7983 */ /* 0x002ee40000300800 */
[----:B---3--:R-:W-:Y:S02]  /*2f1a0*/  IADD3.X R221, R221, UR6, RZ, P3, !PT ;  /* 0x00000006dddd7c10 */ /* 0x008fe40009ffe4ff */
[----:B------:R-:W-:-:S03]  /*2f1b0*/  IADD3 R220, P3, R220, UR5, RZ ;  /* 0x00000005dcdc7c10 */ /* 0x000fc6000ff7e0ff */
[----:B------:R1:W-:Y:S04]  /*2f1c0*/  STL [R1+0x838], R221 ;  /* 0x000838dd01007387 */ /* 0x0003e80000100800 */
[----:B------:R-:W-:Y:S04]  /*2f1d0*/  STL [R1+0x80c], R220 ;  /* 0x00080cdc01007387 */ /* 0x000fe80000100800 */
[----:B-1----:R-:W3:Y:S02]  /*2f1e0*/  LDL.LU R221, [R1+0x830] ;  /* 0x0008300001dd7983 */ /* 0x002ee40000300800 */
[----:B---3--:R-:W-:-:S05]  /*2f1f0*/  IADD3.X R221, R221, UR6, RZ, P4, !PT ;  /* 0x00000006dddd7c10 */ /* 0x008fca000a7fe4ff */
[----:B------:R1:W-:Y:S04]  /*2f200*/  STL [R1+0x830], R221 ;  /* 0x000830dd01007387 */ /* 0x0003e80000100800 */
[----:B-1----:R-:W3:Y:S01]  /*2f210*/  LDL.LU R221, [R1+0x804] ;  /* 0x0008040001dd7983 */ /* 0x002ee20000300800 */
[----:B------:R-:W-:Y:S02]  /*2f220*/  IADD3.X R219, R219, UR6, RZ, P5, !PT ;  /* 0x00000006dbdb7c10 */ /* 0x000fe4000affe4ff */
[----:B---3--:R-:W-:-:S05]  /*2f230*/  IADD3 R221, P4, R221, UR5, RZ ;  /* 0x00000005dddd7c10 */ /* 0x008fca000ff9e0ff */
[----:B------:R1:W-:Y:S04]  /*2f240*/  STL [R1+0x804], R221 ;  /* 0x000804dd01007387 */ /* 0x0003e80000100800 */
[----:B------:R-:W-:Y:S04]  /*2f250*/  STL [R1+0x828], R219 ;  /* 0x000828db01007387 */ /* 0x000fe80000100800 */
        /* <DEDUP_REMOVED lines=135> */
[----:B-1----:R-:W3:Y:S01]  /*2fad0*/  LDL.LU R221, [R1+0x760] ;  /* 0x0007600001dd7983 */ /* 0x002ee20000300800 */
[----:B------:R-:W-:Y:S01]  /*2fae0*/  WARPGROUP.ARRIVE ;  /* 0x00000000000079c5 */ /* 0x000fe20000000000 */
[----:B------:R-:W-:Y:S01]  /*2faf0*/  UMOV UR46, UR50 ;  /* 0x00000032002e7c82 */ /* 0x000fe20008000000 */
[----:B------:R-:W-:-:S04]  /*2fb00*/  UMOV UR47, UR51 ;  /* 0x00000033002f7c82 */ /* 0x000fc80008000000 */
[----:B------:R-:W-:Y:S01]  /*2fb10*/  QGMMA.64x256x32.F32.E5M2.E5M2 R24, gdesc[UR44], R24, gsb0 ;  /* 0x03e000002c1879f3 */ /* 0x000fe20008003818 */
[----:B---3--:R-:W-:-:S05]  /*2fb20*/  IADD3.X R221, R221, UR6, RZ, P6, !PT ;  /* 0x00000006dddd7c10 */ /* 0x008fca000b7fe4ff */
[----:B------:R1:W-:Y:S04]  /*2fb30*/  STL [R1+0x760], R221 ;  /* 0x000760dd01007387 */ /* 0x0003e80000100800 */
[----:B-1----:R-:W3:Y:S01]  /*2fb40*/  LDL.LU R221, [R1+0x734] ;  /* 0x0007340001dd7983 */ /* 0x002ee20000300800 */
[----:B------:R-:W-:Y:S02]  /*2fb50*/  WARPGROUP.DEPBAR.LE gsb0, 0x0 ;  /* 0x00008000000079c5 */ /* 0x000fe40000010000 */
[----:B------:R-:W-:Y:S01]  /*2fb60*/  WARPGROUP.ARRIVE ;  /* 0x00000000000079c5 */ /* 0x000fe20000000000 */
[----:B------:R-:W-:Y:S01]  /*2fb70*/  UMOV UR28, UR40 ;  /* 0x00000028001c7c82 */ /* 0x000fe20008000000 */
[----:B------:R-:W-:-:S13]  /*2fb80*/  UMOV UR29, UR41 ;  /* 0x00000029001d7c82 */ /* 0x000fda0008000000 */
[----:B------:R-:W-:Y:S01]  /*2fb90*/  QGMMA.64x256x32.F32.E5M2.E5M2 R24, gdesc[UR28], R24, gsb0 ;  /* 0x03e000001c1879f3 */ /* 0x000fe20008003818 */
[----:B---3--:R-:W-:-:S05]  /*2fba0*/  IADD3 R221, P6, R221, UR5, RZ ;  /* 0x00000005dddd7c10 */ /* 0x008fca000ffde0ff */
[----:B------:R1:W-:Y:S04]  /*2fbb0*/  STL [R1+0x734], R221 ;  /* 0x000734dd01007387 */ /* 0x0003e80000100800 */
[----:B-1----:R-:W3:Y:S01]  /*2fbc0*/  LDL.LU R221, [R1+0x758] ;  /* 0x0007580001dd7983 */ /* 0x002ee20000300800 */
[----:B--2---:R-:W-:Y:S01]  /*2fbd0*/  IADD3.X R2, R2, UR6, RZ, P2, !PT ;  /* 0x0000000602027c10 */ /* 0x004fe200097fe4ff */
[----:B------:R-:W-:Y:S02]  /*2fbe0*/  WARPGROUP.DEPBAR.LE gsb0, 0x0 ;  /* 0x00008000000079c5 */ /* 0x000fe40000010000 */
[----:B------:R-:W-:Y:S01]  /*2fbf0*/  WARPGROUP.ARRIVE ;  /* 0x00000000000079c5 */ /* 0x000fe20000000000 */
[----:B------:R-:W-:Y:S01]  /*2fc00*/  UMOV UR32, UR16 ;  /* 0x0000001000207c82 */ /* 0x000fe20008000000 */
[----:B------:R-:W-:-:S12]  /*2fc10*/  UMOV UR33, UR17 ;  /* 0x0000001100217c82 */ /* 0x000fd80008000000 */
[----:B------:R-:W-:Y:S01]  /*2fc20*/  QGMMA.64x256x32.F32.E5M2.E5M2 R24, gdesc[UR32], R24, gsb0 ;  /* 0x03e00000201879f3 */ /* 0x000fe20008003818 */
[----:B------:R-:W-:Y:S01]  /*2fc30*/  UMOV UR36, UR24 ;  /* 0x0000001800247c82 */ /* 0x000fe20008000000 */
[----:B------:R-:W-:Y:S01]  /*2fc40*/  UMOV UR37, UR25 ;  /* 0x0000001900257c82 */ /* 0x000fe20008000000 */
[----:B---3--:R-:W-:Y:S02]  /*2fc50*/  IADD3.X R221, R221, UR6, RZ, P1, !PT ;  /* 0x00000006dddd7c10 */ /* 0x008fe40008ffe4ff */
[----:B------:R-:W-:-:S03]  /*2fc60*/  IADD3 R206, P1, R206, UR5, RZ ;  /* 0x00000005cece7c10 */ /* 0x000fc6000ff3e0ff */
[----:B------:R-:W-:Y:S04]  /*2fc70*/  STL [R1+0x758], R221 ;  /* 0x000758dd01007387 */ /* 0x000fe80000100800 */
[----:B------:R-:W-:Y:S04]  /*2fc80*/  STL [R1+0x72c], R206 ;  /* 0x00072cce01007387 */ /* 0x000fe80000100800 */
[----:B------:R1:W-:Y:S04]  /*2fc90*/  STL [R1+0x750], R2 ;  /* 0x0007500201007387 */ /* 0x0003e80000100800 */
[----:B-1----:R-:W2:Y:S04]  /*2fca0*/  LDL.LU R2, [R1+0x12bc] ;  /* 0x0012bc0001027983 */ /* 0x002ea80000300800 */
[----:B------:R-:W3:Y:S01]  /*2fcb0*/  LDL.LU R221, [R1+0x724] ;  /* 0x0007240001dd7983 */ /* 0x000ee20000300800 */
[----:B------:R-:W-:-:S02]  /*2fcc0*/  WARPGROUP.DEPBAR.LE gsb0, 0x0 ;  /* 0x00008000000079c5 */ /* 0x000fc40000010000 */
[----:B------:R-:W-:-:S06]  /*2fcd0*/  WARPGROUP.ARRIVE ;  /* 0x00000000000079c5 */ /* 0x000fcc0000000000 */
[----:B------:R-:W-:Y:S01]  /*2fce0*/  QGMMA.64x256x32.F32.E5M2.E5M2 R24, gdesc[UR36], R24, gsb0 ;  /* 0x03e00000241879f3 */ /* 0x000fe20008003818 */
[----:B------:R-:W-:Y:S02]  /*2fcf0*/  IADD3.X R205, R205, UR6, RZ, P3, !PT ;  /* 0x00000006cdcd7c10 */ /* 0x000fe40009ffe4ff */
[----:B------:R-:W-:Y:S02]  /*2fd00*/  IADD3.X R222, R222, UR6, RZ, P4, !PT ;  /* 0x00000006dede7c10 */ /* 0x000fe4000a7fe4ff */
[----:B------:R-:W-:Y:S02]  /*2fd10*/  IADD3 R223, P4, R223, UR5, RZ ;  /* 0x00000005dfdf7c10 */ /* 0x000fe4000ff9e0ff */
[----:B------:R-:W-:Y:S02]  /*2fd20*/  IADD3.X R224, R224, UR6, RZ, P5, !PT ;  /* 0x00000006e0e07c10 */ /* 0x000fe4000affe4ff */
[----:B------:R-:W-:Y:S02]  /*2fd30*/  IADD3 R204, P5, R204, UR5, RZ ;  /* 0x00000005cccc7c10 */ /* 0x000fe4000ffbe0ff */
[----:B------:R-:W-:-:S02]  /*2fd40*/  IADD3.X R225, R225, UR6, RZ, P6, !PT ;  /* 0x00000006e1e17c10 */ /* 0x000fc4000b7fe4ff */
[----:B------:R-:W-:Y:S02]  /*2fd50*/  IADD3 R226, P6, R226, UR5, RZ ;  /* 0x00000005e2e27c10 */ /* 0x000fe4000ffde0ff */
        /* <DEDUP_REMOVED lines=19> */
[----:B------:R-:W-:Y:S02]  /*2fe90*/  IADD3.X R195, R195, UR6, RZ, P5, !PT ;  /* 0x00000006c3c37c10 */ /* 0x000fe4000affe4ff */
[----:B------:R-:W-:Y:S02]  /*2fea0*/  IADD3.X R252, R252, UR6, RZ, P6, !PT ;  /* 0x00000006fcfc7c10 */ /* 0x000fe4000b7fe4ff */
[----:B------:R-:W-:Y:S02]  /*2feb0*/  IADD3.X R251, R251, UR6, RZ, P1, !PT ;  /* 0x00000006fbfb7c10 */ /* 0x000fe40008ffe4ff */
[----:B---3--:R-:W-:-:S02]  /*2fec0*/  IADD3 R221, P2, R221, UR5, RZ ;  /* 0x00000005dddd7c10 */ /* 0x008fc4000ff5e0ff */
[----:B--2---:R-:W-:-:S03]  /*2fed0*/  IADD3 R2, P3, R2, UR5, RZ ;  /* 0x0000000502027c10 */ /* 0x004fc6000ff7e0ff */
[----:B------:R-:W-:Y:S04]  /*2fee0*/  STL [R1+0x724], R221 ;  /* 0x000724dd01007387 */ /* 0x000fe80000100800 */
[----:B------:R-:W-:Y:S04]  /*2fef0*/  STL [R1+0x748], R205 ;  /* 0x000748cd01007387 */ /* 0x000fe80000100800 */
[----:B------:R1:W-:Y:S01]  /*2ff00*/  STL [R1+0x71c], R2 ;  /* 0x00071c0201007387 */ /* 0x0003e20000100800 */
[----:B------:R-:W-:Y:S02]  /*2ff10*/  IADD3.X R228, R228, UR6, RZ, P2, !PT ;  /* 0x00000006e4e47c10 */ /* 0x000fe400097fe4ff */
[----:B------:R-:W-:-:S02]  /*2ff20*/  IADD3 R229, P2, R229, UR5, RZ ;  /* 0x00000005e5e57c10 */ /* 0x000fc4000ff5e0ff */
[----:B------:R-:W-:Y:S01]  /*2ff30*/  IADD3.X R230, R230, UR6, RZ, P3, !PT ;  /* 0x00000006e6e67c10 */ /* 0x000fe20009ffe4ff */
[----:B-1----:R0:W5:Y:S04]  /*2ff40*/  LDL.LU R2, [R1+0x12b8] ;  /* 0x0012b80001027983 */ /* 0x0021680000300800 */
[----:B------:R0:W-:Y:S04]  /*2ff50*/  STL [R1+0x740], R222 ;  /* 0x000740de01007387 */ /* 0x0001e80000100800 */
[----:B------:R0:W-:Y:S04]  /*2ff60*/  STL [R1+0x714], R223 ;  /* 0x000714df01007387 */ /* 0x0001e80000100800 */
[----:B------:R0:W-:Y:S04]  /*2ff70*/  STL [R1+0x738], R224 ;  /* 0x000738e001007387 */ /* 0x0001e80000100800 */
[----:B------:R0:W-:Y:S04]  /*2ff80*/  STL [R1+0x70c], R204 ;  /* 0x00070ccc01007387 */ /* 0x0001e80000100800 */
[----:B------:R0:W-:Y:S04]  /*2ff90*/  STL [R1+0x730], R225 ;  /* 0x000730e101007387 */ /* 0x0001e80000100800 */
[----:B------:R0:W-:Y:S04]  /*2ffa0*/  STL [R1+0x704], R226 ;  /* 0x000704e201007387 */ /* 0x0001e80000100800 */
[----:B------:R0:W-:Y:S01]  /*2ffb0*/  STL [R1+0x728], R203 ;  /* 0x000728cb01007387 */ /* 0x0001e20000100800 */
[----:B------:R-:W-:-:S03]  /*2ffc0*/  IADD3 R202, P3, R202, UR5, RZ ;  /* 0x00000005caca7c10 */ /* 0x000fc6000ff7e0ff */
[----:B------:R0:W-:Y:S04]  /*2ffd0*/  STL [R1+0x6fc], R227 ;  /* 0x0006fce301007387 */ /* 0x0001e80000100800 */
[----:B------:R0:W-:Y:S04]  /*2ffe0*/  STL [R1+0x720], R228 ;  /* 0x000720e401007387 */ /* 0x0001e80000100800 */
[----:B------:R0:W-:Y:S04]  /*2fff0*/  STL [R1+0x6f4], R229 ;  /* 0x0006f4e501007387 */ /* 0x0001e80000100800 */
[----:B------:R0:W-:Y:S04]  /*30000*/  STL [R1+0x718], R230 ;  /* 0x000718e601007387 */ /* 0x0001e80000100800 */
[----:B------:R0:W-:Y:S04]  /*30010*/  STL [R1+0x6ec], R202 ;  /* 0x0006ecca01007387 */ /* 0x0001e80000100800 */
[----:B------:R0:W-:Y:S04]  /*30020*/  STL [R1+0x710], R231 ;  /* 0x000710e701007387 */ /* 0x0001e80000100800 */
[----:B------:R0:W-:Y:S04]  /*30030*/  STL [R1+0x6e4], R232 ;  /* 0x0006e4e801007387 */ /* 0x0001e80000100800 */
[----:B------:R0:W-:Y:S04]  /*30040*/  STL [R1+0x708], R201 ;  /* 0x000708c901007387 */ /* 0x0001e80000100800 */
[----:B------:R0:W-:Y:S01]  /*30050*/  STL [R1+0x6dc], R233 ;  /* 0x0006dce901007387 */ /* 0x0001e20000100800 */
[----:B------:R-:W-:-:S03]  /*30060*/  IADD3.X R237, R237, UR6, RZ, P2, !PT ;  /* 0x00000006eded7c10 */ /* 0x000fc600097fe4ff */
[----:B------:R0:W-:Y:S01]  /*30070*/  STL [R1+0x700], R234 ;  /* 0x000700ea01007387 */ /* 0x0001e20000100800 */
[----:B------:R-:W-:-:S03]  /*30080*/  IADD3 R238, P2, R238, UR5, RZ ;  /* 0x00000005eeee7c10 */ /* 0x000fc6000ff5e0ff */
[----:B------:R0:W-:Y:S01]  /*30090*/  STL [R1+0x6d4], R235 ;  /* 0x0006d4eb01007387 */ /* 0x0001e20000100800 */
[----:B------:R-:W-:-:S03]  /*300a0*/  IADD3.X R199, R199, UR6, RZ, P3, !PT ;  /* 0x00000006c7c77c10 */ /* 0x000fc60009ffe4ff */
        /* <DEDUP_REMOVED lines=21> */
[----:B------:R0:W-:Y:S01]  /*30200*/  STL [R1+0x6b8], R248 ;  /* 0x0006b8f801007387 */ /* 0x0001e20000100800 */
[----:B------:R-:W-:-:S03]  /*30210*/  IADD3.X R194, R194, UR6, RZ, P3, !PT ;  /* 0x00000006c2c27c10 */ /* 0x000fc60009ffe4ff */
[----:B------:R0:W-:Y:S04]  /*30220*/  STL [R1+0x68c], R196 ;  /* 0x00068cc401007387 */ /* 0x0001e80000100800 */
[----:B------:R0:W-:Y:S01]  /*30230*/  STL [R1+0x6b0], R250 ;  /* 0x0006b0fa01007387 */ /* 0x0001e20000100800 */
[----:B----4-:R-:W-:-:S03]  /*30240*/  IADD3.X R249, R249, UR6, RZ, P2, !PT ;  /* 0x00000006f9f97c10 */ /* 0x010fc600097fe4ff */
[----:B------:R0:W-:Y:S04]  /*30250*/  STL [R1+0x6a8], R195 ;  /* 0x0006a8c301007387 */ /* 0x0001e80000100800 */
[----:B------:R0:W-:Y:S04]  /*30260*/  STL [R1+0x6a0], R252 ;  /* 0x0006a0fc01007387 */ /* 0x0001e80000100800 */
[----:B------:R0:W-:Y:S04]  /*30270*/  STL [R1+0x688], R194 ;  /* 0x000688c201007387 */ /* 0x0001e80000100800 */
[----:B------:R0:W-:Y:S04]  /*30280*/  STL [R1+0x698], R251 ;  /* 0x000698fb01007387 */ /* 0x0001e80000100800 */
[----:B------:R0:W-:Y:S01]  /*30290*/  STL [R1+0x690], R249 ;  /* 0x000690f901007387 */ /* 0x0001e20000100800 */
[----:B------:R-:W-:-:S02]  /*302a0*/  WARPGROUP.DEPBAR.LE gsb0, 0x0 ;  /* 0x00008000000079c5 */ /* 0x000fc40000010000 */
[----:B------:R-:W-:Y:S05]  /*302b0*/  @P0 BRA `(.L_x_2) ;  /* 0xfffffe8400340947 */ /* 0x000fea000383ffff */
.L_x_1:
[----:B------:R-:W2:Y:S01]  /*302c0*/  LDL.LU R167, [R1+0x400] ;  /* 0x0004000001a77983 */ /* 0x000ea20000300800 */
[----:B------:R-:W-:Y:S01]  /*302d0*/  ULDC UR5, c[0x0][0x248] ;  /* 0x0000920000057ab9 */ /* 0x000fe20000000800 */
[----:B------:R-:W-:Y:S01]  /*302e0*/  MOV R14, UR9 ;  /* 0x00000009000e7c02 */ /* 0x000fe20008000f00 */
[----:B------:R-:W-:Y:S01]  /*302f0*/  ULDC.64 UR6, c[0x0][0x228] ;  /* 0x00008a0000067ab9 */ /* 0x000fe20000000a00 */
[----:B------:R-:W3:Y:S01]  /*30300*/  LDL.LU R166, [R1+0x404] ;  /* 0x0004040001a67983 */ /* 0x000ee20000300800 */
[----:B-1---5:R-:W-:Y:S01]  /*30310*/  MOV R0, UR8 ;  /* 0x0000000800007c02 */ /* 0x022fe20008000f00 */
[----:B------:R-:W-:Y:S01]  /*30320*/  ULDC UR10, c[0x0][0x22c] ;  /* 0x00008b00000a7ab9 */ /* 0x000fe20000000800 */
[----:B------:R-:W-:Y:S01]  /*30330*/  LOP3.LUT R3, R3, 0xfeffffff, RZ, 0xc0, !PT ;  /* 0xfeffffff03037812 */ /* 0x000fe200078ec0ff */
[----:B------:R-:W4:Y:S01]  /*30340*/  LDL.LU R165, [R1+0x410] ;  /* 0x0004100001a57983 */ /* 0x000f220000300800 */
[----:B------:R-:W-:Y:S01]  /*30350*/  ULDC UR8, c[0x0][0x22c] ;  /* 0x00008b0000087ab9 */ /* 0x000fe20000000800 */
[----:B------:R-:W-:Y:S01]  /*30360*/  ULDC UR61, c[0x0][0x22c] ;  /* 0x00008b00003d7ab9 */ /* 0x000fe20000000800 */
[----:B------:R-:W-:Y:S01]  /*30370*/  ULDC UR9, c[0x0][0x22c] ;  /* 0x00008b0000097ab9 */ /* 0x000fe20000000800 */
[----:B------:R-:W4:Y:S01]  /*30380*/  LDL.LU R164, [R1+0x414] ;  /* 0x0004140001a47983 */ /* 0x000f220000300800 */
[C---:B------:R-:W-:Y:S01]  /*30390*/  VIADD R174, R2.reuse, 0x15 ;  /* 0x0000001502ae7836 */ /* 0x040fe20000000000 */
[----:B------:R-:W-:Y:S01]  /*303a0*/  ULDC UR60, c[0x0][0x22c] ;  /* 0x00008b00003c7ab9 */ /* 0x000fe20000000800 */
[C---:B------:R-:W-:Y:S01]  /*303b0*/  VIADD R175, R2.reuse, 0x14 ;  /* 0x0000001402af7836 */ /* 0x040fe20000000000 */
        /* <DEDUP_REMOVED lines=37> */
[C---:B0-----:R-:W-:Y:S01]  /*30610*/  VIADD R194, R2.reuse, 0xb3 ;  /* 0x000000b302c27836 */ /* 0x041fe20000000000 */
        /* <DEDUP_REMOVED lines=62> */
[----:B------:R-:W-:Y:S01]  /*30a00*/  STL [R1+0x12fc], R249 ;  /* 0x0012fcf901007387 */ /* 0x000fe20000100800 */
        /* <DEDUP_REMOVED lines=31> */
[----:B------:R0:W-:Y:S01]  /*30c00*/  STL [R1+0x848], R0 ;  /* 0x0008480001007387 */ /* 0x0001e20000100800 */
[C---:B------:R-:W-:Y:S01]  /*30c10*/  VIADD R242, R2.reuse, 0xe7 ;  /* 0x000000e702f27836 */ /* 0x040fe20000000000 */
[----:B------:R-:W-:Y:S01]  /*30c20*/  ULDC UR26, c[0x0][0x22c] ;  /* 0x00008b00001a7ab9 */ /* 0x000fe20000000800 */
[----:B------:R-:W-:Y:S01]  /*30c30*/  VIADD R252, R2, 0xe8 ;  /* 0x000000e802fc7836 */ /* 0x000fe20000000000 */
[----:B------:R-:W-:Y:S01]  /*30c40*/  ULDC UR25, c[0x0][0x22c] ;  /* 0x00008b0000197ab9 */ /* 0x000fe20000000800 */
        /* <DEDUP_REMOVED lines=14> */
[----:B--2---:R-:W-:-:S02]  /*30d30*/  IMAD.MOV.U32 R170, RZ, RZ, R167 ;  /* 0x000000ffffaa7224 */ /* 0x004fc400078e00a7 */
[----:B---3--:R-:W-:Y:S02]  /*30d40*/  IMAD.MOV.U32 R169, RZ, RZ, R166 ;  /* 0x000000ffffa97224 */ /* 0x008fe400078e00a6 */
[----:B------:R-:W-:Y:S02]  /*30d50*/  IMAD.MOV.U32 R171, RZ, RZ, R170 ;  /* 0x000000ffffab7224 */ /* 0x000fe400078e00aa */
[----:B----4-:R-:W-:Y:S02]  /*30d60*/  IMAD.MOV.U32 R168, RZ, RZ, R165 ;  /* 0x000000ffffa87224 */ /* 0x010fe400078e00a5 */
        /* <DEDUP_REMOVED lines=46> */
[----:B------:R-:W-:Y:S01]  /*31050*/  IMAD R13, R2, UR5, RZ ;  /* 0x00000005020d7c24 */ /* 0x000fe2000f8e02ff */
[----:B------:R-:W-:Y:S01]  /*31060*/  ULDC UR5, c[0x0][0x248] ;  /* 0x0000920000057ab9 */ /* 0x000fe20000000800 */
[----:B------:R-:W-:Y:S02]  /*31070*/  IMAD.MOV.U32 R16, RZ, RZ, R12 ;  /* 0x000000ffff107224 */ /* 0x000fe400078e000c */
[----:B------:R-:W-:Y:S01]  /*31080*/  VIADD R15, R13, UR5 ;  /* 0x000000050d0f7c36 */ /* 0x000fe20008000000 */
[----:B------:R-:W-:Y:S01]  /*31090*/  ULDC UR5, c[0x0][0x248] ;  /* 0x0000920000057ab9 */ /* 0x000fe20000000800 */
[----:B------:R-:W-:Y:S02]  /*310a0*/  IMAD.MOV.U32 R12, RZ, RZ, R11 ;  /* 0x000000ffff0c7224 */ /* 0x000fe400078e000b */
[----:B------:R-:W-:Y:S01]  /*310b0*/  VIADD R11, R15, UR5 ;  /* 0x000000050f0b7c36 */ /* 0x000fe20008000000 */
[----:B------:R-:W-:Y:S01]  /*310c0*/  ULDC UR5, c[0x0][0x248] ;  /* 0x0000920000057ab9 */ /* 0x000fe20000000800 */
[----:B------:R-:W-:-:S02]  /*310d0*/  IMAD.MOV.U32 R19, RZ, RZ, R18 ;  /* 0x000000ffff137224 */ /* 0x000fc400078e0012 */
[----:B0-----:R-:W-:Y:S01]  /*310e0*/  VIADD R0, R11, UR5 ;  /* 0x000000050b007c36 */ /* 0x001fe20008000000 */
[----:B------:R-:W-:Y:S01]  /*310f0*/  ULDC UR5, c[0x0][0x248] ;  /* 0x0000920000057ab9 */ /* 0x000fe20000000800 */
[----:B------:R-:W-:Y:S02]  /*31100*/  IMAD.MOV.U32 R18, RZ, RZ, R17 ;  /* 0x000000ffff127224 */ /* 0x000fe400078e0011 */
[----:B------:R-:W-:Y:S01]  /*31110*/  IMAD.MOV.U32 R17, RZ, RZ, R16 ;  /* 0x000000ffff117224 */ /* 0x000fe200078e0010 */
[----:B------:R0:W-:Y:S01]  /*31120*/  STL [R1+0x600], R0 ;  /* 0x0006000001007387 */ /* 0x0001e20000100800 */
[----:B------:R-:W-:Y:S02]  /*31130*/  IMAD.MOV.U32 R16, RZ, RZ, R12 ;  /* 0x000000ffff107224 */ /* 0x000fe400078e000c */
[----:B------:R-:W-:Y:S02]  /*31140*/  IMAD.MOV.U32 R12, RZ, RZ, R10 ;  /* 0x000000ffff0c7224 */ /* 0x000fe400078e000a */
[----:B0-----:R-:W-:Y:S01]  /*31150*/  VIADD R0, R0, UR5 ;  /* 0x0000000500007c36 */ /* 0x001fe20008000000 */
[----:B------:R-:W-:-:S04]  /*31160*/  ULDC UR5, c[0x0][0x248] ;  /* 0x0000920000057ab9 */ /* 0x000fc80000000800 */
[----:B------:R0:W-:Y:S02]  /*31170*/  STL [R1+0x604], R0 ;  /* 0x0006040001007387 */ /* 0x0001e40000100800 */
        /* <DEDUP_REMOVED lines=782> */
[----:B------:R0:W-:Y:S04]  /*34260*/  STL [R1+0x101c], R0 ;  /* 0x00101c0001007387 */ /* 0x0001e80000100800 */
[----:B------:R-:W2:Y:S01]  /*34270*/  LDL.LU R10, [R1+0x4e4] ;  /* 0x0004e400010a7983 */ /* 0x000ea20000300800 */
        /* <DEDUP_REMOVED lines=29> */
[----:B0-----:R-:W-:Y:S01]  /*34450*/  VIADD R0, R0, UR5 ;  /* 0x0000000500007c36 */ /* 0x001fe20008000000 */
[----:B------:R-:W-:Y:S02]  /*34460*/  F2FP.SATFINITE.E5M2.F32.PACK_AB_MERGE_C R14, R171, R172, RZ ;  /* 0x000000acab0e723e */ /* 0x000fe400048060ff */
[----:B------:R-:W-:Y:S02]  /*34470*/  LOP3.LUT R9, R9, 0x7fffffff, RZ, 0xc0, !PT ;  /* 0x7fffffff09097812 */ /* 0x000fe400078ec0ff */
[----:B------:R-:W-:Y:S02]  /*34480*/  LOP3.LUT R8, R8, 0x7fffffff, RZ, 0xc0, !PT ;  /* 0x7fffffff08087812 */ /* 0x000fe400078ec0ff */
[----:B------:R-:W-:Y:S02]  /*34490*/  LOP3.LUT R7, R7, 0x7fffffff, RZ, 0xc0, !PT ;  /* 0x7fffffff07077812 */ /* 0x000fe400078ec0ff */
[----:B------:R-:W-:-:S02]  /*344a0*/  LOP3.LUT R6, R6, 0x7fffffff, RZ, 0xc0, !PT ;  /* 0x7fffffff06067812 */ /* 0x000fc400078ec0ff */
[----:B------:R-:W-:Y:S02]  /*344b0*/  LOP3.LUT R5, R5, 0x7fffffff, RZ, 0xc0, !PT ;  /* 0x7fffffff05057812 */ /* 0x000fe400078ec0ff */
[----:B------:R-:W-:Y:S02]  /*344c0*/  LOP3.LUT R4, R4, 0xfffffff7, RZ, 0xc0, !PT ;  /* 0xfffffff704047812 */ /* 0x000fe400078ec0ff */
[----:B------:R-:W-:Y:S02]  /*344d0*/  LOP3.LUT R251, R251, 0x7fffffff, RZ, 0xc0, !PT ;  /* 0x7ffffffffbfb7812 */ /* 0x000fe400078ec0ff */
[----:B------:R-:W-:Y:S01]  /*344e0*/  LOP3.LUT R250, R250, 0x7fffffff, RZ, 0xc0, !PT ;  /* 0x7ffffffffafa7812 */ /* 0x000fe200078ec0ff */
[----:B------:R-:W-:Y:S01]  /*344f0*/  BAR.SYNC.DEFER_BLOCKING 0x0 ;  /* 0x0000000000007b1d */ /* 0x000fe20000010000 */
[----:B--2---:R-:W-:-:S05]  /*34500*/  IMAD.MOV.U32 R12, RZ, RZ, R10 ;  /* 0x000000ffff0c7224 */ /* 0x004fca00078e000a */
[----:B------:R-:W-:Y:S01]  /*34510*/  ULDC UR5, c[0x0][0x248] ;  /* 0x0000920000057ab9 */ /* 0x000fe20000000800 */
[----:B------:R-:W2:Y:S01]  /*34520*/  LDL.LU R10, [R1+0x4f0] ;  /* 0x0004f000010a7983 */ /* 0x000ea20000300800 */
[----:B------:R-:W-:Y:S02]  /*34530*/  IMAD.MOV.U32 R171, RZ, RZ, R170 ;  /* 0x000000ffffab7224 */ /* 0x000fe400078e00aa */
[----:B------:R-:W-:Y:S01]  /*34540*/  IMAD.MOV.U32 R170, RZ, RZ, R169 ;  /* 0x000000ffffaa7224 */ /* 0x000fe200078e00a9 */
[----:B------:R0:W-:Y:S01]  /*34550*/  STL [R1+0x1024], R0 ;  /* 0x0010240001007387 */ /* 0x0001e20000100800 */
[----:B------:R-:W-:Y:S02]  /*34560*/  IMAD.MOV.U32 R169, RZ, RZ, R168 ;  /* 0x000000ffffa97224 */ /* 0x000fe400078e00a8 */
[----:B------:R-:W-:Y:S01]  /*34570*/  IMAD.MOV.U32 R168, RZ, RZ, R167 ;  /* 0x000000ffffa87224 */ /* 0x000fe200078e00a7 */
[----:B------:R1:W-:Y:S01]  /*34580*/  STL [R1+0x844], R14 ;  /* 0x0008440e01007387 */ /* 0x0003e20000100800 */
        /* <DEDUP_REMOVED lines=24> */
[----:B--2---:R-:W-:-:S02]  /*34710*/  IMAD.MOV.U32 R12, RZ, RZ, R10 ;  /* 0x000000ffff0c7224 */ /* 0x004fc400078e000a */
[----:B------:R-:W2:Y:S01]  /*34720*/  LDL.LU R10, [R1+0x4f4] ;  /* 0x0004f400010a7983 */ /* 0x000ea20000300800 */
[----:B0-----:R-:W-:Y:S01]  /*34730*/  VIADD R0, R0, UR5 ;  /* 0x0000000500007c36 */ /* 0x001fe20008000000 */
[----:B------:R-:W-:Y:S02]  /*34740*/  ULDC UR5, c[0x0][0x248] ;  /* 0x0000920000057ab9 */ /* 0x000fe40000000800 */
[----:B------:R-:W1:Y:S04]  /*34750*/  LDL.LU R173, [R1+0x408] ;  /* 0x0004080001ad7983 */ /* 0x000e680000300800 */
[----:B------:R-:W1:Y:S02]  /*34760*/  LDL.LU R172, [R1+0x40c] ;  /* 0x00040c0001ac7983 */ /* 0x000e640000300800 */
[----:B-1----:R-:W-:Y:S01]  /*34770*/  F2FP.SATFINITE.E5M2.F32.PACK_AB_MERGE_C R14, R172, R173, RZ ;  /* 0x000000adac0e723e */ /* 0x002fe200048060ff */
[----:B------:R-:W-:-:S02]  /*34780*/  IMAD.MOV.U32 R172, RZ, RZ, R171 ;  /* 0x000000ffffac7224 */ /* 0x000fc400078e00ab */
[----:B------:R-:W-:Y:S02]  /*34790*/  IMAD.MOV.U32 R171, RZ, RZ, R170 ;  /* 0x000000ffffab7224 */ /* 0x000fe400078e00aa */
[----:B------:R-:W-:Y:S01]  /*347a0*/  IMAD.MOV.U32 R170, RZ, RZ, R169 ;  /* 0x000000ffffaa7224 */ /* 0x000fe200078e00a9 */
[----:B------:R0:W-:Y:S01]  /*347b0*/  STL [R1+0x840], R14 ;  /* 0x0008400e01007387 */ /* 0x0001e20000100800 */
        /* <DEDUP_REMOVED lines=26> */
[----:B--2---:R-:W-:Y:S02]  /*34960*/  IMAD.MOV.U32 R12, RZ, RZ, R10 ;  /* 0x000000ffff0c7224 */ /* 0x004fe400078e000a */
[----:B------:R-:W2:Y:S01]  /*34970*/  LDL.LU R10, [R1+0x500] ;  /* 0x00050000010a7983 */ /* 0x000ea20000300800 */
[----:B0-----:R-:W-:Y:S01]  /*34980*/  F2FP.SATFINITE.E5M2.F32.PACK_AB_MERGE_C R14, R171, R172, RZ ;  /* 0x000000acab0e723e */ /* 0x001fe200048060ff */
[----:B------:R-:W-:-:S02]  /*34990*/  IMAD.MOV.U32 R171, RZ, RZ, R170 ;  /* 0x000000ffffab7224 */ /* 0x000fc400078e00aa */
[----:B------:R-:W-:Y:S01]  /*349a0*/  IMAD.MOV.U32 R170, RZ, RZ, R169 ;  /* 0x000000ffffaa7224 */ /* 0x000fe200078e00a9 */
[----:B------:R0:W-:Y:S01]  /*349b0*/  STL [R1+0x1020], R0 ;  /* 0x0010200001007387 */ /* 0x0001e20000100800 */
[----:B------:R-:W-:Y:S02]  /*349c0*/  IMAD.MOV.U32 R169, RZ, RZ, R168 ;  /* 0x000000ffffa97224 */ /* 0x000fe400078e00a8 */
[----:B------:R-:W-:Y:S01]  /*349d0*/  IMAD.MOV.U32 R168, RZ, RZ, R167 ;  /* 0x000000ffffa87224 */ /* 0x000fe200078e00a7 */
[----:B------:R1:W-:Y:S01]  /*349e0*/  STL [R1+0x830], R14 ;  /* 0x0008300e01007387 */ /* 0x0003e20000100800 */
        /* <DEDUP_REMOVED lines=24> */
[----:B--2---:R-:W-:Y:S02]  /*34b70*/  IMAD.MOV.U32 R12, RZ, RZ, R10 ;  /* 0x000000ffff0c7224 */ /* 0x004fe400078e000a */
[----:B------:R-:W2:Y:S01]  /*34b80*/  LDL.LU R10, [R1+0x504] ;  /* 0x00050400010a7983 */ /* 0x000ea20000300800 */
[----:B0-----:R-:W-:Y:S01]  /*34b90*/  VIADD R0, R0, UR5 ;  /* 0x0000000500007c36 */ /* 0x001fe20008000000 */
[----:B------:R-:W-:-:S02]  /*34ba0*/  ULDC UR5, c[0x0][0x248] ;  /* 0x0000920000057ab9 */ /* 0x000fc40000000800 */
[----:B------:R-:W1:Y:S04]  /*34bb0*/  LDL.LU R173, [R1+0x418] ;  /* 0x0004180001ad7983 */ /* 0x000e680000300800 */
[----:B------:R-:W1:Y:S02]  /*34bc0*/  LDL.LU R172, [R1+0x41c] ;  /* 0x00041c0001ac7983 */ /* 0x000e640000300800 */
[----:B-1----:R-:W-:Y:S01]  /*34bd0*/  F2FP.SATFINITE.E5M2.F32.PACK_AB_MERGE_C R14, R172, R173, RZ ;  /* 0x000000adac0e723e */ /* 0x002fe200048060ff */
[----:B------:R-:W-:Y:S02]  /*34be0*/  IMAD.MOV.U32 R172, RZ, RZ, R171 ;  /* 0x000000ffffac7224 */ /* 0x000fe400078e00ab */
        /* <DEDUP_REMOVED lines=29> */
[----:B--2---:R-:W-:Y:S02]  /*34dc0*/  IMAD.MOV.U32 R12, RZ, RZ, R10 ;  /* 0x000000ffff0c7224 */ /* 0x004fe400078e000a */
[----:B------:R-:W2:Y:S01]  /*34dd0*/  LDL.LU R10, [R1+0x520] ;  /* 0x00052000010a7983 */ /* 0x000ea20000300800 */
[----:B0-----:R-:W-:Y:S01]  /*34de0*/  F2FP.SATFINITE.E5M2.F32.PACK_AB_MERGE_C R14, R171, R172, RZ ;  /* 0x000000acab0e723e */ /* 0x001fe200048060ff */
[----:B------:R-:W-:Y:S02]  /*34df0*/  IMAD.MOV.U32 R171, RZ, RZ, R170 ;  /* 0x000000ffffab7224 */ /* 0x000fe400078e00aa */
[----:B------:R-:W-:Y:S01]  /*34e00*/  IMAD.MOV.U32 R170, RZ, RZ, R169 ;  /* 0x000000ffffaa7224 */ /* 0x000fe200078e00a9 */
[----:B------:R0:W-:Y:S01]  /*34e10*/  STL [R1+0x1018], R0 ;  /* 0x0010180001007387 */ /* 0x0001e20000100800 */
[----:B------:R-:W-:-:S02]  /*34e20*/  IMAD.MOV.U32 R169, RZ, RZ, R168 ;  /* 0x000000ffffa97224 */ /* 0x000fc400078e00a8 */
[----:B------:R-:W-:Y:S01]  /*34e30*/  IMAD.MOV.U32 R168, RZ, RZ, R167 ;  /* 0x000000ffffa87224 */ /* 0x000fe200078e00a7 */
[----:B------:R1:W-:Y:S01]  /*34e40*/  STL [R1+0x838], R14 ;  /* 0x0008380e01007387 */ /* 0x0003e20000100800 */
        /* <DEDUP_REMOVED lines=828> */
[----:B0-----:R-:W-:Y:S01]  /*38210*/  F2FP.SATFINITE.E5M2.F32.PACK_AB_MERGE_C R14, R171, R172, RZ ;  /* 0x000000acab0e723e */ /* 0x001fe200048060ff */
[----:B------:R-:W-:Y:S02]  /*38220*/  IMAD.MOV.U32 R18, RZ, RZ, R17 ;  /* 0x000000ffff127224 */ /* 0x000fe400078e0011 */
[----:B------:R-:W-:-:S02]  /*38230*/  IMAD.MOV.U32 R17, RZ, RZ, R16 ;  /* 0x000000ffff117224 */ /* 0x000fc400078e0010 */
[----:B------:R-:W-:Y:S02]  /*38240*/  IMAD.MOV.U32 R16, RZ, RZ, R12 ;  /* 0x000000ffff107224 */ /* 0x000fe400078e000c */
[----:B--2---:R-:W-:Y:S02]  /*38250*/  IMAD.MOV.U32 R12, RZ, RZ, R10 ;  /* 0x000000ffff0c7224 */ /* 0x004fe400078e000a */
[----:B------:R-:W-:Y:S01]  /*38260*/  IMAD.MOV.U32 R171, RZ, RZ, R170 ;  /* 0x000000ffffab7224 */ /* 0x000fe200078e00aa */
[----:B------:R-:W2:Y:S01]  /*38270*/  LDL.LU R10, [R1+0x588] ;  /* 0x00058800010a7983 */ /* 0x000ea20000300800 */
[----:B------:R-:W-:Y:S02]  /*38280*/  IMAD.MOV.U32 R170, RZ, RZ, R169 ;  /* 0x000000ffffaa7224 */ /* 0x000fe400078e00a9 */
[----:B------:R-:W-:Y:S01]  /*38290*/  IMAD.MOV.U32 R169, RZ, RZ, R168 ;  /* 0x000000ffffa97224 */ /* 0x000fe200078e00a8 */
[----:B------:R0:W-:Y:S01]  /*382a0*/  STL [R1+0xfb8], R0 ;  /* 0x000fb80001007387 */ /* 0x0001e20000100800 */
[----:B------:R-:W-:-:S03]  /*382b0*/  IMAD.MOV.U32 R168, RZ, RZ, R167 ;  /* 0x000000ffffa87224 */ /* 0x000fc600078e00a7 */
[----:B------:R1:W-:Y:S04]  /*382c0*/  STL [R1+0x8b0], R14 ;  /* 0x0008b00e01007387 */ /* 0x0003e80000100800 */
[----:B------:R-:W3:Y:S01]  /*382d0*/  LDL.LU R167, [R1+0x508] ;  /* 0x0005080001a77983 */ /* 0x000ee20000300800 */
        /* <DEDUP_REMOVED lines=10> */
[----:B---3--:R-:W-:Y:S02]  /*38380*/  IMAD.MOV.U32 R168, RZ, RZ, R167 ;  /* 0x000000ffffa87224 */ /* 0x008fe400078e00a7 */
[----:B------:R-:W3:Y:S04]  /*38390*/  LDL.LU R167, [R1+0x50c] ;  /* 0x00050c0001a77983 */ /* 0x000ee80000300800 */
[----:B------:R1:W-:Y:S01]  /*383a0*/  STL [R1+0xfb0], R0 ;  /* 0x000fb00001007387 */ /* 0x0003e20000100800 */
[----:B0-----:R-:W-:Y:S01]  /*383b0*/  F2FP.SATFINITE.E5M2.F32.PACK_AB_MERGE_C R14, R171, R172, RZ ;  /* 0x000000acab0e723e */ /* 0x001fe200048060ff */
[----:B------:R-:W-:-:S02]  /*383c0*/  IMAD.MOV.U32 R171, RZ, RZ, R170 ;  /* 0x000000ffffab7224 */ /* 0x000fc400078e00aa */
[----:B------:R-:W-:Y:S02]  /*383d0*/  IMAD.MOV.U32 R170, RZ, RZ, R169 ;  /* 0x000000ffffaa7224 */ /* 0x000fe400078e00a9 */
[----:B------:R-:W-:Y:S01]  /*383e0*/  IMAD.MOV.U32 R169, RZ, RZ, R168 ;  /* 0x000000ffffa97224 */ /* 0x000fe200078e00a8 */
[----:B------:R0:W-:Y:S01]  /*383f0*/  STL [R1+0x89c], R14 ;  /* 0x00089c0e01007387 */ /* 0x0001e20000100800 */
[----:B---3--:R-:W-:-:S03]  /*38400*/  IMAD.MOV.U32 R168, RZ, RZ, R167 ;  /* 0x000000ffffa87224 */ /* 0x008fc600078e00a7 */
[----:B------:R-:W3:Y:S01]  /*38410*/  LDL.LU R167, [R1+0x510] ;  /* 0x0005100001a77983 */ /* 0x000ee20000300800 */
[----:B-1----:R-:W-:Y:S01]  /*38420*/  VIADD R0, R0, UR5 ;  /* 0x0000000500007c36 */ /* 0x002fe20008000000 */
[----:B------:R-:W-:Y:S02]  /*38430*/  ULDC UR5, c[0x0][0x248] ;  /* 0x0000920000057ab9 */ /* 0x000fe40000000800 */
[----:B------:R-:W0:Y:S04]  /*38440*/  LDL.LU R173, [R1+0x4f8] ;  /* 0x0004f80001ad7983 */ /* 0x000e280000300800 */
[----:B------:R-:W0:Y:S02]  /*38450*/  LDL.LU R172, [R1+0x4fc] ;  /* 0x0004fc0001ac7983 */ /* 0x000e240000300800 */
[----:B0-----:R-:W-:Y:S01]  /*38460*/  F2FP.SATFINITE.E5M2.F32.PACK_AB_MERGE_C R14, R172, R173, RZ ;  /* 0x000000adac0e723e */ /* 0x001fe200048060ff */
[----:B------:R-:W-:-:S02]  /*38470*/  IMAD.MOV.U32 R172, RZ, RZ, R171 ;  /* 0x000000ffffac7224 */ /* 0x000fc400078e00ab */
[----:B------:R-:W-:Y:S02]  /*38480*/  IMAD.MOV.U32 R171, RZ, RZ, R170 ;  /* 0x000000ffffab7224 */ /* 0x000fe400078e00aa */
[----:B------:R-:W-:Y:S01]  /*38490*/  IMAD.MOV.U32 R170, RZ, RZ, R169 ;  /* 0x000000ffffaa7224 */ /* 0x000fe200078e00a9 */
[----:B------:R0:W-:Y:S01]  /*384a0*/  STL [R1+0x894], R14 ;  /* 0x0008940e01007387 */ /* 0x0001e20000100800 */
[----:B------:R-:W-:Y:S02]  /*384b0*/  IMAD.MOV.U32 R169, RZ, RZ, R168 ;  /* 0x000000ffffa97224 */ /* 0x000fe400078e00a8 */
[----:B---3--:R-:W-:Y:S02]  /*384c0*/  IMAD.MOV.U32 R168, RZ, RZ, R167 ;  /* 0x000000ffffa87224 */ /* 0x008fe400078e00a7 */
[----:B------:R-:W3:Y:S04]  /*384d0*/  LDL.LU R167, [R1+0x514] ;  /* 0x0005140001a77983 */ /* 0x000ee80000300800 */
[----:B------:R-:W-:Y:S01]  /*384e0*/  STL [R1+0xfa8], R0 ;  /* 0x000fa80001007387 */ /* 0x000fe20000100800 */
[----:B0-----:R-:W-:Y:S01]  /*384f0*/  F2FP.SATFINITE.E5M2.F32.PACK_AB_MERGE_C R14, R171, R172, RZ ;  /* 0x000000acab0e723e */ /* 0x001fe200048060ff */
[----:B------:R-:W-:-:S02]  /*38500*/  IMAD.MOV.U32 R172, RZ, RZ, R170 ;  /* 0x000000ffffac7224 */ /* 0x000fc400078e00aa */
[----:B------:R-:W-:Y:S02]  /*38510*/  IMAD.MOV.U32 R170, RZ, RZ, R168 ;  /* 0x000000ffffaa7224 */ /* 0x000fe400078e00a8 */
[----:B------:R0:W-:Y:S01]  /*38520*/  STL [R1+0x8c0], R14 ;  /* 0x0008c00e01007387 */ /* 0x0001e20000100800 */
[----:B------:R-:W-:-:S03]  /*38530*/  IMAD.MOV.U32 R171, RZ, RZ, R169 ;  /* 0x000000ffffab7224 */ /* 0x000fc600078e00a9 */
[----:B------:R-:W4:Y:S01]  /*38540*/  LDL.LU R168, [R1+0x518] ;  /* 0x0005180001a87983 */ /* 0x000f220000300800 */
[----:B---3--:R-:W-:-:S03]  /*38550*/  IMAD.MOV.U32 R169, RZ, RZ, R167 ;  /* 0x000000ffffa97224 */ /* 0x008fc600078e00a7 */
[----:B------:R-:W3:Y:S01]  /*38560*/  LDL.LU R167, [R1+0x51c] ;  /* 0x00051c0001a77983 */ /* 0x000ee20000300800 */
[----:B0-----:R-:W-:Y:S01]  /*38570*/  F2FP.SATFINITE.E5M2.F32.PACK_AB_MERGE_C R14, R171, R172, RZ ;  /* 0x000000acab0e723e */ /* 0x001fe200048060ff */
[----:B------:R-:W-:Y:S02]  /*38580*/  IMAD.MOV.U32 R173, RZ, RZ, R170 ;  /* 0x000000ffffad7224 */ /* 0x000fe400078e00aa */
[----:B------:R-:W-:Y:S02]  /*38590*/  IMAD.MOV.U32 R172, RZ, RZ, R169 ;  /* 0x000000ffffac7224 */ /* 0x000fe400078e00a9 */
[----:B------:R-:W-:Y:S02]  /*385a0*/  VIADD R0, R0, UR5 ;  /* 0x0000000500007c36 */ /* 0x000fe40008000000 */
[----:B----4-:R-:W-:Y:S01]  /*385b0*/  IMAD.MOV.U32 R171, RZ, RZ, R168 ;  /* 0x000000ffffab7224 */ /* 0x010fe200078e00a8 */
[----:B------:R0:W-:Y:S01]  /*385c0*/  STL [R1+0x8b8], R14 ;  /* 0x0008b80e01007387 */ /* 0x0001e20000100800 */
[----:B------:R-:W-:Y:S01]  /*385d0*/  IMAD.MOV.U32 R168, RZ, RZ, R165 ;  /* 0x000000ffffa87224 */ /* 0x000fe200078e00a5 */
[----:B------:R-:W-:Y:S01]  /*385e0*/  ULDC UR5, c[0x0][0x248] ;  /* 0x0000920000057ab9 */ /* 0x000fe20000000800 */
        /* <DEDUP_REMOVED lines=14> */
[----:B------:R-:W-:Y:S01]  /*386d0*/  IMAD.MOV.U32 R23, RZ, RZ, R20 ;  /* 0x000000ffff177224 */ /* 0x000fe200078e0014 */
[----:B------:R-:W4:Y:S01]  /*386e0*/  LDL.LU R16, [R1+0x58c] ;  /* 0x00058c0001107983 */ /* 0x000f220000300800 */
[----:B------:R-:W-:Y:S02]  /*386f0*/  IMAD.MOV.U32 R20, RZ, RZ, R17 ;  /* 0x000000ffff147224 */ /* 0x000fe400078e0011 */
[----:B--2---:R-:W-:Y:S01]  /*38700*/  IMAD.MOV.U32 R17, RZ, RZ, R10 ;  /* 0x000000ffff117224 */ /* 0x004fe200078e000a */
[----:B0-----:R-:W-:Y:S01]  /*38710*/  F2FP.SATFINITE.E5M2.F32.PACK_AB_MERGE_C R14, R172, R173, RZ ;  /* 0x000000adac0e723e */ /* 0x001fe200048060ff */
[----:B-1----:R-:W-:Y:S01]  /*38720*/  VIADD R0, R0, UR5 ;  /* 0x0000000500007c36 */ /* 0x002fe20008000000 */
[----:B------:R-:W-:Y:S01]  /*38730*/  ULDC UR5, c[0x0][0x248] ;  /* 0x0000920000057ab9 */ /* 0x000fe20000000800 */
[----:B------:R-:W-:Y:S01]  /*38740*/  F2FP.SATFINITE.E5M2.F32.PACK_AB_MERGE_C R162, R162, R163, RZ ;  /* 0x000000a3a2a2723e */ /* 0x000fe200048060ff */
[----:B---3--:R-:W-:Y:S02]  /*38750*/  IMAD.MOV.U32 R170, RZ, RZ, R167 ;  /* 0x000000ffffaa7224 */ /* 0x008fe400078e00a7 */
        /* <DEDUP_REMOVED lines=8> */
[----:B------:R-:W2:Y:S04]  /*387e0*/  LDL.LU R12, [R1+0x584] ;  /* 0x00058400010c7983 */ /* 0x000ea80000300800 */
[----:B------:R-:W3:Y:S01]  /*387f0*/  LDL.LU R10, [R1+0x580] ;  /* 0x00058000010a7983 */ /* 0x000ee20000300800 */
[----:B------:R-:W-:-:S03]  /*38800*/  F2FP.SATFINITE.E5M2.F32.PACK_AB_MERGE_C R170, R170, R171, RZ ;  /* 0x000000abaaaa723e */ /* 0x000fc600048060ff */
[----:B------:R0:W-:Y:S01]  /*38810*/  STL [R1+0x8ac], R14 ;  /* 0x0008ac0e01007387 */ /* 0x0001e20000100800 */
[----:B------:R-:W-:-:S03]  /*38820*/  F2FP.SATFINITE.E5M2.F32.PACK_AB_MERGE_C R166, R166, R167, RZ ;  /* 0x000000a7a6a6723e */ /* 0x000fc600048060ff */
[----:B------:R-:W-:Y:S01]  /*38830*/  STL [R1+0x8a4], R170 ;  /* 0x0008a4aa01007387 */ /* 0x000fe20000100800 */
[----:B0-----:R-:W-:-:S03]  /*38840*/  F2FP.SATFINITE.E5M2.F32.PACK_AB_MERGE_C R14, R168, R169, RZ ;  /* 0x000000a9a80e723e */ /* 0x001fc600048060ff */
[----:B------:R0:W-:Y:S04]  /*38850*/  STL [R1+0xf98], R0 ;  /* 0x000f980001007387 */ /* 0x0001e80000100800 */
[----:B------:R1:W-:Y:S01]  /*38860*/  STL [R1+0x8d0], R14 ;  /* 0x0008d00e01007387 */ /* 0x0003e20000100800 */
[----:B0-----:R-:W-:Y:S01]  /*38870*/  VIADD R0, R0, UR5 ;  /* 0x0000000500007c36 */ /* 0x001fe20008000000 */
[----:B------:R-:W-:Y:S01]  /*38880*/  ULDC UR5, c[0x0][0x248] ;  /* 0x0000920000057ab9 */ /* 0x000fe20000000800 */
[----:B-1----:R-:W-:Y:S01]  /*38890*/  F2FP.SATFINITE.E5M2.F32.PACK_AB_MERGE_C R14, R164, R165, RZ ;  /* 0x000000a5a40e723e */ /* 0x002fe200048060ff */
[----:B------:R-:W-:Y:S04]  /*388a0*/  STL [R1+0x8c8], R166 ;  /* 0x0008c8a601007387 */ /* 0x000fe80000100800 */
[----:B------:R0:W-:Y:S04]  /*388b0*/  STL [R1+0xf90], R0 ;  /* 0x000f900001007387 */ /* 0x0001e80000100800 */
[----:B------:R1:W-:Y:S01]  /*388c0*/  STL [R1+0x8bc], R14 ;  /* 0x0008bc0e01007387 */ /* 0x0003e20000100800 */
[----:B------:R-:W-:Y:S01]  /*388d0*/  F2FP.SATFINITE.E5M2.F32.PACK_AB_MERGE_C R158, R158, R159, RZ ;  /* 0x0000009f9e9e723e */ /* 0x000fe200048060ff */
        /* <DEDUP_REMOVED lines=20> */
[----:B0-----:R-:W-:-:S03]  /*38a20*/  VIADD R0, R0, UR5 ;  /* 0x0000000500007c36 */ /* 0x001fc60008000000 */
[----:B------:R-:W-:Y:S01]  /*38a30*/  STL [R1+0x8e8], R22 ;  /* 0x0008e81601007387 */ /* 0x000fe20000100800 */
[----:B------:R-:W-:Y:S01]  /*38a40*/  ULDC UR5, c[0x0][0x248] ;  /* 0x0000920000057ab9 */ /* 0x000fe20000000800 */
[----:B-1----:R-:W-:Y:S02]  /*38a50*/  F2FP.SATFINITE.E5M2.F32.PACK_AB_MERGE_C R14, R20, R21, RZ ;  /* 0x00000015140e723e */ /* 0x002fe400048060ff */
[----:B------:R0:W-:Y:S04]  /*38a60*/  STL [R1+0xf70], R0 ;  /* 0x000f700001007387 */ /* 0x0001e80000100800 */
[----:B------:R1:W-:Y:S01]  /*38a70*/  STL [R1+0x8dc], R14 ;  /* 0x0008dc0e01007387 */ /* 0x0003e20000100800 */
[----:B0-----:R-:W-:Y:S01]  /*38a80*/  VIADD R0, R0, UR5 ;  /* 0x0000000500007c36 */ /* 0x001fe20008000000 */
[----:B------:R-:W-:Y:S01]  /*38a90*/  ULDC UR5, c[0x0][0x248] ;  /* 0x0000920000057ab9 */ /* 0x000fe20000000800 */
[----:B-1----:R-:W-:-:S05]  /*38aa0*/  F2FP.SATFINITE.E5M2.F32.PACK_AB_MERGE_C R14, R18, R19, RZ ;  /* 0x00000013120e723e */ /* 0x002fca00048060ff */
[----:B------:R0:W-:Y:S04]  /*38ab0*/  STL [R1+0x8d4], R14 ;  /* 0x0008d40e01007387 */ /* 0x0001e80000100800 */
[----:B------:R1:W-:Y:S04]  /*38ac0*/  STL [R1+0xf68], R0 ;  /* 0x000f680001007387 */ /* 0x0003e80000100800 */
[----:B------:R-:W3:Y:S04]  /*38ad0*/  LDL.LU R169, [R1+0x590] ;  /* 0x0005900001a97983 */ /* 0x000ee80000300800 */
        /* <DEDUP_REMOVED lines=20> */
[----:B------:R-:W3:Y:S01]  /*38c20*/  LDL.LU R20, [R1+0x5e4] ;  /* 0x0005e40001147983 */ /* 0x000ee20000300800 */
[----:B------:R-:W-:-:S03]  /*38c30*/  IMAD.MOV.U32 R171, RZ, RZ, R17 ;  /* 0x000000ffffab7224 */ /* 0x000fc600078e0011 */
[----:B------:R-:W3:Y:S01]  /*38c40*/  LDL.LU R19, [R1+0x5e8] ;  /* 0x0005e80001137983 */ /* 0x000ee20000300800 */
[----:B----4-:R-:W-:-:S03]  /*38c50*/  IMAD.MOV.U32 R170, RZ, RZ, R16 ;  /* 0x000000ffffaa7224 */ /* 0x010fc600078e0010 */
[----:B------:R-:W4:Y:S04]  /*38c60*/  LDL.LU R18, [R1+0x5ec] ;  /* 0x0005ec0001127983 */ /* 0x000f280000300800 */
[----:B------:R-:W4:Y:S04]  /*38c70*/  LDL.LU R17, [R1+0x5f0] ;  /* 0x0005f00001117983 */ /* 0x000f280000300800 */
[----:B------:R-:W4:Y:S01]  /*38c80*/  LDL.LU R16, [R1+0x5f4] ;  /* 0x0005f40001107983 */ /* 0x000f220000300800 */
[----:B--2---:R-:W-:-:S03]  /*38c90*/  IMAD.MOV.U32 R172, RZ, RZ, R12 ;  /* 0x000000ffffac7224 */ /* 0x004fc600078e000c */
[----:B------:R-:W2:Y:S01]  /*38ca0*/  LDL.LU R12, [R1+0x5f8] ;  /* 0x0005f800010c7983 */ /* 0x000ea20000300800 */
[----:B---3--:R-:W-:-:S03]  /*38cb0*/  IMAD.MOV.U32 R173, RZ, RZ, R10 ;  /* 0x000000ffffad7224 */ /* 0x008fc600078e000a */
[----:B------:R-:W2:Y:S02]  /*38cc0*/  LDL.LU R10, [R1+0x5fc] ;  /* 0x0005fc00010a7983 */ /* 0x000ea40000300800 */
[----:B0-----:R-:W-:Y:S01]  /*38cd0*/  F2FP.SATFINITE.E5M2.F32.PACK_AB_MERGE_C R14, R172, R173, RZ ;  /* 0x000000adac0e723e */ /* 0x001fe200048060ff */
[----:B-1----:R-:W-:Y:S01]  /*38ce0*/  VIADD R0, R0, UR5 ;  /* 0x0000000500007c36 */ /* 0x002fe20008000000 */
[----:B------:R-:W-:Y:S01]  /*38cf0*/  F2FP.SATFINITE.E5M2.F32.PACK_AB_MERGE_C R170, R170, R171, RZ ;  /* 0x000000abaaaa723e */ /* 0x000fe200048060ff */
[----:B------:R-:W-:Y:S02]  /*38d00*/  ULDC UR5, c[0x0][0x248] ;  /* 0x0000920000057ab9 */ /* 0x000fe40000000800 */
[----:B------:R-:W-:Y:S04]  /*38d10*/  STL [R1+0x900], R14 ;  /* 0x0009000e01007387 */ /* 0x000fe80000100800 */
[----:B------:R-:W-:Y:S04]  /*38d20*/  STL [R1+0x8f8], R170 ;  /* 0x0008f8aa01007387 */ /* 0x000fe80000100800 */
[----:B------:R0:W-:Y:S02]  /*38d30*/  STL [R1+0xf60], R0 ;  /* 0x000f600001007387 */ /* 0x0001e40000100800 */
[----:B0-----:R-:W-:Y:S01]  /*38d40*/  VIADD R0, R0, UR5 ;  /* 0x0000000500007c36 */ /* 0x001fe20008000000 */
[----:B------:R-:W-:Y:S01]  /*38d50*/  ULDC UR5, c[0x0][0x248] ;  /* 0x0000920000057ab9 */ /* 0x000fe20000000800 */
[----:B------:R-:W-:-:S05]  /*38d60*/  F2FP.SATFINITE.E5M2.F32.PACK_AB_MERGE_C R14, R168, R169, RZ ;  /* 0x000000a9a80e723e */ /* 0x000fca00048060ff */
[----:B------:R0:W-:Y:S01]  /*38d70*/  STL [R1+0x8ec], R14 ;  /* 0x0008ec0e01007387 */ /* 0x0001e20000100800 */
[----:B------:R-:W-:-:S05]  /*38d80*/  F2FP.SATFINITE.E5M2.F32.PACK_AB_MERGE_C R166, R166, R167, RZ ;  /* 0x000000a7a6a6723e */ /* 0x000fca00048060ff */
[----:B------:R-:W-:Y:S01]  /*38d90*/  STL [R1+0x8e4], R166 ;  /* 0x0008e4a601007387 */ /* 0x000fe20000100800 */
[----:B0-----:R-:W-:-:S03]  /*38da0*/  F2FP.SATFINITE.E5M2.F32.PACK_AB_MERGE_C R14, R164, R165, RZ ;  /* 0x000000a5a40e723e */ /* 0x001fc600048060ff */
[----:B------:R0:W-:Y:S04]  /*38db0*/  STL [R1+0xf58], R0 ;  /* 0x000f580001007387 */ /* 0x0001e80000100800 */
[----:B------:R1:W-:Y:S01]  /*38dc0*/  STL [R1+0x910], R14 ;  /* 0x0009100e01007387 */ /* 0x0003e20000100800 */
[----:B------:R-:W-:Y:S01]  /*38dd0*/  F2FP.SATFINITE.E5M2.F32.PACK_AB_MERGE_C R162, R162, R163, RZ ;  /* 0x000000a3a2a2723e */ /* 0x000fe200048060ff */
[----:B0-----:R-:W-:Y:S01]  /*38de0*/  VIADD R0, R0, UR5 ;  /* 0x0000000500007c36 */ /* 0x001fe20008000000 */
[----:B------:R-:W-:-:S03]  /*38df0*/  ULDC UR5, c[0x0][0x248] ;  /* 0x0000920000057ab9 */ /* 0x000fc60000000800 */
[----:B------:R-:W-:Y:S01]  /*38e00*/  STL [R1+0x908], R162 ;  /* 0x000908a201007387 */ /* 0x000fe20000100800 */
[----:B-1----:R-:W-:-:S03]  /*38e10*/  F2FP.SATFINITE.E5M2.F32.PACK_AB_MERGE_C R14, R160, R161, RZ ;  /* 0x000000a1a00e723e */ /* 0x002fc600048060ff */
        /* <DEDUP_REMOVED lines=23> */
[----:B----4-:R-:W-:Y:S01]  /*38f90*/  F2FP.SATFINITE.E5M2.F32.PACK_AB_MERGE_C R18, R18, R19, RZ ;  /* 0x000000131212723e */ /* 0x010fe200048060ff */
[----:B0-----:R-:W-:Y:S01]  /*38fa0*/  VIADD R0, R0, UR5 ;  /* 0x0000000500007c36 */ /* 0x001fe20008000000 */
[----:B------:R-:W-:-:S03]  /*38fb0*/  ULDC UR5, c[0x0][0x248] ;  /* 0x0000920000057ab9 */ /* 0x000fc60000000800 */
[----:B------:R-:W-:Y:S01]  /*38fc0*/  STL [R1+0x928], R18 ;  /* 0x0009281201007387 */ /* 0x000fe20000100800 */
[----:B-1----:R-:W-:-:S03]  /*38fd0*/  F2FP.SATFINITE.E5M2.F32.PACK_AB_MERGE_C R14, R16, R17, RZ ;  /* 0x00000011100e723e */ /* 0x002fc600048060ff */
[----:B------:R0:W-:Y:S04]  /*38fe0*/  STL [R1+0xf30], R0 ;  /* 0x000f300001007387 */ /* 0x0001e80000100800 */
[----:B------:R-:W-:Y:S04]  /*38ff0*/  STL [R1+0x91c], R14 ;  /* 0x00091c0e01007387 */ /* 0x000fe80000100800 */
[----:B------:R-:W3:Y:S01]  /*39000*/  LDL.LU R173, [R1+0x200] ;  /* 0x0002000001ad7983 */ /* 0x000ee20000300800 */
[----:B0-----:R-:W-:Y:S01]  /*39010*/  VIADD R0, R0, UR5 ;  /* 0x0000000500007c36 */ /* 0x001fe20008000000 */
[----:B------:R-:W-:-:S02]  /*39020*/  ULDC UR5, c[0x0][0x248] ;  /* 0x0000920000057ab9 */ /* 0x000fc40000000800 */
[----:B------:R-:W3:Y:S01]  /*39030*/  LDL.LU R172, [R1+0x204] ;  /* 0x0002040001ac7983 */ /* 0x000ee20000300800 */
[----:B--2---:R-:W-:-:S05]  /*39040*/  F2FP.SATFINITE.E5M2.F32.PACK_AB_MERGE_C R10, R10, R12, RZ ;  /* 0x0000000c0a0a723e */ /* 0x004fca00048060ff */
[----:B------:R0:W-:Y:S04]  /*39050*/  STL [R1+0x914], R10 ;  /* 0x0009140a01007387 */ /* 0x0001e80000100800 */
[----:B------:R-:W2:Y:S04]  /*39060*/  LDL.LU R171, [R1+0x208] ;  /* 0x0002080001ab7983 */ /* 0x000ea80000300800 */
[----:B------:R-:W2:Y:S04]  /*39070*/  LDL.LU R170, [R1+0x20c] ;  /* 0x00020c0001aa7983 */ /* 0x000ea80000300800 */
[----:B------:R1:W-:Y:S04]  /*39080*/  STL [R1+0xf28], R0 ;  /* 0x000f280001007387 */ /* 0x0003e80000100800 */
        /* <DEDUP_REMOVED lines=27> */
[----:B0-----:R-:W4:Y:S01]  /*39240*/  LDL.LU R10, [R1+0x27c] ;  /* 0x00027c00010a7983 */ /* 0x001f220000300800 */
[----:B-1----:R-:W-:Y:S01]  /*39250*/  VIADD R0, R0, UR5 ;  /* 0x0000000500007c36 */ /* 0x002fe20008000000 */
[----:B------:R-:W-:Y:S01]  /*39260*/  ULDC UR5, c[0x0][0x248] ;  /* 0x0000920000057ab9 */ /* 0x000fe20000000800 */
[----:B---3--:R-:W-:-:S05]  /*39270*/  F2FP.SATFINITE.E5M2.F32.PACK_AB_MERGE_C R14, R172, R173, RZ ;  /* 0x000000adac0e723e */ /* 0x008fca00048060ff */
[----:B------:R4:W-:Y:S01]  /*39280*/  STL [R1+0x940], R14 ;  /* 0x0009400e01007387 */ /* 0x0009e20000100800 */
[----:B--2---:R-:W-:-:S05]  /*39290*/  F2FP.SATFINITE.E5M2.F32.PACK_AB_MERGE_C R170, R170, R171, RZ ;  /* 0x000000abaaaa723e */ /* 0x004fca00048060ff */
[----:B------:R-:W-:Y:S01]  /*392a0*/  STL [R1+0x938], R170 ;  /* 0x000938aa01007387 */ /* 0x000fe20000100800 */
[----:B----4-:R-:W-:-:S03]  /*392b0*/  F2FP.SATFINITE.E5M2.F32.PACK_AB_MERGE_C R14, R168, R169, RZ ;  /* 0x000000a9a80e723e */ /* 0x010fc600048060ff */
        /* <DEDUP_REMOVED lines=43> */
[----:B------:R-:W-:Y:S01]  /*39570*/  STL [R1+0x9ac], R14 ;  /* 0x0009ac0e01007387 */ /* 0x000fe20000100800 */
[----:B------:R-:W-:-:S03]  /*39580*/  F2FP.SATFINITE.E5M2.F32.PACK_AB_MERGE_C R10, R10, R12, RZ ;  /* 0x0000000c0a0a723e */ /* 0x000fc600048060ff */
[----:B------:R-:W2:Y:S01]  /*39590*/  LDL.LU R173, [R1+0x280] ;  /* 0x0002800001ad7983 */ /* 0x000ea20000300800 */
[----:B0-----:R-:W-:Y:S01]  /*395a0*/  VIADD R0, R0, UR5 ;  /* 0x0000000500007c36 */ /* 0x001fe20008000000 */
[----:B------:R-:W-:Y:S02]  /*395b0*/  ULDC UR5, c[0x0][0x248] ;  /* 0x0000920000057ab9 */ /* 0x000fe40000000800 */
[----:B------:R-:W2:Y:S04]  /*395c0*/  LDL.LU R172, [R1+0x284] ;  /* 0x0002840001ac7983 */ /* 0x000ea80000300800 */
[----:B------:R0:W-:Y:S04]  /*395d0*/  STL [R1+0x974], R10 ;  /* 0x0009740a01007387 */ /* 0x0001e80000100800 */
[----:B------:R-:W3:Y:S04]  /*395e0*/  LDL.LU R171, [R1+0x288] ;  /* 0x0002880001ab7983 */ /* 0x000ee80000300800 */
[----:B------:R-:W3:Y:S04]  /*395f0*/  LDL.LU R170, [R1+0x28c] ;  /* 0x00028c0001aa7983 */ /* 0x000ee80000300800 */
        /* <DEDUP_REMOVED lines=31> */
[----:B--2---:R-:W-:-:S05]  /*397f0*/  F2FP.SATFINITE.E5M2.F32.PACK_AB_MERGE_C R14, R172, R173, RZ ;  /* 0x000000adac0e723e */ /* 0x004fca00048060ff */
[----:B------:R4:W-:Y:S01]  /*39800*/  STL [R1+0xa20], R14 ;  /* 0x000a200e01007387 */ /* 0x0009e20000100800 */
[----:B---3--:R-:W-:-:S05]  /*39810*/  F2FP.SATFINITE.E5M2.F32.PACK_AB_MERGE_C R170, R170, R171, RZ ;  /* 0x000000abaaaa723e */ /* 0x008fca00048060ff */
        /* <DEDUP_REMOVED lines=223> */
[----:B------:R-:W2:Y:S01]  /*3a610*/  LDL.LU R173, [R1] ;  /* 0x0000000001ad7983 */ /* 0x000ea20000300800 */
        /* <DEDUP_REMOVED lines=304> */
[----:B------:R-:W-:Y:S04]  /*3b920*/  STL [R1+0x538], R170 ;  /* 0x000538aa01007387 */ /* 0x000fe80000100800 */
[----:B------:R0:W-:Y:S01]  /*3b930*/  STL [R1+0xc7c], R0 ;  /* 0x000c7c0001007387 */ /* 0x0001e20000100800 */
[----:B----4-:R-:W-:Y:S01]  /*3b940*/  F2FP.SATFINITE.E5M2.F32.PACK_AB_MERGE_C R14, R168, R169, RZ ;  /* 0x000000a9a80e723e */ /* 0x010fe200048060ff */
[----:B0-----:R-:W-:Y:S01]  /*3b950*/  VIADD R0, R0, UR5 ;  /* 0x0000000500007c36 */ /* 0x001fe20008000000 */
[----:B------:R-:W-:-:S03]  /*3b960*/  F2FP.SATFINITE.E5M2.F32.PACK_AB_MERGE_C R166, R166, R167, RZ ;  /* 0x000000a7a6a6723e */ /* 0x000fc600048060ff */
[----:B------:R0:W-:Y:S01]  /*3b970*/  STL [R1+0x52c], R14 ;  /* 0x00052c0e01007387 */ /* 0x0001e20000100800 */
[----:B------:R-:W-:-:S03]  /*3b980*/  ULDC UR5, c[0x0][0x248] ;  /* 0x0000920000057ab9 */ /* 0x000fc60000000800 */
[----:B------:R-:W-:Y:S04]  /*3b990*/  STL [R1+0x524], R166 ;  /* 0x000524a601007387 */ /* 0x000fe80000100800 */
[----:B------:R1:W-:Y:S01]  /*3b9a0*/  STL [R1+0xc84], R0 ;  /* 0x000c840001007387 */ /* 0x0003e20000100800 */
[----:B0-----:R-:W-:Y:S02]  /*3b9b0*/  F2FP.SATFINITE.E5M2.F32.PACK_AB_MERGE_C R14, R164, R165, RZ ;  /* 0x000000a5a40e723e */ /* 0x001fe400048060ff */
[----:B------:R-:W-:Y:S01]  /*3b9c0*/  F2FP.SATFINITE.E5M2.F32.PACK_AB_MERGE_C R162, R162, R163, RZ ;  /* 0x000000a3a2a2723e */ /* 0x000fe200048060ff */
[----:B-1----:R-:W-:Y:S02]  /*3b9d0*/  VIADD R0, R0, UR5 ;  /* 0x0000000500007c36 */ /* 0x002fe40008000000 */
[----:B------:R0:W-:Y:S01]  /*3b9e0*/  STL [R1+0x550], R14 ;  /* 0x0005500e01007387 */ /* 0x0001e20000100800 */
[----:B------:R-:W-:-:S03]  /*3b9f0*/  ULDC UR5, c[0x0][0x248] ;  /* 0x0000920000057ab9 */ /* 0x000fc60000000800 */
[----:B------:R-:W-:Y:S04]  /*3ba00*/  STL [R1+0x548], R162 ;  /* 0x000548a201007387 */ /* 0x000fe80000100800 */
[----:B------:R1:W-:Y:S01]  /*3ba10*/  STL [R1+0xc8c], R0 ;  /* 0x000c8c0001007387 */ /* 0x0003e20000100800 */
[----:B0-----:R-:W-:Y:S02]  /*3ba20*/  F2FP.SATFINITE.E5M2.F32.PACK_AB_MERGE_C R14, R160, R161, RZ ;  /* 0x000000a1a00e723e */ /* 0x001fe400048060ff */
[----:B------:R-:W-:-:S03]  /*3ba30*/  F2FP.SATFINITE.E5M2.F32.PACK_AB_MERGE_C R158, R158, R159, RZ ;  /* 0x0000009f9e9e723e */ /* 0x000fc600048060ff */
[----:B------:R0:W-:Y:S01]  /*3ba40*/  STL [R1+0x53c], R14 ;  /* 0x00053c0e01007387 */ /* 0x0001e20000100800 */
[----:B-1----:R-:W-:Y:S01]  /*3ba50*/  VIADD R0, R0, UR5 ;  /* 0x0000000500007c36 */ /* 0x002fe20008000000 */
[----:B------:R-:W-:Y:S02]  /*3ba60*/  ULDC UR5, c[0x0][0x248] ;  /* 0x0000920000057ab9 */ /* 0x000fe40000000800 */
[----:B------:R-:W-:Y:S04]  /*3ba70*/  STL [R1+0x534], R158 ;  /* 0x0005349e01007387 */ /* 0x000fe80000100800 */
[----:B------:R1:W-:Y:S01]  /*3ba80*/  STL [R1+0xc94], R0 ;  /* 0x000c940001007387 */ /* 0x0003e20000100800 */
[----:B0-----:R-:W-:Y:S02]  /*3ba90*/  F2FP.SATFINITE.E5M2.F32.PACK_AB_MERGE_C R14, R156, R157, RZ ;  /* 0x0000009d9c0e723e */ /* 0x001fe400048060ff */
[----:B------:R-:W-:-:S03]  /*3baa0*/  F2FP.SATFINITE.E5M2.F32.PACK_AB_MERGE_C R154, R154, R155, RZ ;  /* 0x0000009b9a9a723e */ /* 0x000fc600048060ff */
[----:B------:R0:W-:Y:S01]  /*3bab0*/  STL [R1+0x560], R14 ;  /* 0x0005600e01007387 */ /* 0x0001e20000100800 */
[----:B-1----:R-:W-:Y:S01]  /*3bac0*/  VIADD R0, R0, UR5 ;  /* 0x0000000500007c36 */ /* 0x002fe20008000000 */
[----:B------:R-:W-:Y:S02]  /*3bad0*/  ULDC UR5, c[0x0][0x248] ;  /* 0x0000920000057ab9 */ /* 0x000fe40000000800 */
[----:B------:R-:W-:Y:S01]  /*3bae0*/  STL [R1+0x558], R154 ;  /* 0x0005589a01007387 */ /* 0x000fe20000100800 */
[----:B0-----:R-:W-:-:S03]  /*3baf0*/  F2FP.SATFINITE.E5M2.F32.PACK_AB_MERGE_C R14, R152, R153, RZ ;  /* 0x00000099980e723e */ /* 0x001fc600048060ff */
[----:B------:R0:W-:Y:S01]  /*3bb00*/  STL [R1+0xc9c], R0 ;  /* 0x000c9c0001007387 */ /* 0x0001e20000100800 */
[----:B------:R-:W-:-:S03]  /*3bb10*/  F2FP.SATFINITE.E5M2.F32.PACK_AB_MERGE_C R22, R22, R23, RZ ;  /* 0x000000171616723e */ /* 0x000fc600048060ff */
[----:B------:R1:W-:Y:S01]  /*3bb20*/  STL [R1+0x54c], R14 ;  /* 0x00054c0e01007387 */ /* 0x0003e20000100800 */
[----:B0-----:R-:W-:Y:S01]  /*3bb30*/  VIADD R0, R0, UR5 ;  /* 0x0000000500007c36 */ /* 0x001fe20008000000 */
[----:B------:R-:W-:Y:S02]  /*3bb40*/  ULDC UR5, c[0x0][0x248] ;  /* 0x0000920000057ab9 */ /* 0x000fe40000000800 */
[----:B------:R-:W-:Y:S01]  /*3bb50*/  STL [R1+0x544], R22 ;  /* 0x0005441601007387 */ /* 0x000fe20000100800 */
[----:B-1----:R-:W-:-:S03]  /*3bb60*/  F2FP.SATFINITE.E5M2.F32.PACK_AB_MERGE_C R14, R20, R21, RZ ;  /* 0x00000015140e723e */ /* 0x002fc600048060ff */
        /* <DEDUP_REMOVED lines=8> */
[----:B------:R-:W-:Y:S02]  /*3bbf0*/  F2FP.SATFINITE.E5M2.F32.PACK_AB_MERGE_C R12, R10, R12, RZ ;  /* 0x0000000c0a0c723e */ /* 0x000fe400048060ff */
[----:B------:R-:W-:Y:S01]  /*3bc00*/  F2FP.SATFINITE.E5M2.F32.PACK_AB_MERGE_C R10, R25, R24, RZ ;  /* 0x00000018190a723e */ /* 0x000fe200048060ff */
[----:B------:R-:W-:Y:S01]  /*3bc10*/  STL [R1+0x55c], R14 ;  /* 0x00055c0e01007387 */ /* 0x000fe20000100800 */
[----:B0-----:R-:W-:Y:S01]  /*3bc20*/  VIADD R0, R0, UR5 ;  /* 0x0000000500007c36 */ /* 0x001fe20008000000 */
[----:B------:R-:W-:Y:S02]  /*3bc30*/  ULDC UR5, c[0x0][0x248] ;  /* 0x0000920000057ab9 */ /* 0x000fe40000000800 */
[----:B------:R0:W-:Y:S04]  /*3bc40*/  STL [R1+0x554], R12 ;  /* 0x0005540c01007387 */ /* 0x0001e80000100800 */
[----:B------:R1:W-:Y:S04]  /*3bc50*/  STL [R1+0xcbc], R0 ;  /* 0x000cbc0001007387 */ /* 0x0003e80000100800 */
[----:B------:R2:W-:Y:S01]  /*3bc60*/  STL [R1+0x580], R10 ;  /* 0x0005800a01007387 */ /* 0x0005e20000100800 */
[----:B0-----:R-:W-:Y:S01]  /*3bc70*/  F2FP.SATFINITE.E5M2.F32.PACK_AB_MERGE_C R12, R27, R26, RZ ;  /* 0x0000001a1b0c723e */ /* 0x001fe200048060ff */
[----:B-1----:R-:W-:Y:S01]  /*3bc80*/  VIADD R0, R0, UR5 ;  /* 0x0000000500007c36 */ /* 0x002fe20008000000 */
[----:B------:R-:W-:Y:S01]  /*3bc90*/  ULDC UR5, c[0x0][0x248] ;  /* 0x0000920000057ab9 */ /* 0x000fe20000000800 */
[----:B--2---:R-:W-:-:S02]  /*3bca0*/  F2FP.SATFINITE.E5M2.F32.PACK_AB_MERGE_C R10, R29, R28, RZ ;  /* 0x0000001c1d0a723e */ /* 0x004fc400048060ff */
        /* <DEDUP_REMOVED lines=151> */
[----:B-1----:R-:W-:-:S04]  /*3c620*/  VIADD R0, R0, UR5 ;  /* 0x0000000500007c36 */ /* 0x002fc80008000000 */
[----:B------:R0:W-:Y:S01]  /*3c630*/  STL [R1+0x7c0], R12 ;  /* 0x0007c00c01007387 */ /* 0x0001e20000100800 */
[----:B------:R-:W-:Y:S01]  /*3c640*/  ULDC UR5, c[0x0][0x248] ;  /* 0x0000920000057ab9 */ /* 0x000fe20000000800 */
[----:B--2---:R-:W-:Y:S02]  /*3c650*/  F2FP.SATFINITE.E5M2.F32.PACK_AB_MERGE_C R10, R117, R116, RZ ;  /* 0x00000074750a723e */ /* 0x004fe400048060ff */
[----:B------:R1:W-:Y:S04]  /*3c660*/  STL [R1+0xd94], R0 ;  /* 0x000d940001007387 */ /* 0x0003e80000100800 */
[----:B------:R2:W-:Y:S01]  /*3c670*/  STL [R1+0x5cc], R10 ;  /* 0x0005cc0a01007387 */ /* 0x0005e20000100800 */
[----:B0-----:R-:W-:Y:S01]  /*3c680*/  F2FP.SATFINITE.E5M2.F32.PACK_AB_MERGE_C R12, R121, R120, RZ ;  /* 0x00000078790c723e */ /* 0x001fe200048060ff */
[----:B-1----:R-:W-:Y:S01]  /*3c690*/  VIADD R0, R0, UR5 ;  /* 0x0000000500007c36 */ /* 0x002fe20008000000 */
[----:B------:R-:W-:Y:S01]  /*3c6a0*/  ULDC UR5, c[0x0][0x248] ;  /* 0x0000920000057ab9 */ /* 0x000fe20000000800 */
[----:B--2---:R-:W-:-:S05]  /*3c6b0*/  F2FP.SATFINITE.E5M2.F32.PACK_AB_MERGE_C R10, R119, R118, RZ ;  /* 0x00000076770a723e */ /* 0x004fca00048060ff */
[----:B------:R0:W-:Y:S04]  /*3c6c0*/  STL [R1+0x594], R10 ;  /* 0x0005940a01007387 */ /* 0x0001e80000100800 */
[----:B------:R1:W-:Y:S04]  /*3c6d0*/  STL [R1+0xd74], R0 ;  /* 0x000d740001007387 */ /* 0x0003e80000100800 */
[----:B------:R2:W-:Y:S01]  /*3c6e0*/  STL [R1+0x7f4], R12 ;  /* 0x0007f40c01007387 */ /* 0x0005e20000100800 */
[----:B0-----:R-:W-:Y:S01]  /*3c6f0*/  VIADD R10, R0, UR5 ;  /* 0x00000005000a7c36 */ /* 0x001fe20008000000 */
[----:B------:R-:W-:-:S02]  /*3c700*/  ULDC UR5, c[0x0][0x248] ;  /* 0x0000920000057ab9 */ /* 0x000fc40000000800 */
[----:B-1----:R-:W3:Y:S01]  /*3c710*/  LDL.LU R0, [R1+0x12b0] ;  /* 0x0012b00001007983 */ /* 0x002ee20000300800 */
[----:B--2---:R-:W-:-:S05]  /*3c720*/  F2FP.SATFINITE.E5M2.F32.PACK_AB_MERGE_C R12, R123, R122, RZ ;  /* 0x0000007a7b0c723e */ /* 0x004fca00048060ff */
[----:B------:R0:W-:Y:S01]  /*3c730*/  STL [R1+0x7bc], R12 ;  /* 0x0007bc0c01007387 */ /* 0x0001e20000100800 */
[----:B------:R-:W-:-:S03]  /*3c740*/  F2FP.SATFINITE.E5M2.F32.PACK_AB_MERGE_C R14, R127, R126, RZ ;  /* 0x0000007e7f0e723e */ /* 0x000fc600048060ff */
[----:B------:R1:W-:Y:S01]  /*3c750*/  STL [R1+0xd4c], R10 ;  /* 0x000d4c0a01007387 */ /* 0x0003e20000100800 */
[----:B0-----:R-:W-:Y:S01]  /*3c760*/  F2FP.SATFINITE.E5M2.F32.PACK_AB_MERGE_C R12, R125, R124, RZ ;  /* 0x0000007c7d0c723e */ /* 0x001fe200048060ff */
[----:B-1----:R-:W-:-:S04]  /*3c770*/  VIADD R10, R10, UR5 ;  /* 0x000000050a0a7c36 */ /* 0x002fc80008000000 */
[----:B------:R0:W-:Y:S01]  /*3c780*/  STL [R1+0x5c8], R12 ;  /* 0x0005c80c01007387 */ /* 0x0001e20000100800 */
[----:B------:R-:W-:-:S03]  /*3c790*/  ULDC UR5, c[0x0][0x248] ;  /* 0x0000920000057ab9 */ /* 0x000fc60000000800 */
[----:B------:R1:W-:Y:S01]  /*3c7a0*/  STL [R1+0x590], R14 ;  /* 0x0005900e01007387 */ /* 0x0003e20000100800 */
[----:B0-----:R-:W-:-:S03]  /*3c7b0*/  F2FP.SATFINITE.E5M2.F32.PACK_AB_MERGE_C R12, R129, R128, RZ ;  /* 0x00000080810c723e */ /* 0x001fc600048060ff */
[----:B------:R0:W-:Y:S01]  /*3c7c0*/  STL [R1+0xd1c], R10 ;  /* 0x000d1c0a01007387 */ /* 0x0001e20000100800 */
[----:B-1----:R-:W-:-:S03]  /*3c7d0*/  F2FP.SATFINITE.E5M2.F32.PACK_AB_MERGE_C R14, R131, R130, RZ ;  /* 0x00000082830e723e */ /* 0x002fc600048060ff */
[----:B------:R1:W-:Y:S01]  /*3c7e0*/  STL [R1+0x7f0], R12 ;  /* 0x0007f00c01007387 */ /* 0x0003e20000100800 */
[----:B0-----:R-:W-:Y:S01]  /*3c7f0*/  VIADD R10, R10, UR5 ;  /* 0x000000050a0a7c36 */ /* 0x001fe20008000000 */
[----:B------:R-:W-:Y:S01]  /*3c800*/  ULDC UR5, c[0x0][0x248] ;  /* 0x0000920000057ab9 */ /* 0x000fe20000000800 */
[----:B-1----:R-:W-:Y:S01]  /*3c810*/  F2FP.SATFINITE.E5M2.F32.PACK_AB_MERGE_C R12, R133, R132, RZ ;  /* 0x00000084850c723e */ /* 0x002fe200048060ff */
[----:B------:R0:W-:Y:S04]  /*3c820*/  STL [R1+0x7b8], R14 ;  /* 0x0007b80e01007387 */ /* 0x0001e80000100800 */
[----:B------:R1:W-:Y:S04]  /*3c830*/  STL [R1+0xccc], R10 ;  /* 0x000ccc0a01007387 */ /* 0x0003e80000100800 */
[----:B------:R2:W-:Y:S01]  /*3c840*/  STL [R1+0x5c4], R12 ;  /* 0x0005c40c01007387 */ /* 0x0005e20000100800 */
[----:B0-----:R-:W-:Y:S01]  /*3c850*/  F2FP.SATFINITE.E5M2.F32.PACK_AB_MERGE_C R14, R135, R134, RZ ;  /* 0x00000086870e723e */ /* 0x001fe200048060ff */
[----:B-1----:R-:W-:-:S04]  /*3c860*/  VIADD R10, R10, UR5 ;  /* 0x000000050a0a7c36 */ /* 0x002fc80008000000 */
[----:B------:R-:W-:Y:S01]  /*3c870*/  STL [R1+0x58c], R14 ;  /* 0x00058c0e01007387 */ /* 0x000fe20000100800 */
[----:B------:R-:W-:Y:S01]  /*3c880*/  ULDC UR5, c[0x0][0x248] ;  /* 0x0000920000057ab9 */ /* 0x000fe20000000800 */
[----:B--2---:R-:W-:Y:S02]  /*3c890*/  F2FP.SATFINITE.E5M2.F32.PACK_AB_MERGE_C R12, R137, R136, RZ ;  /* 0x00000088890c723e */ /* 0x004fe400048060ff */
[----:B------:R-:W-:Y:S04]  /*3c8a0*/  STL [R1+0xca4], R10 ;  /* 0x000ca40a01007387 */ /* 0x000fe80000100800 */
[----:B------:R0:W-:Y:S04]  /*3c8b0*/  STL [R1+0x7ec], R12 ;  /* 0x0007ec0c01007387 */ /* 0x0001e80000100800 */
[----:B0-----:R-:W2:Y:S01]  /*3c8c0*/  LDL.LU R12, [R1+0x12b4] ;  /* 0x0012b400010c7983 */ /* 0x001ea20000300800 */
[----:B------:R-:W-:Y:S01]  /*3c8d0*/  VIADD R10, R10, UR5 ;  /* 0x000000050a0a7c36 */ /* 0x000fe20008000000 */
[----:B------:R-:W-:Y:S01]  /*3c8e0*/  F2FP.SATFINITE.E5M2.F32.PACK_AB_MERGE_C R14, R139, R138, RZ ;  /* 0x0000008a8b0e723e */ /* 0x000fe200048060ff */
[----:B------:R-:W-:Y:S01]  /*3c8f0*/  ULDC UR5, c[0x0][0x248] ;  /* 0x0000920000057ab9 */ /* 0x000fe20000000800 */
[----:B------:R-:W-:-:S02]  /*3c900*/  F2FP.SATFINITE.E5M2.F32.PACK_AB_MERGE_C R16, R141, R140, RZ ;  /* 0x0000008c8d10723e */ /* 0x000fc400048060ff */
[----:B------:R0:W-:Y:S04]  /*3c910*/  STL [R1+0xc3c], R10 ;  /* 0x000c3c0a01007387 */ /* 0x0001e80000100800 */
[----:B------:R1:W-:Y:S01]  /*3c920*/  STL [R1+0x7b0], R14 ;  /* 0x0007b00e01007387 */ /* 0x0003e20000100800 */
[----:B0-----:R-:W-:Y:S01]  /*3c930*/  VIADD R10, R10, UR5 ;  /* 0x000000050a0a7c36 */ /* 0x001fe20008000000 */
[----:B-1----:R-:W-:Y:S02]  /*3c940*/  F2FP.SATFINITE.E5M2.F32.PACK_AB_MERGE_C R14, R143, R142, RZ ;  /* 0x0000008e8f0e723e */ /* 0x002fe400048060ff */
[----:B------:R-:W-:Y:S01]  /*3c950*/  STL [R1+0x5c0], R16 ;  /* 0x0005c01001007387 */ /* 0x000fe20000100800 */
[----:B------:R-:W-:-:S03]  /*3c960*/  ULDC UR5, c[0x0][0x248] ;  /* 0x0000920000057ab9 */ /* 0x000fc60000000800 */
[----:B------:R0:W-:Y:S04]  /*3c970*/  STL [R1+0x588], R14 ;  /* 0x0005880e01007387 */ /* 0x0001e80000100800 */
[----:B------:R1:W-:Y:S01]  /*3c980*/  STL [R1+0xc14], R10 ;  /* 0x000c140a01007387 */ /* 0x0003e20000100800 */
[----:B0-----:R-:W-:Y:S01]  /*3c990*/  VIADD R14, R10, UR5 ;  /* 0x000000050a0e7c36 */ /* 0x001fe20008000000 */
[----:B------:R-:W-:Y:S01]  /*3c9a0*/  F2FP.SATFINITE.E5M2.F32.PACK_AB_MERGE_C R16, R145, R144, RZ ;  /* 0x000000909110723e */ /* 0x000fe200048060ff */
[----:B------:R-:W-:Y:S01]  /*3c9b0*/  ULDC UR5, c[0x0][0x248] ;  /* 0x0000920000057ab9 */ /* 0x000fe20000000800 */
[----:B-1----:R-:W0:Y:S03]  /*3c9c0*/  S2R R10, SR_TID.X ;  /* 0x00000000000a7919 */ /* 0x002e260000002100 */
[----:B------:R1:W-:Y:S02]  /*3c9d0*/  STL [R1+0x7e8], R16 ;  /* 0x0007e81001007387 */ /* 0x0003e40000100800 */
[----:B-1----:R-:W-:-:S05]  /*3c9e0*/  F2FP.SATFINITE.E5M2.F32.PACK_AB_MERGE_C R16, R147, R146, RZ ;  /* 0x000000929310723e */ /* 0x002fca00048060ff */
[----:B------:R1:W-:Y:S04]  /*3c9f0*/  STL [R1+0x5fc], R16 ;  /* 0x0005fc1001007387 */ /* 0x0003e80000100800 */
[----:B------:R4:W-:Y:S01]  /*3ca00*/  STL [R1+0xbbc], R14 ;  /* 0x000bbc0e01007387 */ /* 0x0009e20000100800 */
[----:B-1----:R-:W-:Y:S01]  /*3ca10*/  F2FP.SATFINITE.E5M2.F32.PACK_AB_MERGE_C R16, R149, R148, RZ ;  /* 0x000000949510723e */ /* 0x002fe200048060ff */
[----:B0-----:R-:W-:Y:S02]  /*3ca20*/  IMAD.SHL.U32 R10, R10, 0x80, RZ ;  /* 0x000000800a0a7824 */ /* 0x001fe400078e00ff */
[----:B----4-:R-:W-:Y:S02]  /*3ca30*/  VIADD R14, R14, UR5 ;  /* 0x000000050e0e7c36 */ /* 0x010fe40008000000 */
[----:B------:R0:W-:Y:S01]  /*3ca40*/  STL [R1+0x5bc], R16 ;  /* 0x0005bc1001007387 */ /* 0x0001e20000100800 */
[----:B------:R-:W-:Y:S01]  /*3ca50*/  ULDC UR5, c[0x0][0x248] ;  /* 0x0000920000057ab9 */ /* 0x000fe20000000800 */
[----:B------:R-:W-:-:S02]  /*3ca60*/  LOP3.LUT R10, R10, 0x800, RZ, 0xc0, !PT ;  /* 0x000008000a0a7812 */ /* 0x000fc400078ec0ff */
[----:B------:R1:W-:Y:S01]  /*3ca70*/  STL [R1+0xb90], R14 ;  /* 0x000b900e01007387 */ /* 0x0003e20000100800 */
[----:B0-----:R-:W-:Y:S01]  /*3ca80*/  F2FP.SATFINITE.E5M2.F32.PACK_AB_MERGE_C R16, R151, R150, RZ ;  /* 0x000000969710723e */ /* 0x001fe200048060ff */
[----:B-1----:R-:W-:Y:S01]  /*3ca90*/  VIADD R14, R14, UR5 ;  /* 0x000000050e0e7c36 */ /* 0x002fe20008000000 */
[----:B------:R-:W-:-:S04]  /*3caa0*/  ULDC UR5, c[0x0][0x248] ;  /* 0x0000920000057ab9 */ /* 0x000fc80000000800 */
[----:B------:R0:W-:Y:S04]  /*3cab0*/  STL [R1+0xbb8], R14 ;  /* 0x000bb80e01007387 */ /* 0x0001e80000100800 */
[----:B------:R-:W-:Y:S01]  /*3cac0*/  STL [R1+0x584], R16 ;  /* 0x0005841001007387 */ /* 0x000fe20000100800 */
[----:B0-----:R-:W-:Y:S01]  /*3cad0*/  VIADD R14, R14, UR5 ;  /* 0x000000050e0e7c36 */ /* 0x001fe20008000000 */
[----:B------:R-:W-:Y:S01]  /*3cae0*/  ULDC UR5, c[0x0][0x248] ;  /* 0x0000920000057ab9 */ /* 0x000fe20000000800 */
[----:B---3--:R-:W-:-:S04]  /*3caf0*/  LOP3.LUT R0, R0, 0xf0, RZ, 0xc0, !PT ;  /* 0x000000f000007812 */ /* 0x008fc800078ec0ff */
[----:B------:R-:W-:Y:S02]  /*3cb00*/  IADD3 R10, R10, UR4, R0 ;  /* 0x000000040a0a7c10 */ /* 0x000fe4000fffe000 */
[----:B------:R-:W-:Y:S02]  /*3cb10*/  MOV R0, UR4 ;  /* 0x0000000400007c02 */ /* 0x000fe40008000f00 */
[----:B--2---:R-:W-:Y:S01]  /*3cb20*/  ISETP.GE.AND P6, PT, R12, UR6, PT ;  /* 0x000000060c007c0c */ /* 0x004fe2000bfc6270 */
[----:B------:R0:W-:Y:S01]  /*3cb30*/  STL [R1+0x820], R10 ;  /* 0x0008200a01007387 */ /* 0x0001e20000100800 */
[----:B------:R-:W-:Y:S01]  /*3cb40*/  ULDC UR6, c[0x0][0x22c] ;  /* 0x00008b0000067ab9 */ /* 0x000fe20000000800 */
[----:B------:R-:W-:Y:S01]  /*3cb50*/  VIADD R244, R2, 0x19d ;  /* 0x0000019d02f47836 */ /* 0x000fe20000000000 */
[----:B------:R-:W-:Y:S01]  /*3cb60*/  ULDC UR4, c[0x0][0x22c] ;  /* 0x00008b0000047ab9 */ /* 0x000fe20000000800 */
[----:B------:R1:W-:Y:S01]  /*3cb70*/  STL [R1+0xb94], R14 ;  /* 0x000b940e01007387 */ /* 0x0003e20000100800 */
[----:B0-----:R-:W-:Y:S01]  /*3cb80*/  VIADD R10, R14, UR5 ;  /* 0x000000050e0a7c36 */ /* 0x001fe20008000000 */
[----:B------:R-:W-:-:S02]  /*3cb90*/  ULDC UR5, c[0x0][0x248] ;  /* 0x0000920000057ab9 */ /* 0x000fc40000000800 */
[----:B------:R-:W-:Y:S01]  /*3cba0*/  STL [R1+0x468], R0 ;  /* 0x0004680001007387 */ /* 0x000fe20000100800 */
[----:B-1----:R-:W-:Y:S01]  /*3cbb0*/  VIADD R14, R10, UR5 ;  /* 0x000000050a0e7c36 */ /* 0x002fe20008000000 */
[----:B------:R-:W-:Y:S02]  /*3cbc0*/  ULDC UR5, c[0x0][0x248] ;  /* 0x0000920000057ab9 */ /* 0x000fe40000000800 */
[----:B------:R0:W-:Y:S02]  /*3cbd0*/  STL [R1+0xc10], R10 ;  /* 0x000c100a01007387 */ /* 0x0001e40000100800 */
[C---:B0-----:R-:W-:Y:S02]  /*3cbe0*/  VIADD R10, R2.reuse, 0xb1 ;  /* 0x000000b1020a7836 */ /* 0x041fe40000000000 */
[----:B------:R0:W-:Y:S01]  /*3cbf0*/  STL [R1+0xc38], R14 ;  /* 0x000c380e01007387 */ /* 0x0001e20000100800 */
[----:B------:R-:W-:Y:S02]  /*3cc00*/  VIADD R0, R2, 0x1ff ;  /* 0x000001ff02007836 */ /* 0x000fe40000000000 */
[----:B------:R-:W-:Y:S01]  /*3cc10*/  ISETP.LT.AND P0, PT, R10, UR7, !P6 ;  /* 0x000000070a007c0c */ /* 0x000fe2000f701270 */
[----:B0-----:R-:W-:Y:S01]  /*3cc20*/  VIADD R14, R14, UR5 ;  /* 0x000000050e0e7c36 */ /* 0x001fe20008000000 */
[----:B------:R-:W-:Y:S01]  /*3cc30*/  ULDC UR5, c[0x0][0x248] ;  /* 0x0000920000057ab9 */ /* 0x000fe20000000800 */
[----:B------:R-:W-:Y:S01]  /*3cc40*/  ISETP.LT.AND P5, PT, R0, UR10, !P6 ;  /* 0x0000000a00007c0c */ /* 0x000fe2000f7a1270 */
[----:B------:R-:W-:Y:S01]  /*3cc50*/  VIADD R0, R2, 0xb0 ;  /* 0x000000b002007836 */ /* 0x000fe20000000000 */
[----:B------:R-:W-:Y:S01]  /*3cc60*/  ULDC UR10, c[0x0][0x22c] ;  /* 0x00008b00000a7ab9 */ /* 0x000fe20000000800 */
[----:B------:R0:W-:Y:S07]  /*3cc70*/  STL [R1+0xca0], R14 ;  /* 0x000ca00e01007387 */ /* 0x0001ee0000100800 */
[----:B------:R-:W-:-:S02]  /*3cc80*/  @P0 LOP3.LUT R3, R3, 0x1000000, RZ, 0xfc, !PT ;  /* 0x0100000003030812 */ /* 0x000fc400078efcff */
[----:B------:R-:W-:Y:S01]  /*3cc90*/  ISETP.LT.AND P0, PT, R0, UR6, !P6 ;  /* 0x0000000600007c0c */ /* 0x000fe2000f701270 */
[----:B0-----:R-:W-:Y:S01]  /*3cca0*/  VIADD R14, R14, UR5 ;  /* 0x000000050e0e7c36 */ /* 0x001fe20008000000 */
[----:B------:R-:W-:Y:S01]  /*3ccb0*/  ULDC UR5, c[0x0][0x248] ;  /* 0x0000920000057ab9 */ /* 0x000fe20000000800 */
[----:B------:R-:W-:Y:S01]  /*3ccc0*/  VIADD R0, R2, 0xaf ;  /* 0x000000af02007836 */ /* 0x000fe20000000000 */
[----:B------:R-:W-:Y:S01]  /*3ccd0*/  LOP3.LUT R3, R3, 0xff7fffff, RZ, 0xc0, !PT ;  /* 0xff7fffff03037812 */ /* 0x000fe200078ec0ff */
[----:B------:R-:W-:Y:S01]  /*3cce0*/  VIADD R10, R14, UR5 ;  /* 0x000000050e0a7c36 */ /* 0x000fe20008000000 */
[----:B------:R-:W-:Y:S01]  /*3ccf0*/  STL [R1+0xcc8], R14 ;  /* 0x000cc80e01007387 */ /* 0x000fe20000100800 */
[----:B------:R-:W-:Y:S01]  /*3cd00*/  ULDC UR5, c[0x0][0x248] ;  /* 0x0000920000057ab9 */ /* 0x000fe20000000800 */
[----:B------:R-:W-:Y:S02]  /*3cd10*/  ULDC UR6, c[0x0][0x22c] ;  /* 0x00008b0000067ab9 */ /* 0x000fe40000000800 */
[----:B------:R0:W-:Y:S03]  /*3cd20*/  STL [R1+0xd18], R10 ;  /* 0x000d180a01007387 */ /* 0x0001e60000100800 */
[----:B------:R-:W-:Y:S01]  /*3cd30*/  @P0 LOP3.LUT R3, R3, 0x800000, RZ, 0xfc, !PT ;  /* 0x0080000003030812 */ /* 0x000fe200078efcff */
[----:B0-----:R-:W-:Y:S01]  /*3cd40*/  VIADD R10, R10, UR5 ;  /* 0x000000050a0a7c36 */ /* 0x001fe20008000000 */
[----:B------:R-:W-:-:S04]  /*3cd50*/  ULDC UR5, c[0x0][0x248] ;  /* 0x0000920000057ab9 */ /* 0x000fc80000000800 */
[----:B------:R0:W-:Y:S01]  /*3cd60*/  STL [R1+0xd48], R10 ;  /* 0x000d480a01007387 */ /* 0x0001e20000100800 */
[----:B------:R-:W-:Y:S01]  /*3cd70*/  ISETP.LT.AND P0, PT, R0, UR6, !P6 ;  /* 0x0000000600007c0c */ /* 0x000fe2000f701270 */
[----:B------:R-:W-:Y:S01]  /*3cd80*/  ULDC UR6, c[0x0][0x248] ;  /* 0x0000920000067ab9 */ /* 0x000fe20000000800 */
[----:B0-----:R-:W-:Y:S01]  /*3cd90*/  VIADD R10, R10, UR5 ;  /* 0x000000050a0a7c36 */ /* 0x001fe20008000000 */
[----:B------:R-:W-:-:S04]  /*3cda0*/  ULDC UR5, c[0x0][0x244] ;  /* 0x0000910000057ab9 */ /* 0x000fc80000000800 */
[----:B------:R0:W-:Y:S01]  /*3cdb0*/  STL [R1+0xd70], R10 ;  /* 0x000d700a01007387 */ /* 0x0001e20000100800 */
[----:B------:R-:W-:Y:S01]  /*3cdc0*/  LOP3.LUT R3, R3, 0xffbfffff, RZ, 0xc0, !PT ;  /* 0xffbfffff03037812 */ /* 0x000fe200078ec0ff */
[----:B------:R-:W-:Y:S01]  /*3cdd0*/  IMAD R0, R12, UR5, RZ ;  /* 0x000000050c007c24 */ /* 0x000fe2000f8e02ff */
[----:B------:R-:W-:Y:S01]  /*3cde0*/  ULDC UR5, c[0x0][0x248] ;  /* 0x0000920000057ab9 */ /* 0x000fe20000000800 */
[----:B0-----:R-:W-:Y:S01]  /*3cdf0*/  VIADD R10, R10, UR6 ;  /* 0x000000060a0a7c36 */ /* 0x001fe20008000000 */
[----:B------:R-:W-:-:S03]  /*3ce00*/  ULDC UR6, c[0x0][0x248] ;  /* 0x0000920000067ab9 */ /* 0x000fc60000000800 */
[----:B------:R-:W-:Y:S01]  /*3ce10*/  VIADD R14, R10, UR6 ;  /* 0x000000060a0e7c36 */ /* 0x000fe20008000000 */
[----:B------:R0:W-:Y:S01]  /*3ce20*/  STL [R1+0xe28], R10 ;  /* 0x000e280a01007387 */ /* 0x0001e20000100800 */
[----:B------:R-:W-:Y:S01]  /*3ce30*/  ULDC.64 UR6, c[0x0][0x220] ;  /* 0x0000880000067ab9 */ /* 0x000fe20000000a00 */
[----:B------:R-:W-:Y:S01]  /*3ce40*/  @P0 LOP3.LUT R3, R3, 0x400000, RZ, 0xfc, !PT ;  /* 0x0040000003030812 */ /* 0x000fe200078efcff */
[----:B------:R-:W-:Y:S01]  /*3ce50*/  VIADD R12, R2, 0xae ;  /* 0x000000ae020c7836 */ /* 0x000fe20000000000 */
[----:B------:R1:W-:Y:S01]  /*3ce60*/  STL [R1+0xe2c], R14 ;  /* 0x000e2c0e01007387 */ /* 0x0003e20000100800 */
[----:B0-----:R-:W-:Y:S01]  /*3ce70*/  IADD3 R10, P0, R0, UR6, RZ ;  /* 0x00000006000a7c10 */ /* 0x001fe2000ff1e0ff */
[----:B------:R-:W-:Y:S01]  /*3ce80*/  ULDC UR6, c[0x0][0x248] ;  /* 0x0000920000067ab9 */ /* 0x000fe20000000800 */
[----:B-1----:R-:W-:Y:S01]  /*3ce90*/  VIADD R14, R14, UR5 ;  /* 0x000000050e0e7c36 */ /* 0x002fe20008000000 */
[----:B------:R-:W-:Y:S01]  /*3cea0*/  ULDC UR5, c[0x0][0x248] ;  /* 0x0000920000057ab9 */ /* 0x000fe20000000800 */
[----:B------:R-:W-:Y:S01]  /*3ceb0*/  ISETP.LT.AND P1, PT, R12, UR10, !P6 ;  /* 0x0000000a0c007c0c */ /* 0x000fe2000f721270 */
[----:B------:R-:W-:Y:S01]  /*3cec0*/  VIADD R243, R2, 0x1bd ;  /* 0x000001bd02f37836 */ /* 0x000fe20000000000 */
[----:B------:R-:W-:Y:S01]  /*3ced0*/  LEA.HI.X.SX32 R0, R0, UR7, 0x1, P0 ;  /* 0x0000000700007c11 */ /* 0x000fe200080f0eff */
[----:B------:R0:W-:Y:S01]  /*3cee0*/  STL [R1+0xe30], R14 ;  /* 0x000e300e01007387 */ /* 0x0001e20000100800 */
[----:B------:R-:W-:Y:S01]  /*3cef0*/  IADD3 R12, P0, R13, R10, RZ ;  /* 0x0000000a0d0c7210 */ /* 0x000fe20007f1e0ff */
[----:B------:R-:W-:Y:S01]  /*3cf00*/  ULDC UR7, c[0x0][0x22c] ;  /* 0x00008b0000077ab9 */ /* 0x000fe20000000800 */
[----:B------:R-:W-:Y:S01]  /*3cf10*/  LOP3.LUT R3, R3, 0xffdfffff, RZ, 0xc0, !PT ;  /* 0xffdfffff03037812 */ /* 0x000fe200078ec0ff */
[C---:B------:R-:W-:Y:S01]  /*3cf20*/  VIADD R143, R2.reuse, 0xac ;  /* 0x000000ac028f7836 */ /* 0x040fe20000000000 */
[----:B------:R-:W-:Y:S01]  /*3cf30*/  LEA.HI.X.SX32 R13, R13, R0, 0x1, P0 ;  /* 0x000000000d0d7211 */ /* 0x000fe200000f0eff */
[----:B------:R-:W-:Y:S01]  /*3cf40*/  VIADD R28, R2, 0xab ;  /* 0x000000ab021c7836 */ /* 0x000fe20000000000 */
[----:B------:R-:W-:Y:S01]  /*3cf50*/  ULDC UR10, c[0x0][0x22c] ;  /* 0x00008b00000a7ab9 */ /* 0x000fe20000000800 */
[----:B0-----:R-:W-:Y:S01]  /*3cf60*/  VIADD R14, R14, UR5 ;  /* 0x000000050e0e7c36 */ /* 0x001fe20008000000 */
[----:B------:R-:W-:-:S03]  /*3cf70*/  ULDC UR5, c[0x0][0x248] ;  /* 0x0000920000057ab9 */ /* 0x000fc60000000800 */
[----:B------:R-:W-:Y:S01]  /*3cf80*/  VIADD R16, R14, UR5 ;  /* 0x000000050e107c36 */ /* 0x000fe20008000000 */
[----:B------:R0:W-:Y:S01]  /*3cf90*/  STL [R1+0xe34], R14 ;  /* 0x000e340e01007387 */ /* 0x0001e20000100800 */
[----:B------:R-:W-:Y:S02]  /*3cfa0*/  ULDC UR5, c[0x0][0x248] ;  /* 0x0000920000057ab9 */ /* 0x000fe40000000800 */
[----:B------:R-:W-:Y:S01]  /*3cfb0*/  VIADD R18, R16, UR6 ;  /* 0x0000000610127c36 */ /* 0x000fe20008000000 */
[----:B------:R1:W-:Y:S01]  /*3cfc0*/  STL [R1+0x12bc], R12 ;  /* 0x0012bc0c01007387 */ /* 0x0003e20000100800 */
[----:B------:R-:W-:Y:S01]  /*3cfd0*/  @P1 LOP3.LUT R3, R3, 0x200000, RZ, 0xfc, !PT ;  /* 0x0020000003031812 */ /* 0x000fe200078efcff */
[----:B------:R-:W-:Y:S01]  /*3cfe0*/  VIADD R138, R2, 0xaa ;  /* 0x000000aa028a7836 */ /* 0x000fe20000000000 */
[----:B------:R-:W-:Y:S01]  /*3cff0*/  ULDC UR6, c[0x0][0x22c] ;  /* 0x00008b0000067ab9 */ /* 0x000fe20000000800 */
[C---:B0-----:R-:W-:Y:S01]  /*3d000*/  IADD3 R14, P0, R15.reuse, R10, RZ ;  /* 0x0000000a0f0e7210 */ /* 0x041fe20007f1e0ff */
[----:B------:R-:W-:Y:S03]  /*3d010*/  STL [R1+0x12b8], R13 ;  /* 0x0012b80d01007387 */ /* 0x000fe60000100800 */
[----:B------:R-:W-:Y:S01]  /*3d020*/  LEA.HI.X.SX32 R15, R15, R0, 0x1, P0 ;  /* 0x000000000f0f7211 */ /* 0x000fe200000f0eff */
[----:B------:R0:W-:Y:S01]  /*3d030*/  STL [R1+0xe38], R16 ;  /* 0x000e381001007387 */ /* 0x0001e20000100800 */
[----:B-1----:R-:W-:Y:S01]  /*3d040*/  VIADD R12, R18, UR5 ;  /* 0x00000005120c7c36 */ /* 0x002fe20008000000 */
[----:B------:R-:W-:-:S02]  /*3d050*/  ULDC UR5, c[0x0][0x248] ;  /* 0x0000920000057ab9 */ /* 0x000fc40000000800 */
[----:B------:R-:W-:Y:S01]  /*3d060*/  STL [R1+0x12c4], R14 ;  /* 0x0012c40e01007387 */ /* 0x000fe20000100800 */
[----:B0-----:R-:W-:-:S03]  /*3d070*/  IADD3 R16, P0, R11, R10, RZ ;  /* 0x0000000a0b107210 */ /* 0x001fc60007f1e0ff */
[----:B------:R-:W-:Y:S01]  /*3d080*/  STL [R1+0xe3c], R18 ;  /* 0x000e3c1201007387 */ /* 0x000fe20000100800 */
[----:B------:R-:W-:-:S03]  /*3d090*/  LEA.HI.X.SX32 R17, R11, R0, 0x1, P0 ;  /* 0x000000000b117211 */ /* 0x000fc600000f0eff */
[----:B------:R-:W-:Y:S04]  /*3d0a0*/  STL [R1+0x12c0], R15 ;  /* 0x0012c00f01007387 */ /* 0x000fe80000100800 */
[----:B------:R0:W-:Y:S04]  /*3d0b0*/  STL [R1+0x12c8], R10 ;  /* 0x0012c80a01007387 */ /* 0x0001e80000100800 */
[----:B------:R-:W-:Y:S04]  /*3d0c0*/  STL [R1+0xe40], R12 ;  /* 0x000e400c01007387 */ /* 0x000fe80000100800 */
[----:B------:R-:W-:Y:S01]  /*3d0d0*/  STL [R1+0x12d4], R16 ;  /* 0x0012d41001007387 */ /* 0x000fe20000100800 */
[----:B0-----:R-:W-:Y:S01]  /*3d0e0*/  VIADD R10, R12, UR5 ;  /* 0x000000050c0a7c36 */ /* 0x001fe20008000000 */
[----:B------:R-:W-:-:S02]  /*3d0f0*/  ULDC UR5, c[0x0][0x248] ;  /* 0x0000920000057ab9 */ /* 0x000fc40000000800 */
[----:B------:R-:W-:Y:S04]  /*3d100*/  STL [R1+0x12d0], R17 ;  /* 0x0012d01101007387 */ /* 0x000fe80000100800 */
[----:B------:R0:W-:Y:S04]  /*3d110*/  STL [R1+0x12cc], R0 ;  /* 0x0012cc0001007387 */ /* 0x0001e80000100800 */
[----:B------:R-:W-:Y:S01]  /*3d120*/  STL [R1+0xe44], R10 ;  /* 0x000e440a01007387 */ /* 0x000fe20000100800 */
        /* <DEDUP_REMOVED lines=82> */
[----:B------:R-:W-:Y:S01]  /*3d650*/  LOP3.LUT R3, R3, 0xffefffff, RZ, 0xc0, !PT ;  /* 0xffefffff03037812 */ /* 0x000fe200078ec0ff */
[C---:B------:R-:W-:Y:S01]  /*3d660*/  VIADD R10, R2.reuse, 0xea ;  /* 0x000000ea020a7836 */ /* 0x040fe20000000000 */
[----:B------:R-:W-:Y:S02]  /*3d670*/  ULDC UR5, c[0x0][0x22c] ;  /* 0x00008b0000057ab9 */ /* 0x000fe40000000800 */
[----:B------:R0:W-:Y:S01]  /*3d680*/  STL [R1+0xeb4], R0 ;  /* 0x000eb40001007387 */ /* 0x0001e20000100800 */
[C---:B------:R-:W-:Y:S02]  /*3d690*/  VIADD R12, R2.reuse, 0xeb ;  /* 0x000000eb020c7836 */ /* 0x040fe40000000000 */
[----:B0-----:R-:W-:-:S05]  /*3d6a0*/  VIADD R0, R2, 0xe9 ;  /* 0x000000e902007836 */ /* 0x001fca0000000000 */
[----:B------:R0:W-:Y:S04]  /*3d6b0*/  STL [R1], R0 ;  /* 0x0000000001007387 */ /* 0x0001e80000100800 */
[----:B------:R1:W-:Y:S01]  /*3d6c0*/  STL [R1+0x4], R10 ;  /* 0x0000040a01007387 */ /* 0x0003e20000100800 */
[----:B0-----:R-:W-:-:S03]  /*3d6d0*/  VIADD R0, R2, 0xec ;  /* 0x000000ec02007836 */ /* 0x001fc60000000000 */
[----:B------:R0:W-:Y:S01]  /*3d6e0*/  STL [R1+0x8], R12 ;  /* 0x0000080c01007387 */ /* 0x0001e20000100800 */
[----:B-1----:R-:W-:-:S03]  /*3d6f0*/  VIADD R10, R2, 0xed ;  /* 0x000000ed020a7836 */ /* 0x002fc60000000000 */
[----:B------:R1:W-:Y:S01]  /*3d700*/  STL [R1+0xc], R0 ;  /* 0x00000c0001007387 */ /* 0x0003e20000100800 */
[----:B0-----:R-:W-:-:S03]  /*3d710*/  VIADD R12, R2, 0xee ;  /* 0x000000ee020c7836 */ /* 0x001fc60000000000 */
[----:B------:R0:W-:Y:S01]  /*3d720*/  STL [R1+0x10], R10 ;  /* 0x0000100a01007387 */ /* 0x0001e20000100800 */
[----:B-1----:R-:W-:-:S03]  /*3d730*/  VIADD R0, R2, 0xef ;  /* 0x000000ef02007836 */ /* 0x002fc60000000000 */
[----:B------:R1:W-:Y:S04]  /*3d740*/  STL [R1+0x14], R12 ;  /* 0x0000140c01007387 */ /* 0x0003e80000100800 */
[----:B------:R2:W-:Y:S01]  /*3d750*/  STL [R1+0x18], R0 ;  /* 0x0000180001007387 */ /* 0x0005e20000100800 */
[C---:B0-----:R-:W-:Y:S02]  /*3d760*/  VIADD R10, R2.reuse, 0xf0 ;  /* 0x000000f0020a7836 */ /* 0x041fe40000000000 */
[----:B-1----:R-:W-:-:S03]  /*3d770*/  VIADD R12, R2, 0xf1 ;  /* 0x000000f1020c7836 */ /* 0x002fc60000000000 */
[----:B------:R0:W-:Y:S01]  /*3d780*/  STL [R1+0x1c], R10 ;  /* 0x00001c0a01007387 */ /* 0x0001e20000100800 */
[----:B--2---:R-:W-:-:S03]  /*3d790*/  VIADD R0, R2, 0xf2 ;  /* 0x000000f202007836 */ /* 0x004fc60000000000 */
        /* <DEDUP_REMOVED lines=23> */
[----:B--2---:R-:W-:-:S05]  /*3d910*/  VIADD R0, R2, 0xfe ;  /* 0x000000fe02007836 */ /* 0x004fca0000000000 */
        /* <DEDUP_REMOVED lines=8> */
[----:B------:R1:W-:Y:S01]  /*3d9a0*/  STL [R1+0x64], R12 ;  /* 0x0000640c01007387 */ /* 0x0003e20000100800 */
[----:B0-----:R-:W-:-:S03]  /*3d9b0*/  VIADD R0, R2, 0x104 ;  /* 0x0000010402007836 */ /* 0x001fc60000000000 */
[----:B------:R0:W-:Y:S04]  /*3d9c0*/  STL [R1+0x68], R10 ;  /* 0x0000680a01007387 */ /* 0x0001e80000100800 */
[----:B------:R2:W-:Y:S01]  /*3d9d0*/  STL [R1+0x6c], R0 ;  /* 0x00006c0001007387 */ /* 0x0005e20000100800 */
[C---:B-1----:R-:W-:Y:S02]  /*3d9e0*/  VIADD R12, R2.reuse, 0x105 ;  /* 0x00000105020c7836 */ /* 0x042fe40000000000 */
[----:B0-----:R-:W-:-:S03]  /*3d9f0*/  VIADD R10, R2, 0x106 ;  /* 0x00000106020a7836 */ /* 0x001fc60000000000 */
        /* <DEDUP_REMOVED lines=47> */
[C---:B-1----:R-:W-:Y:S02]  /*3dcf0*/  VIADD R10, R2.reuse, 0x11e ;  /* 0x0000011e020a7836 */ /* 0x042fe40000000000 */
[----:B--2---:R-:W-:-:S03]  /*3dd00*/  VIADD R0, R2, 0x120 ;  /* 0x0000012002007836 */ /* 0x004fc60000000000 */
[----:B------:R0:W-:Y:S04]  /*3dd10*/  STL [R1+0xd4], R10 ;  /* 0x0000d40a01007387 */ /* 0x0001e80000100800 */
        /* <DEDUP_REMOVED lines=243> */
[----:B------:R-:W-:Y:S01]  /*3ec50*/  STL [R1+0x12e0], R244 ;  /* 0x0012e0f401007387 */ /* 0x000fe20000100800 */
[----:B0-----:R-:W-:-:S03]  /*3ec60*/  VIADD R12, R2, 0x19f ;  /* 0x0000019f020c7836 */ /* 0x001fc60000000000 */
[----:B------:R0:W-:Y:S01]  /*3ec70*/  STL [R1+0x2cc], R0 ;  /* 0x0002cc0001007387 */ /* 0x0001e20000100800 */
[C---:B-1----:R-:W-:Y:S02]  /*3ec80*/  VIADD R10, R2.reuse, 0x1a0 ;  /* 0x000001a0020a7836 */ /* 0x042fe40000000000 */
[----:B0-----:R-:W-:-:S05]  /*3ec90*/  VIADD R0, R2, 0x19e ;  /* 0x0000019e02007836 */ /* 0x001fca0000000000 */
        /* <DEDUP_REMOVED lines=58> */
[C---:B-1----:R-:W-:Y:S01]  /*3f040*/  VIADD R12, R2.reuse, 0x1be ;  /* 0x000001be020c7836 */ /* 0x042fe20000000000 */
[----:B------:R-:W-:Y:S01]  /*3f050*/  STL [R1+0x12e4], R243 ;  /* 0x0012e4f301007387 */ /* 0x000fe20000100800 */
        /* <DEDUP_REMOVED lines=86> */
[----:B------:R1:W-:Y:S01]  /*3f5c0*/  STL [R1+0x3fc], R12 ;  /* 0x0003fc0c01007387 */ /* 0x0003e20000100800 */
[----:B------:R-:W-:-:S03]  /*3f5d0*/  VIADD R18, R2, 0xad ;  /* 0x000000ad02127836 */ /* 0x000fc60000000000 */
[----:B------:R2:W-:Y:S01]  /*3f5e0*/  STL [R1+0x400], R10 ;  /* 0x0004000a01007387 */ /* 0x0005e20000100800 */
[C---:B0-----:R-:W-:Y:S02]  /*3f5f0*/  VIADD R0, R2.reuse, 0x1ea ;  /* 0x000001ea02007836 */ /* 0x041fe40000000000 */
[----:B-1----:R-:W-:-:S03]  /*3f600*/  VIADD R12, R2, 0x1eb ;  /* 0x000001eb020c7836 */ /* 0x002fc60000000000 */
[----:B------:R0:W-:Y:S01]  /*3f610*/  STL [R1+0x404], R0 ;  /* 0x0004040001007387 */ /* 0x0001e20000100800 */
[----:B--2---:R-:W-:-:S03]  /*3f620*/  VIADD R10, R2, 0x1ec ;  /* 0x000001ec020a7836 */ /* 0x004fc60000000000 */
[----:B------:R1:W-:Y:S01]  /*3f630*/  STL [R1+0x408], R12 ;  /* 0x0004080c01007387 */ /* 0x0003e20000100800 */
[----:B------:R-:W-:-:S03]  /*3f640*/  ISETP.LT.AND P0, PT, R18, UR7, !P6 ;  /* 0x0000000712007c0c */ /* 0x000fc6000f701270 */
[----:B------:R2:W-:Y:S01]  /*3f650*/  STL [R1+0x40c], R10 ;  /* 0x00040c0a01007387 */ /* 0x0005e20000100800 */
[C---:B0-----:R-:W-:Y:S01]  /*3f660*/  VIADD R0, R2.reuse, 0x1ed ;  /* 0x000001ed02007836 */ /* 0x041fe20000000000 */
[----:B------:R-:W-:Y:S01]  /*3f670*/  MOV R244, UR4 ;  /* 0x0000000400f47c02 */ /* 0x000fe20008000f00 */
[----:B------:R-:W-:Y:S01]  /*3f680*/  ULDC UR4, c[0x0][0x22c] ;  /* 0x00008b0000047ab9 */ /* 0x000fe20000000800 */
[C---:B-1----:R-:W-:Y:S02]  /*3f690*/  VIADD R12, R2.reuse, 0x1ee ;  /* 0x000001ee020c7836 */ /* 0x042fe40000000000 */
[----:B------:R0:W-:Y:S01]  /*3f6a0*/  STL [R1+0x410], R0 ;  /* 0x0004100001007387 */ /* 0x0001e20000100800 */
[C---:B------:R-:W-:Y:S02]  /*3f6b0*/  VIADD R16, R2.reuse, 0x1f7 ;  /* 0x000001f702107836 */ /* 0x040fe40000000000 */
[C---:B------:R-:W-:Y:S01]  /*3f6c0*/  VIADD R136, R2.reuse, 0xa9 ;  /* 0x000000a902887836 */ /* 0x040fe20000000000 */
[----:B------:R-:W-:Y:S01]  /*3f6d0*/  MOV R243, UR9 ;  /* 0x0000000900f37c02 */ /* 0x000fe20008000f00 */
[C---:B--2---:R-:W-:Y:S01]  /*3f6e0*/  VIADD R10, R2.reuse, 0x1ef ;  /* 0x000001ef020a7836 */ /* 0x044fe20000000000 */
[----:B------:R1:W-:Y:S01]  /*3f6f0*/  STL [R1+0x414], R12 ;  /* 0x0004140c01007387 */ /* 0x0003e20000100800 */
[----:B------:R-:W-:Y:S01]  /*3f700*/  @P0 LOP3.LUT R3, R3, 0x100000, RZ, 0xfc, !PT ;  /* 0x0010000003030812 */ /* 0x000fe200078efcff */
[----:B------:R-:W-:Y:S01]  /*3f710*/  ULDC UR9, c[0x0][0x22c] ;  /* 0x00008b0000097ab9 */ /* 0x000fe20000000800 */
[C---:B------:R-:W-:Y:S01]  /*3f720*/  VIADD R29, R2.reuse, 0xa8 ;  /* 0x000000a8021d7836 */ /* 0x040fe20000000000 */
[----:B------:R2:W-:Y:S01]  /*3f730*/  STL [R1+0x418], R10 ;  /* 0x0004180a01007387 */ /* 0x0005e20000100800 */
[C---:B0-----:R-:W-:Y:S01]  /*3f740*/  VIADD R0, R2.reuse, 0x1f0 ;  /* 0x000001f002007836 */ /* 0x041fe20000000000 */
[----:B------:R-:W-:Y:S01]  /*3f750*/  ULDC UR7, c[0x0][0x22c] ;  /* 0x00008b0000077ab9 */ /* 0x000fe20000000800 */
[----:B-1----:R-:W-:-:S03]  /*3f760*/  VIADD R12, R2, 0x1f1 ;  /* 0x000001f1020c7836 */ /* 0x002fc60000000000 */
[----:B------:R0:W-:Y:S01]  /*3f770*/  STL [R1+0x41c], R0 ;  /* 0x00041c0001007387 */ /* 0x0001e20000100800 */
[----:B--2---:R-:W-:-:S03]  /*3f780*/  VIADD R10, R2, 0x1f2 ;  /* 0x000001f2020a7836 */ /* 0x004fc60000000000 */
[----:B------:R1:W-:Y:S01]  /*3f790*/  STL [R1+0x420], R12 ;  /* 0x0004200c01007387 */ /* 0x0003e20000100800 */
[----:B------:R-:W-:Y:S01]  /*3f7a0*/  ISETP.LT.AND P0, PT, R143, UR4, !P6 ;  /* 0x000000048f007c0c */ /* 0x000fe2000f701270 */
[----:B------:R-:W-:Y:S02]  /*3f7b0*/  ULDC UR4, c[0x0][0x22c] ;  /* 0x00008b0000047ab9 */ /* 0x000fe40000000800 */
[----:B------:R2:W-:Y:S01]  /*3f7c0*/  STL [R1+0x424], R10 ;  /* 0x0004240a01007387 */ /* 0x0005e20000100800 */
[C---:B0-----:R-:W-:Y:S02]  /*3f7d0*/  VIADD R0, R2.reuse, 0x1f3 ;  /* 0x000001f302007836 */ /* 0x041fe40000000000 */
[----:B-1----:R-:W-:-:S03]  /*3f7e0*/  VIADD R12, R2, 0x1f4 ;  /* 0x000001f4020c7836 */ /* 0x002fc60000000000 */
[----:B------:R0:W-:Y:S01]  /*3f7f0*/  STL [R1+0x428], R0 ;  /* 0x0004280001007387 */ /* 0x0001e20000100800 */
[----:B--2---:R-:W-:-:S03]  /*3f800*/  VIADD R10, R2, 0x1f5 ;  /* 0x000001f5020a7836 */ /* 0x004fc60000000000 */
[----:B------:R-:W-:Y:S04]  /*3f810*/  STL [R1+0x42c], R12 ;  /* 0x00042c0c01007387 */ /* 0x000fe80000100800 */
[----:B------:R-:W-:Y:S01]  /*3f820*/  STL [R1+0x430], R10 ;  /* 0x0004300a01007387 */ /* 0x000fe20000100800 */
[----:B0-----:R-:W-:-:S03]  /*3f830*/  VIADD R0, R2, 0x1f6 ;  /* 0x000001f602007836 */ /* 0x001fc60000000000 */
[----:B------:R0:W-:Y:S01]  /*3f840*/  STL [R1+0x12e8], R16 ;  /* 0x0012e81001007387 */ /* 0x0001e20000100800 */
[----:B------:R-:W-:-:S03]  /*3f850*/  LOP3.LUT R3, R3, 0xfff7ffff, RZ, 0xc0, !PT ;  /* 0xfff7ffff03037812 */ /* 0x000fc600078ec0ff */
[----:B------:R-:W-:Y:S01]  /*3f860*/  STL [R1+0x434], R0 ;  /* 0x0004340001007387 */ /* 0x000fe20000100800 */
[----:B0-----:R-:W-:Y:S01]  /*3f870*/  MOV R16, UR8 ;  /* 0x0000000800107c02 */ /* 0x001fe20008000f00 */
[----:B------:R-:W-:Y:S01]  /*3f880*/  ULDC UR8, c[0x0][0x22c] ;  /* 0x00008b0000087ab9 */ /* 0x000fe20000000800 */
[----:B------:R-:W-:-:S03]  /*3f890*/  @P0 LOP3.LUT R3, R3, 0x80000, RZ, 0xfc, !PT ;  /* 0x0008000003030812 */ /* 0x000fc600078efcff */
[----:B------:R0:W-:Y:S01]  /*3f8a0*/  STL [R1+0x460], R16 ;  /* 0x0004601001007387 */ /* 0x0001e20000100800 */
[----:B------:R-:W-:Y:S01]  /*3f8b0*/  ISETP.LT.AND P2, PT, R138, UR8, !P6 ;  /* 0x000000088a007c0c */ /* 0x000fe2000f741270 */
[C---:B------:R-:W-:Y:S01]  /*3f8c0*/  VIADD R31, R2.reuse, 0xa7 ;  /* 0x000000a7021f7836 */ /* 0x040fe20000000000 */
[----:B------:R-:W-:Y:S01]  /*3f8d0*/  LOP3.LUT R3, R3, 0xfffbffff, RZ, 0xc0, !PT ;  /* 0xfffbffff03037812 */ /* 0x000fe200078ec0ff */
[----:B------:R-:W-:Y:S01]  /*3f8e0*/  VIADD R25, R2, 0xa6 ;  /* 0x000000a602197836 */ /* 0x000fe20000000000 */
[----:B------:R-:W-:Y:S01]  /*3f8f0*/  ISETP.LT.AND P1, PT, R136, UR9, !P6 ;  /* 0x0000000988007c0c */ /* 0x000fe2000f721270 */
[----:B------:R-:W-:Y:S01]  /*3f900*/  ULDC UR8, c[0x0][0x22c] ;  /* 0x00008b0000087ab9 */ /* 0x000fe20000000800 */
[C---:B------:R-:W-:Y:S01]  /*3f910*/  VIADD R30, R2.reuse, 0xa5 ;  /* 0x000000a5021e7836 */ /* 0x040fe20000000000 */
[----:B------:R-:W-:Y:S01]  /*3f920*/  ULDC UR9, c[0x0][0x22c] ;  /* 0x00008b0000097ab9 */ /* 0x000fe20000000800 */
[C---:B------:R-:W-:Y:S01]  /*3f930*/  VIADD R32, R2.reuse, 0xa4 ;  /* 0x000000a402207836 */ /* 0x040fe20000000000 */
[----:B0-----:R-:W-:Y:S01]  /*3f940*/  MOV R16, UR61 ;  /* 0x0000003d00107c02 */ /* 0x001fe20008000f00 */
[----:B------:R-:W-:Y:S01]  /*3f950*/  ULDC UR61, c[0x0][0x22c] ;  /* 0x00008b00003d7ab9 */ /* 0x000fe20000000800 */
[----:B------:R-:W-:Y:S01]  /*3f960*/  VIADD R35, R2, 0xa3 ;  /* 0x000000a302237836 */ /* 0x000fe20000000000 */
[----:B------:R-:W-:Y:S01]  /*3f970*/  ISETP.LT.AND P0, PT, R28, UR61, !P6 ;  /* 0x0000003d1c007c0c */ /* 0x000fe2000f701270 */
[----:B------:R-:W-:Y:S01]  /*3f980*/  ULDC UR61, c[0x0][0x22c] ;  /* 0x00008b00003d7ab9 */ /* 0x000fe20000000800 */
[C---:B------:R-:W-:Y:S01]  /*3f990*/  VIADD R33, R2.reuse, 0xa2 ;  /* 0x000000a202217836 */ /* 0x040fe20000000000 */
[----:B------:R-:W2:Y:S01]  /*3f9a0*/  LDL.LU R143, [R1] ;  /* 0x00000000018f7983 */ /* 0x000ea20000300800 */
[----:B------:R-:W-:-:S02]  /*3f9b0*/  VIADD R34, R2, 0xa1 ;  /* 0x000000a102227836 */ /* 0x000fc40000000000 */
[C---:B------:R-:W-:Y:S01]  /*3f9c0*/  VIADD R36, R2.reuse, 0xa0 ;  /* 0x000000a002247836 */ /* 0x040fe20000000000 */
[----:B------:R-:W3:Y:S01]  /*3f9d0*/  LDL.LU R28, [R1+0x10] ;  /* 0x00001000011c7983 */ /* 0x000ee20000300800 */
[C---:B------:R-:W-:Y:S02]  /*3f9e0*/  VIADD R39, R2.reuse, 0x9f ;  /* 0x0000009f02277836 */ /* 0x040fe40000000000 */
[----:B------:R-:W-:Y:S01]  /*3f9f0*/  VIADD R37, R2, 0x9e ;  /* 0x0000009e02257836 */ /* 0x000fe20000000000 */
[----:B------:R-:W4:Y:S02]  /*3fa00*/  LDL.LU R138, [R1+0xc] ;  /* 0x00000c00018a7983 */ /* 0x000f240000300800 */
[----:B------:R-:W-:-:S04]  /*3fa10*/  @P0 LOP3.LUT R3, R3, 0x40000, RZ, 0xfc, !PT ;  /* 0x0004000003030812 */ /* 0x000fc800078efcff */
[----:B------:R-:W-:-:S04]  /*3fa20*/  LOP3.LUT R3, R3, 0xfffdffff, RZ, 0xc0, !PT ;  /* 0xfffdffff03037812 */ /* 0x000fc800078ec0ff */
[----:B------:R-:W-:Y:S02]  /*3fa30*/  @P2 LOP3.LUT R3, R3, 0x20000, RZ, 0xfc, !PT ;  /* 0x0002000003032812 */ /* 0x000fe400078efcff */
[----:B------:R-:W-:Y:S01]  /*3fa40*/  ISETP.LT.AND P0, PT, R29, UR4, !P6 ;  /* 0x000000041d007c0c */ /* 0x000fe2000f701270 */
[----:B------:R-:W-:Y:S01]  /*3fa50*/  ULDC UR4, c[0x0][0x22c] ;  /* 0x00008b0000047ab9 */ /* 0x000fe20000000800 */
[----:B------:R-:W-:-:S04]  /*3fa60*/  LOP3.LUT R3, R3, 0xfffeffff, RZ, 0xc0, !PT ;  /* 0xfffeffff03037812 */ /* 0x000fc800078ec0ff */
[----:B------:R-:W-:-:S04]  /*3fa70*/  @P1 LOP3.LUT R3, R3, 0x10000, RZ, 0xfc, !PT ;  /* 0x0001000003031812 */ /* 0x000fc800078efcff */
[----:B------:R-:W-:-:S04]  /*3fa80*/  LOP3.LUT R3, R3, 0xffff7fff, RZ, 0xc0, !PT ;  /* 0xffff7fff03037812 */ /* 0x000fc800078ec0ff */
[----:B------:R-:W-:Y:S02]  /*3fa90*/  @P0 LOP3.LUT R3, R3, 0x8000, RZ, 0xfc, !PT ;  /* 0x0000800003030812 */ /* 0x000fe400078efcff */
[----:B------:R-:W-:Y:S01]  /*3faa0*/  ISETP.LT.AND P0, PT, R31, UR61, !P6 ;  /* 0x0000003d1f007c0c */ /* 0x000fe2000f701270 */
[----:B------:R-:W-:Y:S01]  /*3fab0*/  ULDC UR61, c[0x0][0x22c] ;  /* 0x00008b00003d7ab9 */ /* 0x000fe20000000800 */
[----:B------:R-:W-:Y:S01]  /*3fac0*/  ISETP.LT.AND P2, PT, R25, UR8, !P6 ;  /* 0x0000000819007c0c */ /* 0x000fe2000f741270 */
[----:B------:R-:W-:Y:S01]  /*3fad0*/  ULDC UR8, c[0x0][0x22c] ;  /* 0x00008b0000087ab9 */ /* 0x000fe20000000800 */
[----:B------:R-:W-:Y:S01]  /*3fae0*/  LOP3.LUT R3, R3, 0xffffbfff, RZ, 0xc0, !PT ;  /* 0xffffbfff03037812 */ /* 0x000fe200078ec0ff */
[----:B------:R-:W-:Y:S01]  /*3faf0*/  VIADD R38, R2, 0x9d ;  /* 0x0000009d02267836 */ /* 0x000fe20000000000 */
[----:B------:R-:W-:Y:S01]  /*3fb00*/  ISETP.LT.AND P1, PT, R30, UR9, !P6 ;  /* 0x000000091e007c0c */ /* 0x000fe2000f721270 */
[----:B------:R-:W-:Y:S01]  /*3fb10*/  ULDC UR9, c[0x0][0x22c] ;  /* 0x00008b0000097ab9 */ /* 0x000fe20000000800 */
[C---:B------:R-:W-:Y:S01]  /*3fb20*/  VIADD R40, R2.reuse, 0x9c ;  /* 0x0000009c02287836 */ /* 0x040fe20000000000 */
[----:B------:R-:W3:Y:S04]  /*3fb30*/  LDL.LU R25, [R1+0x8] ;  /* 0x0000080001197983 */ /* 0x000ee80000300800 */
[----:B------:R-:W-:Y:S01]  /*3fb40*/  @P0 LOP3.LUT R3, R3, 0x4000, RZ, 0xfc, !PT ;  /* 0x0000400003030812 */ /* 0x000fe200078efcff */
[----:B------:R-:W-:Y:S01]  /*3fb50*/  VIADD R43, R2, 0x9b ;  /* 0x0000009b022b7836 */ /* 0x000fe20000000000 */
[----:B------:R-:W4:Y:S02]  /*3fb60*/  LDL.LU R30, [R1+0x4] ;  /* 0x00000400011e7983 */ /* 0x000f240000300800 */
[----:B------:R-:W-:-:S02]  /*3fb70*/  LOP3.LUT R3, R3, 0xffffdfff, RZ, 0xc0, !PT ;  /* 0xffffdfff03037812 */ /* 0x000fc400078ec0ff */
[----:B------:R-:W-:Y:S01]  /*3fb80*/  ISETP.LT.AND P0, PT, R32, UR4, !P6 ;  /* 0x0000000420007c0c */ /* 0x000fe2000f701270 */
[----:B------:R-:W-:Y:S01]  /*3fb90*/  ULDC UR4, c[0x0][0x22c] ;  /* 0x00008b0000047ab9 */ /* 0x000fe20000000800 */
[----:B------:R-:W-:Y:S01]  /*3fba0*/  @P2 LOP3.LUT R3, R3, 0x2000, RZ, 0xfc, !PT ;  /* 0x0000200003032812 */ /* 0x000fe200078efcff */
[C---:B------:R-:W-:Y:S01]  /*3fbb0*/  VIADD R44, R2.reuse, 0x98 ;  /* 0x00000098022c7836 */ /* 0x040fe20000000000 */
[----:B------:R-:W4:Y:S02]  /*3fbc0*/  LDL.LU R31, [R1+0x14] ;  /* 0x00001400011f7983 */ /* 0x000f240000300800 */
[----:B------:R-:W-:Y:S02]  /*3fbd0*/  LOP3.LUT R3, R3, 0xffffefff, RZ, 0xc0, !PT ;  /* 0xffffefff03037812 */ /* 0x000fe400078ec0ff */
[----:B------:R-:W-:Y:S01]  /*3fbe0*/  ISETP.LT.AND P2, PT, R33, UR8, !P6 ;  /* 0x0000000821007c0c */ /* 0x000fe2000f741270 */
[----:B------:R-:W-:Y:S01]  /*3fbf0*/  ULDC UR8, c[0x0][0x22c] ;  /* 0x00008b0000087ab9 */ /* 0x000fe20000000800 */
        /* <DEDUP_REMOVED lines=8> */
[----:B------:R-:W-:Y:S01]  /*3fc80*/  ISETP.LT.AND P0, PT, R35, UR61, !P6 ;  /* 0x0000003d23007c0c */ /* 0x000fe2000f701270 */
[----:B------:R-:W-:Y:S01]  /*3fc90*/  ULDC UR61, c[0x0][0x22c] ;  /* 0x00008b00003d7ab9 */ /* 0x000fe20000000800 */
[----:B------:R-:W-:Y:S01]  /*3fca0*/  LOP3.LUT R3, R3, 0xfffffbff, RZ, 0xc0, !PT ;  /* 0xfffffbff03037812 */ /* 0x000fe200078ec0ff */
[----:B------:R-:W-:Y:S01]  /*3fcb0*/  VIADD R42, R2, 0x99 ;  /* 0x00000099022a7836 */ /* 0x000fe20000000000 */
[----:B------:R-:W4:Y:S09]  /*3fcc0*/  LDL.LU R136, [R1+0x1c] ;  /* 0x00001c0001887983 */ /* 0x000f320000300800 */
        /* <DEDUP_REMOVED lines=13> */
[----:B------:R-:W-:Y:S02]  /*3fda0*/  LOP3.LUT R3, R3, 0xffffffbf, RZ, 0xc0, !PT ;  /* 0xffffffbf03037812 */ /* 0x000fe400078ec0ff */
[----:B------:R-:W-:Y:S01]  /*3fdb0*/  ISETP.LT.AND P1, PT, R38, UR9, !P6 ;  /* 0x0000000926007c0c */ /* 0x000fe2000f721270 */
[----:B------:R-:W-:-:S06]  /*3fdc0*/  ULDC UR9, c[0x0][0x22c] ;  /* 0x00008b0000097ab9 */ /* 0x000fcc0000000800 */
        /* <DEDUP_REMOVED lines=11> */
[----:B------:R-:W-:Y:S02]  /*3fe80*/  LOP3.LUT R3, R3, 0xfffffffb, RZ, 0xc0, !PT ;  /* 0xfffffffb03037812 */ /* 0x000fe400078ec0ff */
[----:B------:R-:W-:Y:S01]  /*3fe90*/  ISETP.LT.AND P2, PT, R41, UR8, !P6 ;  /* 0x0000000829007c0c */ /* 0x000fe2000f741270 */
[----:B------:R-:W-:Y:S01]  /*3fea0*/  VIADD R45, R2, 0x96 ;  /* 0x00000096022d7836 */ /* 0x000fe20000000000 */
[----:B------:R-:W-:Y:S01]  /*3feb0*/  ISETP.LT.AND P1, PT, R42, UR9, !P6 ;  /* 0x000000092a007c0c */ /* 0x000fe2000f721270 */
[----:B------:R-:W-:Y:S01]  /*3fec0*/  ULDC UR8, c[0x0][0x22c] ;  /* 0x00008b0000087ab9 */ /* 0x000fe20000000800 */
[----:B------:R-:W-:Y:S01]  /*3fed0*/  VIADD R46, R2, 0x95 ;  /* 0x00000095022e7836 */ /* 0x000fe20000000000 */
[----:B------:R-:W-:-:S04]  /*3fee0*/  ULDC UR9, c[0x0][0x22c] ;  /* 0x00008b0000097ab9 */ /* 0x000fc80000000800 */
[----:B------:R-:W-:Y:S02]  /*3fef0*/  @P0 LOP3.LUT R3, R3, 0x4, RZ, 0xfc, !PT ;  /* 0x0000000403030812 */ /* 0x000fe400078efcff */
[----:B------:R-:W-:Y:S01]  /*3ff00*/  ISETP.LT.AND P0, PT, R44, UR4, !P6 ;  /* 0x000000042c007c0c */ /* 0x000fe2000f701270 */
[----:B------:R-:W-:Y:S01]  /*3ff10*/  VIADD R48, R2, 0x94 ;  /* 0x0000009402307836 */ /* 0x000fe20000000000 */
[----:B------:R-:W-:Y:S01]  /*3ff20*/  LOP3.LUT R3, R3, 0xfffffffd, RZ, 0xc0, !PT ;  /* 0xfffffffd03037812 */ /* 0x000fe200078ec0ff */
[----:B------:R-:W-:-:S10]  /*3ff30*/  ULDC UR4, c[0x0][0x22c] ;  /* 0x00008b0000047ab9 */ /* 0x000fd40000000800 */
[----:B------:R-:W-:Y:S02]  /*3ff40*/  @P0 LOP3.LUT R9, R9, 0x80000000, RZ, 0xfc, !PT ;  /* 0x8000000009090812 */ /* 0x000fe400078efcff */
[----:B------:R-:W-:Y:S01]  /*3ff50*/  ISETP.LT.AND P0, PT, R47, UR61, !P6 ;  /* 0x0000003d2f007c0c */ /* 0x000fe2000f701270 */
[C---:B------:R-:W-:Y:S01]  /*3ff60*/  VIADD R51, R2.reuse, 0x93 ;  /* 0x0000009302337836 */ /* 0x040fe20000000000 */
[----:B------:R-:W-:Y:S01]  /*3ff70*/  @P2 LOP3.LUT R3, R3, 0x2, RZ, 0xfc, !PT ;  /* 0x0000000203032812 */ /* 0x000fe200078efcff */
[----:B------:R-:W-:Y:S01]  /*3ff80*/  ULDC UR61, c[0x0][0x22c] ;  /* 0x00008b00003d7ab9 */ /* 0x000fe20000000800 */
[----:B------:R-:W-:Y:S01]  /*3ff90*/  ISETP.LT.AND P2, PT, R45, UR8, !P6 ;  /* 0x000000082d007c0c */ /* 0x000fe2000f741270 */
[----:B------:R-:W-:Y:S01]  /*3ffa0*/  VIADD R49, R2, 0x92 ;  /* 0x0000009202317836 */ /* 0x000fe20000000000 */
[----:B------:R-:W-:Y:S01]  /*3ffb0*/  LOP3.LUT R9, R9, 0xbfffffff, RZ, 0xc0, !PT ;  /* 0xbfffffff09097812 */ /* 0x000fe200078ec0ff */
[----:B------:R-:W-:Y:S01]  /*3ffc0*/  ULDC UR8, c[0x0][0x22c] ;  /* 0x00008b0000087ab9 */ /* 0x000fe20000000800 */
[----:B------:R-:W-:-:S05]  /*3ffd0*/  LOP3.LUT R3, R3, 0xfffffffe, RZ, 0xc0, !PT ;  /* 0xfffffffe03037812 */ /* 0x000fca00078ec0ff */
[----:B------:R-:W-:Y:S02]  /*3ffe0*/  @P0 LOP3.LUT R9, R9, 0x40000000, RZ, 0xfc, !PT ;  /* 0x4000000009090812 */ /* 0x000fe400078efcff */
[----:B------:R-:W-:Y:S02]  /*3fff0*/  @P1 LOP3.LUT R3, R3, 0x1, RZ, 0xfc, !PT ;  /* 0x0000000103031812 */ /* 0x000fe400078efcff */
[----:B------:R-:W-:Y:S01]  /*40000*/  ISETP.LT.AND P1, PT, R46, UR9, !P6 ;  /* 0x000000092e007c0c */ /* 0x000fe2000f721270 */
[----:B------:R-:W-:Y:S01]  /*40010*/  VIADD R50, R2, 0x91 ;  /* 0x0000009102327836 */ /* 0x000fe20000000000 */
[----:B------:R-:W-:Y:S01]  /*40020*/  LOP3.LUT R9, R9, 0xdfffffff, RZ, 0xc0, !PT ;  /* 0xdfffffff09097812 */ /* 0x000fe200078ec0ff */
[----:B------:R-:W-:-:S03]  /*40030*/  ULDC UR9, c[0x0][0x22c] ;  /* 0x00008b0000097ab9 */ /* 0x000fc60000000800 */
[----:B------:R-:W-:Y:S02]  /*40040*/  @P2 LOP3.LUT R9, R9, 0x20000000, RZ, 0xfc, !PT ;  /* 0x2000000009092812 */ /* 0x000fe400078efcff */
[----:B------:R-:W-:Y:S01]  /*40050*/  ISETP.LT.AND P0, PT, R48, UR4, !P6 ;  /* 0x0000000430007c0c */ /* 0x000fe2000f701270 */
[----:B------:R-:W-:Y:S01]  /*40060*/  VIADD R53, R2, 0x90 ;  /* 0x0000009002357836 */ /* 0x000fe20000000000 */
[----:B------:R-:W-:Y:S01]  /*40070*/  LOP3.LUT R9, R9, 0xefffffff, RZ, 0xc0, !PT ;  /* 0xefffffff09097812 */ /* 0x000fe200078ec0ff */
[----:B------:R-:W-:-:S03]  /*40080*/  ULDC UR4, c[0x0][0x22c] ;  /* 0x00008b0000047ab9 */ /* 0x000fc60000000800 */
[----:B------:R-:W-:-:S04]  /*40090*/  @P1 LOP3.LUT R9, R9, 0x10000000, RZ, 0xfc, !PT ;  /* 0x1000000009091812 */ /* 0x000fc800078efcff */
[----:B------:R-:W-:-:S04]  /*400a0*/  LOP3.LUT R9, R9, 0xf7ffffff, RZ, 0xc0, !PT ;  /* 0xf7ffffff09097812 */ /* 0x000fc800078ec0ff */
[----:B------:R-:W-:Y:S02]  /*400b0*/  @P0 LOP3.LUT R9, R9, 0x8000000, RZ, 0xfc, !PT ;  /* 0x0800000009090812 */ /* 0x000fe400078efcff */
[----:B------:R-:W-:Y:S01]  /*400c0*/  ISETP.LT.AND P0, PT, R51, UR61, !P6 ;  /* 0x0000003d33007c0c */ /* 0x000fe2000f701270 */
[C---:B------:R-:W-:Y:S01]  /*400d0*/  VIADD R55, R2.reuse, 0x8f ;  /* 0x0000008f02377836 */ /* 0x040fe20000000000 */
[----:B------:R-:W-:Y:S01]  /*400e0*/  ISETP.LT.AND P2, PT, R49, UR8, !P6 ;  /* 0x0000000831007c0c */ /* 0x000fe2000f741270 */
[----:B------:R-:W-:Y:S01]  /*400f0*/  ULDC UR61, c[0x0][0x22c] ;  /* 0x00008b00003d7ab9 */ /* 0x000fe20000000800 */
[----:B------:R-:W-:Y:S01]  /*40100*/  LOP3.LUT R9, R9, 0xfbffffff, RZ, 0xc0, !PT ;  /* 0xfbffffff09097812 */ /* 0x000fe200078ec0ff */
[----:B------:R-:W-:Y:S01]  /*40110*/  VIADD R52, R2, 0x8e ;  /* 0x0000008e02347836 */ /* 0x000fe20000000000 */
[----:B------:R-:W-:Y:S01]  /*40120*/  ISETP.LT.AND P1, PT, R50, UR9, !P6 ;  /* 0x0000000932007c0c */ /* 0x000fe2000f721270 */
[----:B------:R-:W-:Y:S01]  /*40130*/  ULDC UR8, c[0x0][0x22c] ;  /* 0x00008b0000087ab9 */ /* 0x000fe20000000800 */
[----:B------:R-:W-:Y:S01]  /*40140*/  VIADD R54, R2, 0x8d ;  /* 0x0000008d02367836 */ /* 0x000fe20000000000 */
[----:B------:R-:W-:-:S04]  /*40150*/  ULDC UR9, c[0x0][0x22c] ;  /* 0x00008b0000097ab9 */ /* 0x000fc80000000800 */
[----:B------:R-:W-:-:S04]  /*40160*/  @P0 LOP3.LUT R9, R9, 0x4000000, RZ, 0xfc, !PT ;  /* 0x0400000009090812 */ /* 0x000fc800078efcff */
[----:B------:R-:W-:-:S04]  /*40170*/  LOP3.LUT R9, R9, 0xfdffffff, RZ, 0xc0, !PT ;  /* 0xfdffffff09097812 */ /* 0x000fc800078ec0ff */
        /* <DEDUP_REMOVED lines=9> */
[----:B------:R-:W-:Y:S01]  /*40210*/  VIADD R59, R2, 0x8b ;  /* 0x0000008b023b7836 */ /* 0x000fe20000000000 */
        /* <DEDUP_REMOVED lines=85> */
[C---:B------:R-:W-:Y:S01]  /*40770*/  VIADD R73, R2.reuse, 0x7a ;  /* 0x0000007a02497836 */ /* 0x040fe20000000000 */
[----:B------:R-:W-:Y:S01]  /*40780*/  ULDC UR8, c[0x0][0x22c] ;  /* 0x00008b0000087ab9 */ /* 0x000fe20000000800 */
[----:B------:R-:W-:Y:S01]  /*40790*/  VIADD R80, R2, 0x77 ;  /* 0x0000007702507836 */ /* 0x000fe20000000000 */
[----:B------:R-:W-:-:S03]  /*407a0*/  ULDC UR9, c[0x0][0x22c] ;  /* 0x00008b0000097ab9 */ /* 0x000fc60000000800 */
        /* <DEDUP_REMOVED lines=10> */
[C---:B------:R-:W-:Y:S01]  /*40850*/  VIADD R74, R2.reuse, 0x79 ;  /* 0x00000079024a7836 */ /* 0x040fe20000000000 */
[----:B------:R-:W-:Y:S01]  /*40860*/  LOP3.LUT R9, R9, 0xfffffffb, RZ, 0xc0, !PT ;  /* 0xfffffffb09097812 */ /* 0x000fe200078ec0ff */
[----:B------:R-:W-:Y:S01]  /*40870*/  ULDC UR61, c[0x0][0x22c] ;  /* 0x00008b00003d7ab9 */ /* 0x000fe20000000800 */
        /* <DEDUP_REMOVED lines=100> */
[C---:B------:R-:W-:Y:S01]  /*40ec0*/  VIADD R11, R2.reuse, 0x62 ;  /* 0x00000062020b7836 */ /* 0x040fe20000000000 */
        /* <DEDUP_REMOVED lines=55> */
[----:B------:R-:W-:Y:S01]  /*41240*/  VIADD R104, R2, 0x59 ;  /* 0x0000005902687836 */ /* 0x000fe20000000000 */
        /* <DEDUP_REMOVED lines=15> */
[----:B------:R-:W-:Y:S01]  /*41340*/  VIADD R113, R2, 0x53 ;  /* 0x0000005302717836 */ /* 0x000fe20000000000 */
        /* <DEDUP_REMOVED lines=146> */
[C---:B------:R-:W-:Y:S01]  /*41c70*/  VIADD R140, R2.reuse, 0x36 ;  /* 0x00000036028c7836 */ /* 0x040fe20000000000 */
        /* <DEDUP_REMOVED lines=161> */
[----:B------:R-:W-:-:S05]  /*42690*/  ULDC UR9, c[0x0][0x22c] ;  /* 0x00008b0000097ab9 */ /* 0x000fca0000000800 */
[----:B------:R-:W-:Y:S02]  /*426a0*/  @P0 LOP3.LUT R6, R6, 0x4, RZ, 0xfc, !PT ;  /* 0x0000000406060812 */ /* 0x000fe400078efcff */
[----:B------:R-:W-:Y:S01]  /*426b0*/  ISETP.LT.AND P0, PT, R171, UR4, !P6 ;  /* 0x00000004ab007c0c */ /* 0x000fe2000f701270 */
[----:B------:R-:W-:Y:S01]  /*426c0*/  ULDC UR4, c[0x0][0x22c] ;  /* 0x00008b0000047ab9 */ /* 0x000fe20000000800 */
[----:B------:R-:W-:-:S11]  /*426d0*/  LOP3.LUT R6, R6, 0xfffffffd, RZ, 0xc0, !PT ;  /* 0xfffffffd06067812 */ /* 0x000fd600078ec0ff */
[----:B------:R-:W-:Y:S02]  /*426e0*/  @P0 LOP3.LUT R5, R5, 0x80000000, RZ, 0xfc, !PT ;  /* 0x8000000005050812 */ /* 0x000fe400078efcff */
[----:B------:R-:W-:Y:S01]  /*426f0*/  ISETP.LT.AND P0, PT, R172, UR61, !P6 ;  /* 0x0000003dac007c0c */ /* 0x000fe2000f701270 */
[----:B------:R-:W-:Y:S01]  /*42700*/  ULDC UR61, c[0x0][0x22c] ;  /* 0x00008b00003d7ab9 */ /* 0x000fe20000000800 */
[----:B------:R-:W-:Y:S02]  /*42710*/  @P2 LOP3.LUT R6, R6, 0x2, RZ, 0xfc, !PT ;  /* 0x0000000206062812 */ /* 0x000fe400078efcff */
[----:B------:R-:W-:Y:S01]  /*42720*/  ISETP.LT.AND P2, PT, R173, UR8, !P6 ;  /* 0x00000008ad007c0c */ /* 0x000fe2000f741270 */
[----:B------:R-:W-:Y:S01]  /*42730*/  ULDC UR8, c[0x0][0x22c] ;  /* 0x00008b0000087ab9 */ /* 0x000fe20000000800 */
[----:B------:R-:W-:Y:S02]  /*42740*/  LOP3.LUT R5, R5, 0xbfffffff, RZ, 0xc0, !PT ;  /* 0xbfffffff05057812 */ /* 0x000fe400078ec0ff */
[----:B------:R-:W-:-:S05]  /*42750*/  LOP3.LUT R6, R6, 0xfffffffe, RZ, 0xc0, !PT ;  /* 0xfffffffe06067812 */ /* 0x000fca00078ec0ff */
[----:B------:R-:W-:Y:S02]  /*42760*/  @P0 LOP3.LUT R5, R5, 0x40000000, RZ, 0xfc, !PT ;  /* 0x4000000005050812 */ /* 0x000fe400078efcff */
[----:B------:R-:W-:Y:S02]  /*42770*/  @P1 LOP3.LUT R6, R6, 0x1, RZ, 0xfc, !PT ;  /* 0x0000000106061812 */ /* 0x000fe400078efcff */
[----:B------:R-:W-:Y:S01]  /*42780*/  ISETP.LT.AND P1, PT, R174, UR9, !P6 ;  /* 0x00000009ae007c0c */ /* 0x000fe2000f721270 */
[----:B------:R-:W-:Y:S01]  /*42790*/  ULDC UR9, c[0x0][0x22c] ;  /* 0x00008b0000097ab9 */ /* 0x000fe20000000800 */
        /* <DEDUP_REMOVED lines=29> */
[----:B------:R-:W-:Y:S01]  /*42970*/  ULDC UR8, c[0x0][0x22c] ;  /* 0x00008b0000087ab9 */ /* 0x000fe20000000800 */
        /* <DEDUP_REMOVED lines=31> */
[----:B------:R-:W-:Y:S01]  /*42b70*/  ULDC UR8, c[0x0][0x22c] ;  /* 0x00008b0000087ab9 */ /* 0x000fe20000000800 */
[----:B------:R-:W-:Y:S01]  /*42b80*/  ISETP.LT.AND P1, PT, R189, UR9, !P6 ;  /* 0x00000009bd007c0c */ /* 0x000fe2000f721270 */
[----:B------:R-:W-:-:S06]  /*42b90*/  ULDC UR9, c[0x0][0x22c] ;  /* 0x00008b0000097ab9 */ /* 0x000fcc0000000800 */
[----:B------:R-:W-:Y:S02]  /*42ba0*/  @P0 LOP3.LUT R5, R5, 0x4000, RZ, 0xfc, !PT ;  /* 0x0000400005050812 */ /* 0x000fe400078efcff */
[----:B------:R-:W-:Y:S01]  /*42bb0*/  ISETP.LT.AND P0, PT, R190, UR4, !P6 ;  /* 0x00000004be007c0c */ /* 0x000fe2000f701270 */
[----:B------:R-:W-:Y:S01]  /*42bc0*/  VIADD R57, R2, 0xb2 ;  /* 0x000000b202397836 */ /* 0x000fe20000000000 */
[----:B------:R-:W-:Y:S01]  /*42bd0*/  LOP3.LUT R5, R5, 0xffffdfff, RZ, 0xc0, !PT ;  /* 0xffffdfff05057812 */ /* 0x000fe200078ec0ff */
[----:B------:R-:W-:-:S03]  /*42be0*/  ULDC UR4, c[0x0][0x22c] ;  /* 0x00008b0000047ab9 */ /* 0x000fc60000000800 */
[----:B------:R-:W-:-:S04]  /*42bf0*/  @P2 LOP3.LUT R5, R5, 0x2000, RZ, 0xfc, !PT ;  /* 0x0000200005052812 */ /* 0x000fc800078efcff */
[----:B------:R-:W-:-:S03]  /*42c00*/  LOP3.LUT R5, R5, 0xffffefff, RZ, 0xc0, !PT ;  /* 0xffffefff05057812 */ /* 0x000fc600078ec0ff */
[----:B------:R-:W-:Y:S02]  /*42c10*/  @P0 LOP3.LUT R4, R4, 0x8, RZ, 0xfc, !PT ;  /* 0x0000000804040812 */ /* 0x000fe400078efcff */
[----:B------:R-:W-:Y:S01]  /*42c20*/  ISETP.LT.AND P0, PT, R192, UR61, !P6 ;  /* 0x0000003dc0007c0c */ /* 0x000fe2000f701270 */
[----:B------:R-:W-:Y:S01]  /*42c30*/  ULDC UR61, c[0x0][0x22c] ;  /* 0x00008b00003d7ab9 */ /* 0x000fe20000000800 */
[----:B------:R-:W-:Y:S02]  /*42c40*/  @P1 LOP3.LUT R5, R5, 0x1000, RZ, 0xfc, !PT ;  /* 0x0000100005051812 */ /* 0x000fe400078efcff */
[----:B------:R-:W-:Y:S02]  /*42c50*/  LOP3.LUT R4, R4, 0xfffffffd, RZ, 0xc0, !PT ;  /* 0xfffffffd04047812 */ /* 0x000fe400078ec0ff */
[----:B------:R-:W-:Y:S01]  /*42c60*/  ISETP.LT.AND P1, PT, R191, UR8, !P6 ;  /* 0x00000008bf007c0c */ /* 0x000fe2000f721270 */
[----:B------:R-:W-:Y:S01]  /*42c70*/  ULDC UR8, c[0x0][0x22c] ;  /* 0x00008b0000087ab9 */ /* 0x000fe20000000800 */
[----:B------:R-:W-:-:S05]  /*42c80*/  LOP3.LUT R4, R4, 0xfffffffb, RZ, 0xc0, !PT ;  /* 0xfffffffb04047812 */ /* 0x000fca00078ec0ff */
[----:B------:R-:W-:Y:S02]  /*42c90*/  @P0 LOP3.LUT R4, R4, 0x4, RZ, 0xfc, !PT ;  /* 0x0000000404040812 */ /* 0x000fe400078efcff */
[----:B------:R-:W-:Y:S01]  /*42ca0*/  ISETP.LT.AND P0, PT, R193, UR9, !P6 ;  /* 0x00000009c1007c0c */ /* 0x000fe2000f701270 */
[----:B------:R-:W-:-:S03]  /*42cb0*/  ULDC UR9, c[0x0][0x22c] ;  /* 0x00008b0000097ab9 */ /* 0x000fc60000000800 */
[----:B------:R-:W-:-:S04]  /*42cc0*/  @P1 LOP3.LUT R4, R4, 0x2, RZ, 0xfc, !PT ;  /* 0x0000000204041812 */ /* 0x000fc800078efcff */
[----:B------:R-:W-:-:S05]  /*42cd0*/  LOP3.LUT R4, R4, 0xfffffffe, RZ, 0xc0, !PT ;  /* 0xfffffffe04047812 */ /* 0x000fca00078ec0ff */
        /* <DEDUP_REMOVED lines=9> */
[----:B------:R-:W-:Y:S02]  /*42d70*/  LOP3.LUT R5, R5, 0xfffffbff, RZ, 0xc0, !PT ;  /* 0xfffffbff05057812 */ /* 0x000fe400078ec0ff */
[----:B------:R-:W-:Y:S01]  /*42d80*/  ISETP.LT.AND P4, PT, R2, UR4, !P6 ;  /* 0x0000000402007c0c */ /* 0x000fe2000f781270 */
[----:B------:R-:W-:Y:S01]  /*42d90*/  ULDC UR4, c[0x0][0x22c] ;  /* 0x00008b0000047ab9 */ /* 0x000fe20000000800 */
        /* <DEDUP_REMOVED lines=44> */
[----:B------:R-:W-:Y:S01]  /*43060*/  ISETP.LT.AND P1, PT, R206, UR9, !P6 ;  /* 0x00000009ce007c0c */ /* 0x000fe2000f721270 */
[----:B------:R-:W-:-:S08]  /*43070*/  ULDC UR9, c[0x0][0x22c] ;  /* 0x00008b0000097ab9 */ /* 0x000fd00000000800 */
        /* <DEDUP_REMOVED lines=165> */
[----:B--2---:R-:W-:Y:S01]  /*43ad0*/  ISETP.LT.AND P0, PT, R143, UR4, !P6 ;  /* 0x000000048f007c0c */ /* 0x004fe2000f701270 */
[----:B------:R-:W-:Y:S01]  /*43ae0*/  ULDC UR4, c[0x0][0x22c] ;  /* 0x00008b0000047ab9 */ /* 0x000fe20000000800 */
[----:B------:R-:W-:Y:S01]  /*43af0*/  LOP3.LUT R250, R250, 0xffdfffff, RZ, 0xc0, !PT ;  /* 0xffdffffffafa7812 */ /* 0x000fe200078ec0ff */
[----:B------:R-:W2:Y:S03]  /*43b00*/  LDL.LU R143, [R1+0x20] ;  /* 0x00002000018f7983 */ /* 0x000ea60000300800 */
[----:B------:R-:W-:-:S04]  /*43b10*/  @P1 LOP3.LUT R250, R250, 0x200000, RZ, 0xfc, !PT ;  /* 0x00200000fafa1812 */ /* 0x000fc800078efcff */
[----:B------:R-:W-:Y:S02]  /*43b20*/  LOP3.LUT R250, R250, 0xffefffff, RZ, 0xc0, !PT ;  /* 0xffeffffffafa7812 */ /* 0x000fe400078ec0ff */
[----:B---3--:R-:W-:Y:S01]  /*43b30*/  ISETP.LT.AND P2, PT, R25, UR8, !P6 ;  /* 0x0000000819007c0c */ /* 0x008fe2000f741270 */
[----:B------:R-:W-:Y:S01]  /*43b40*/  ULDC UR8, c[0x0][0x22c] ;  /* 0x00008b0000087ab9 */ /* 0x000fe20000000800 */
[----:B------:R-:W-:Y:S02]  /*43b50*/  @P0 LOP3.LUT R250, R250, 0x100000, RZ, 0xfc, !PT ;  /* 0x00100000fafa0812 */ /* 0x000fe400078efcff */
[----:B----4-:R-:W-:Y:S01]  /*43b60*/  ISETP.LT.AND P0, PT, R30, UR61, !P6 ;  /* 0x0000003d1e007c0c */ /* 0x010fe2000f701270 */
[----:B------:R-:W-:Y:S01]  /*43b70*/  ULDC UR61, c[0x0][0x22c] ;  /* 0x00008b00003d7ab9 */ /* 0x000fe20000000800 */
[----:B------:R-:W3:Y:S04]  /*43b80*/  LDL.LU R30, [R1+0x24] ;  /* 0x00002400011e7983 */ /* 0x000ee80000300800 */
[----:B------:R-:W4:Y:S01]  /*43b90*/  LDL.LU R25, [R1+0x28] ;  /* 0x0000280001197983 */ /* 0x000f220000300800 */
[----:B------:R-:W-:-:S02]  /*43ba0*/  LOP3.LUT R250, R250, 0xfff7ffff, RZ, 0xc0, !PT ;  /* 0xfff7fffffafa7812 */ /* 0x000fc400078ec0ff */
[----:B------:R-:W-:Y:S01]  /*43bb0*/  ISETP.LT.AND P1, PT, R138, UR9, !P6 ;  /* 0x000000098a007c0c */ /* 0x000fe2000f721270 */
[----:B------:R-:W-:Y:S01]  /*43bc0*/  ULDC UR9, c[0x0][0x22c] ;  /* 0x00008b0000097ab9 */ /* 0x000fe20000000800 */
[----:B------:R-:W3:Y:S02]  /*43bd0*/  LDL.LU R138, [R1+0x2c] ;  /* 0x00002c00018a7983 */ /* 0x000ee40000300800 */
[----:B------:R-:W-:-:S04]  /*43be0*/  @P0 LOP3.LUT R250, R250, 0x80000, RZ, 0xfc, !PT ;  /* 0x00080000fafa0812 */ /* 0x000fc800078efcff */
[----:B------:R-:W-:-:S04]  /*43bf0*/  LOP3.LUT R250, R250, 0xfffbffff, RZ, 0xc0, !PT ;  /* 0xfffbfffffafa7812 */ /* 0x000fc800078ec0ff */
[----:B------:R-:W-:Y:S02]  /*43c00*/  @P2 LOP3.LUT R250, R250, 0x40000, RZ, 0xfc, !PT ;  /* 0x00040000fafa2812 */ /* 0x000fe400078efcff */
[----:B------:R-:W-:Y:S01]  /*43c10*/  ISETP.LT.AND P0, PT, R28, UR4, !P6 ;  /* 0x000000041c007c0c */ /* 0x000fe2000f701270 */
[----:B------:R-:W-:Y:S01]  /*43c20*/  ULDC UR4, c[0x0][0x22c] ;  /* 0x00008b0000047ab9 */ /* 0x000fe20000000800 */
[----:B------:R-:W3:Y:S01]  /*43c30*/  LDL.LU R28, [R1+0x30] ;  /* 0x00003000011c7983 */ /* 0x000ee20000300800 */
[----:B------:R-:W-:-:S04]  /*43c40*/  LOP3.LUT R250, R250, 0xfffdffff, RZ, 0xc0, !PT ;  /* 0xfffdfffffafa7812 */ /* 0x000fc800078ec0ff */
[----:B------:R-:W-:-:S04]  /*43c50*/  @P1 LOP3.LUT R250, R250, 0x20000, RZ, 0xfc, !PT ;  /* 0x00020000fafa1812 */ /* 0x000fc800078efcff */
[----:B------:R-:W-:-:S04]  /*43c60*/  LOP3.LUT R250, R250, 0xfffeffff, RZ, 0xc0, !PT ;  /* 0xfffefffffafa7812 */ /* 0x000fc800078ec0ff */
[----:B------:R-:W-:Y:S02]  /*43c70*/  @P0 LOP3.LUT R250, R250, 0x10000, RZ, 0xfc, !PT ;  /* 0x00010000fafa0812 */ /* 0x000fe400078efcff */
[----:B------:R-:W-:Y:S01]  /*43c80*/  ISETP.LT.AND P0, PT, R31, UR61, !P6 ;  /* 0x0000003d1f007c0c */ /* 0x000fe2000f701270 */
[----:B------:R-:W-:Y:S01]  /*43c90*/  ULDC UR61, c[0x0][0x22c] ;  /* 0x00008b00003d7ab9 */ /* 0x000fe20000000800 */
[----:B------:R-:W3:Y:S01]  /*43ca0*/  LDL.LU R31, [R1+0x34] ;  /* 0x00003400011f7983 */ /* 0x000ee20000300800 */
[----:B------:R-:W-:Y:S01]  /*43cb0*/  ISETP.LT.AND P2, PT, R29, UR8, !P6 ;  /* 0x000000081d007c0c */ /* 0x000fe2000f741270 */
[----:B------:R-:W-:Y:S02]  /*43cc0*/  ULDC UR8, c[0x0][0x22c] ;  /* 0x00008b0000087ab9 */ /* 0x000fe40000000800 */
[----:B------:R-:W3:Y:S01]  /*43cd0*/  LDL.LU R29, [R1+0x38] ;  /* 0x00003800011d7983 */ /* 0x000ee20000300800 */
[----:B------:R-:W-:Y:S01]  /*43ce0*/  ISETP.LT.AND P1, PT, R136, UR9, !P6 ;  /* 0x0000000988007c0c */ /* 0x000fe2000f721270 */
[----:B------:R-:W-:-:S02]  /*43cf0*/  ULDC UR9, c[0x0][0x22c] ;  /* 0x00008b0000097ab9 */ /* 0x000fc40000000800 */
[----:B------:R-:W3:Y:S01]  /*43d00*/  LDL.LU R136, [R1+0x3c] ;  /* 0x00003c0001887983 */ /* 0x000ee20000300800 */
[----:B------:R-:W-:-:S04]  /*43d10*/  LOP3.LUT R250, R250, 0xffff7fff, RZ, 0xc0, !PT ;  /* 0xffff7ffffafa7812 */ /* 0x000fc800078ec0ff */
[----:B------:R-:W-:-:S04]  /*43d20*/  @P0 LOP3.LUT R250, R250, 0x8000, RZ, 0xfc, !PT ;  /* 0x00008000fafa0812 */ /* 0x000fc800078efcff */
[----:B------:R-:W-:-:S04]  /*43d30*/  LOP3.LUT R250, R250, 0xffffbfff, RZ, 0xc0, !PT ;  /* 0xffffbffffafa7812 */ /* 0x000fc800078ec0ff */
[----:B------:R-:W-:Y:S02]  /*43d40*/  @P2 LOP3.LUT R250, R250, 0x4000, RZ, 0xfc, !PT ;  /* 0x00004000fafa2812 */ /* 0x000fe400078efcff */
[----:B--2---:R-:W-:Y:S01]  /*43d50*/  ISETP.LT.AND P0, PT, R143, UR4, !P6 ;  /* 0x000000048f007c0c */ /* 0x004fe2000f701270 */
[----:B------:R-:W-:Y:S01]  /*43d60*/  ULDC UR4, c[0x0][0x22c] ;  /* 0x00008b0000047ab9 */ /* 0x000fe20000000800 */
[----:B------:R-:W2:Y:S01]  /*43d70*/  LDL.LU R143, [R1+0x40] ;  /* 0x00004000018f7983 */ /* 0x000ea20000300800 */
[----:B----4-:R-:W-:Y:S01]  /*43d80*/  ISETP.LT.AND P2, PT, R25, UR8, !P6 ;  /* 0x0000000819007c0c */ /* 0x010fe2000f741270 */
[----:B------:R-:W-:Y:S02]  /*43d90*/  ULDC UR8, c[0x0][0x22c] ;  /* 0x00008b0000087ab9 */ /* 0x000fe40000000800 */
[----:B------:R-:W4:Y:S01]  /*43da0*/  LDL.LU R25, [R1+0x44] ;  /* 0x0000440001197983 */ /* 0x000f220000300800 */
[----:B------:R-:W-:-:S04]  /*43db0*/  LOP3.LUT R250, R250, 0xffffdfff, RZ, 0xc0, !PT ;  /* 0xffffdffffafa7812 */ /* 0x000fc800078ec0ff */
[----:B------:R-:W-:-:S04]  /*43dc0*/  @P1 LOP3.LUT R250, R250, 0x2000, RZ, 0xfc, !PT ;  /* 0x00002000fafa1812 */ /* 0x000fc800078efcff */
[----:B------:R-:W-:-:S04]  /*43dd0*/  LOP3.LUT R250, R250, 0xffffefff, RZ, 0xc0, !PT ;  /* 0xffffeffffafa7812 */ /* 0x000fc800078ec0ff */
[----:B------:R-:W-:Y:S02]  /*43de0*/  @P0 LOP3.LUT R250, R250, 0x1000, RZ, 0xfc, !PT ;  /* 0x00001000fafa0812 */ /* 0x000fe400078efcff */
[----:B---3--:R-:W-:Y:S01]  /*43df0*/  ISETP.LT.AND P0, PT, R30, UR61, !P6 ;  /* 0x0000003d1e007c0c */ /* 0x008fe2000f701270 */
[----:B------:R-:W-:Y:S01]  /*43e00*/  ULDC UR61, c[0x0][0x22c] ;  /* 0x00008b00003d7ab9 */ /* 0x000fe20000000800 */
[----:B------:R-:W-:Y:S02]  /*43e10*/  LOP3.LUT R250, R250, 0xfffff7ff, RZ, 0xc0, !PT ;  /* 0xfffff7fffafa7812 */ /* 0x000fe400078ec0ff */
[----:B------:R-:W-:Y:S01]  /*43e20*/  ISETP.LT.AND P1, PT, R138, UR9, !P6 ;  /* 0x000000098a007c0c */ /* 0x000fe2000f721270 */
[----:B------:R-:W-:Y:S01]  /*43e30*/  ULDC UR9, c[0x0][0x22c] ;  /* 0x00008b0000097ab9 */ /* 0x000fe20000000800 */
[----:B------:R-:W3:Y:S07]  /*43e40*/  LDL.LU R138, [R1+0x48] ;  /* 0x00004800018a7983 */ /* 0x000eee0000300800 */
[----:B------:R-:W-:-:S04]  /*43e50*/  @P0 LOP3.LUT R250, R250, 0x800, RZ, 0xfc, !PT ;  /* 0x00000800fafa0812 */ /* 0x000fc800078efcff */
[----:B------:R-:W-:-:S04]  /*43e60*/  LOP3.LUT R250, R250, 0xfffffbff, RZ, 0xc0, !PT ;  /* 0xfffffbfffafa7812 */ /* 0x000fc800078ec0ff */
[----:B------:R-:W-:Y:S02]  /*43e70*/  @P2 LOP3.LUT R250, R250, 0x400, RZ, 0xfc, !PT ;  /* 0x00000400fafa2812 */ /* 0x000fe400078efcff */
[----:B------:R-:W-:Y:S01]  /*43e80*/  ISETP.LT.AND P0, PT, R28, UR4, !P6 ;  /* 0x000000041c007c0c */ /* 0x000fe2000f701270 */
[----:B------:R-:W-:Y:S01]  /*43e90*/  ULDC UR4, c[0x0][0x22c] ;  /* 0x00008b0000047ab9 */ /* 0x000fe20000000800 */
[----:B------:R-:W-:Y:S01]  /*43ea0*/  LOP3.LUT R250, R250, 0xfffffdff, RZ, 0xc0, !PT ;  /* 0xfffffdfffafa7812 */ /* 0x000fe200078ec0ff */
[----:B------:R-:W3:Y:S03]  /*43eb0*/  LDL.LU R28, [R1+0x4c] ;  /* 0x00004c00011c7983 */ /* 0x000ee60000300800 */
[----:B------:R-:W-:-:S04]  /*43ec0*/  @P1 LOP3.LUT R250, R250, 0x200, RZ, 0xfc, !PT ;  /* 0x00000200fafa1812 */ /* 0x000fc800078efcff */
[----:B------:R-:W-:-:S04]  /*43ed0*/  LOP3.LUT R250, R250, 0xfffffeff, RZ, 0xc0, !PT ;  /* 0xfffffefffafa7812 */ /* 0x000fc800078ec0ff */
[----:B------:R-:W-:Y:S02]  /*43ee0*/  @P0 LOP3.LUT R250, R250, 0x100, RZ, 0xfc, !PT ;  /* 0x00000100fafa0812 */ /* 0x000fe400078efcff */
[----:B------:R-:W-:Y:S01]  /*43ef0*/  ISETP.LT.AND P0, PT, R31, UR61, !P6 ;  /* 0x0000003d1f007c0c */ /* 0x000fe2000f701270 */
[----:B------:R-:W-:Y:S01]  /*43f00*/  ULDC UR61, c[0x0][0x22c] ;  /* 0x00008b00003d7ab9 */ /* 0x000fe20000000800 */
[----:B------:R-:W-:Y:S01]  /*43f10*/  ISETP.LT.AND P2, PT, R29, UR8, !P6 ;  /* 0x000000081d007c0c */ /* 0x000fe2000f741270 */
[----:B------:R-:W3:Y:S01]  /*43f20*/  LDL.LU R31, [R1+0x54] ;  /* 0x00005400011f7983 */ /* 0x000ee20000300800 */
[----:B------:R-:W-:Y:S01]  /*43f30*/  LOP3.LUT R250, R250, 0xffffff7f, RZ, 0xc0, !PT ;  /* 0xffffff7ffafa7812 */ /* 0x000fe200078ec0ff */
[----:B------:R-:W-:Y:S01]  /*43f40*/  VIADD R249, R2, 0xfd ;  /* 0x000000fd02f97836 */ /* 0x000fe20000000000 */
[----:B------:R-:W-:Y:S01]  /*43f50*/  ISETP.LT.AND P1, PT, R136, UR9, !P6 ;  /* 0x0000000988007c0c */ /* 0x000fe2000f721270 */
[----:B------:R-:W3:Y:S01]  /*43f60*/  LDL.LU R29, [R1+0x58] ;  /* 0x00005800011d7983 */ /* 0x000ee20000300800 */
[----:B------:R-:W-:Y:S01]  /*43f70*/  ULDC UR8, c[0x0][0x22c] ;  /* 0x00008b0000087ab9 */ /* 0x000fe20000000800 */
[----:B------:R-:W-:-:S02]  /*43f80*/  ULDC UR9, c[0x0][0x22c] ;  /* 0x00008b0000097ab9 */ /* 0x000fc40000000800 */
[----:B------:R-:W3:Y:S02]  /*43f90*/  LDL.LU R136, [R1+0x5c] ;  /* 0x00005c0001887983 */ /* 0x000ee40000300800 */
[----:B------:R-:W-:-:S04]  /*43fa0*/  @P0 LOP3.LUT R250, R250, 0x80, RZ, 0xfc, !PT ;  /* 0x00000080fafa0812 */ /* 0x000fc800078efcff */
[----:B------:R-:W-:-:S04]  /*43fb0*/  LOP3.LUT R250, R250, 0xffffffbf, RZ, 0xc0, !PT ;  /* 0xffffffbffafa7812 */ /* 0x000fc800078ec0ff */
[----:B------:R-:W-:-:S04]  /*43fc0*/  @P2 LOP3.LUT R250, R250, 0x40, RZ, 0xfc, !PT ;  /* 0x00000040fafa2812 */ /* 0x000fc800078efcff */
[----:B------:R-:W-:-:S04]  /*43fd0*/  LOP3.LUT R250, R250, 0xffffffdf, RZ, 0xc0, !PT ;  /* 0xffffffdffafa7812 */ /* 0x000fc800078ec0ff */
[----:B------:R-:W-:-:S04]  /*43fe0*/  @P1 LOP3.LUT R250, R250, 0x20, RZ, 0xfc, !PT ;  /* 0x00000020fafa1812 */ /* 0x000fc800078efcff */
[----:B------:R-:W-:Y:S02]  /*43ff0*/  LOP3.LUT R250, R250, 0xffffffef, RZ, 0xc0, !PT ;  /* 0xffffffeffafa7812 */ /* 0x000fe400078ec0ff */
[----:B--2---:R-:W-:Y:S01]  /*44000*/  ISETP.LT.AND P0, PT, R143, UR4, !P6 ;  /* 0x000000048f007c0c */ /* 0x004fe2000f701270 */
[----:B------:R-:W-:Y:S01]  /*44010*/  ULDC UR4, c[0x0][0x22c] ;  /* 0x00008b0000047ab9 */ /* 0x000fe20000000800 */
[----:B------:R-:W2:Y:S11]  /*44020*/  LDL.LU R143, [R1+0x60] ;  /* 0x00006000018f7983 */ /* 0x000eb60000300800 */
[----:B------:R-:W-:-:S02]  /*44030*/  @P0 LOP3.LUT R250, R250, 0x10, RZ, 0xfc, !PT ;  /* 0x00000010fafa0812 */ /* 0x000fc400078efcff */
[----:B----4-:R-:W-:Y:S01]  /*44040*/  ISETP.LT.AND P0, PT, R25, UR61, !P6 ;  /* 0x0000003d19007c0c */ /* 0x010fe2000f701270 */
[----:B------:R-:W-:Y:S01]  /*44050*/  ULDC UR61, c[0x0][0x22c] ;  /* 0x00008b00003d7ab9 */ /* 0x000fe20000000800 */
[----:B------:R-:W-:-:S11]  /*44060*/  LOP3.LUT R250, R250, 0xfffffff7, RZ, 0xc0, !PT ;  /* 0xfffffff7fafa7812 */ /* 0x000fd600078ec0ff */
[----:B------:R-:W-:Y:S02]  /*44070*/  @P0 LOP3.LUT R250, R250, 0x8, RZ, 0xfc, !PT ;  /* 0x00000008fafa0812 */ /* 0x000fe400078efcff */
[----:B------:R-:W-:Y:S01]  /*44080*/  ISETP.LT.AND P0, PT, R249, UR4, !P6 ;  /* 0x00000004f9007c0c */ /* 0x000fe2000f701270 */
[----:B------:R-:W-:Y:S01]  /*44090*/  ULDC UR4, c[0x0][0x22c] ;  /* 0x00008b0000047ab9 */ /* 0x000fe20000000800 */
[----:B------:R-:W4:Y:S04]  /*440a0*/  LDL.LU R249, [R1+0x12fc] ;  /* 0x0012fc0001f97983 */ /* 0x000f280000300800 */
[----:B------:R-:W2:Y:S04]  /*440b0*/  LDL.LU R30, [R1+0x64] ;  /* 0x00006400011e7983 */ /* 0x000ea80000300800 */
[----:B------:R-:W2:Y:S01]  /*440c0*/  LDL.LU R25, [R1+0x68] ;  /* 0x0000680001197983 */ /* 0x000ea20000300800 */
[----:B---3--:R-:W-:Y:S01]  /*440d0*/  ISETP.LT.AND P2, PT, R138, UR8, !P6 ;  /* 0x000000088a007c0c */ /* 0x008fe2000f741270 */
[----:B------:R-:W-:Y:S01]  /*440e0*/  ULDC UR8, c[0x0][0x22c] ;  /* 0x00008b0000087ab9 */ /* 0x000fe20000000800 */
[----:B------:R-:W-:Y:S01]  /*440f0*/  LOP3.LUT R250, R250, 0xfffffffb, RZ, 0xc0, !PT ;  /* 0xfffffffbfafa7812 */ /* 0x000fe200078ec0ff */
[----:B------:R-:W3:Y:S01]  /*44100*/  LDL.LU R138, [R1+0x6c] ;  /* 0x00006c00018a7983 */ /* 0x000ee20000300800 */
[----:B------:R-:W-:Y:S01]  /*44110*/  ISETP.LT.AND P1, PT, R28, UR9, !P6 ;  /* 0x000000091c007c0c */ /* 0x000fe2000f721270 */
[----:B------:R-:W-:-:S08]  /*44120*/  ULDC UR9, c[0x0][0x22c] ;  /* 0x00008b0000097ab9 */ /* 0x000fd00000000800 */
[----:B------:R-:W-:Y:S01]  /*44130*/  @P2 LOP3.LUT R250, R250, 0x4, RZ, 0xfc, !PT ;  /* 0x00000004fafa2812 */ /* 0x000fe200078efcff */
[----:B------:R-:W3:Y:S03]  /*44140*/  LDL.LU R28, [R1+0x70] ;  /* 0x00007000011c7983 */ /* 0x000ee60000300800 */
        /* <DEDUP_REMOVED lines=13> */
[----:B----4-:R-:W-:-:S04]  /*44220*/  LOP3.LUT R249, R249, 0x7fffffff, RZ, 0xc0, !PT ;  /* 0x7ffffffff9f97812 */ /* 0x010fc800078ec0ff */
[----:B------:R-:W-:-:S04]  /*44230*/  @P0 LOP3.LUT R249, R249, 0x80000000, RZ, 0xfc, !PT ;  /* 0x80000000f9f90812 */ /* 0x000fc800078efcff */
[----:B------:R-:W-:-:S04]  /*44240*/  LOP3.LUT R249, R249, 0xbfffffff, RZ, 0xc0, !PT ;  /* 0xbffffffff9f97812 */ /* 0x000fc800078ec0ff */
[----:B------:R-:W-:Y:S02]  /*44250*/  @P2 LOP3.LUT R249, R249, 0x40000000, RZ, 0xfc, !PT ;  /* 0x40000000f9f92812 */ /* 0x000fe400078efcff */
[----:B--2---:R-:W-:Y:S01]  /*44260*/  ISETP.LT.AND P0, PT, R143, UR4, !P6 ;  /* 0x000000048f007c0c */ /* 0x004fe2000f701270 */
[----:B------:R-:W-:Y:S01]  /*44270*/  ULDC UR4, c[0x0][0x22c] ;  /* 0x00008b0000047ab9 */ /* 0x000fe20000000800 */
[----:B------:R-:W2:Y:S01]  /*44280*/  LDL.LU R143, [R1+0x80] ;  /* 0x00008000018f7983 */ /* 0x000ea20000300800 */
[----:B------:R-:W-:-:S04]  /*44290*/  LOP3.LUT R249, R249, 0xdfffffff, RZ, 0xc0, !PT ;  /* 0xdffffffff9f97812 */ /* 0x000fc800078ec0ff */
[----:B------:R-:W-:-:S04]  /*442a0*/  @P1 LOP3.LUT R249, R249, 0x20000000, RZ, 0xfc, !PT ;  /* 0x20000000f9f91812 */ /* 0x000fc800078efcff */
[----:B------:R-:W-:Y:S02]  /*442b0*/  LOP3.LUT R249, R249, 0xefffffff, RZ, 0xc0, !PT ;  /* 0xeffffffff9f97812 */ /* 0x000fe400078ec0ff */
[----:B------:R-:W-:Y:S01]  /*442c0*/  ISETP.LT.AND P2, PT, R25, UR8, !P6 ;  /* 0x0000000819007c0c */ /* 0x000fe2000f741270 */
[----:B------:R-:W-:Y:S01]  /*442d0*/  ULDC UR8, c[0x0][0x22c] ;  /* 0x00008b0000087ab9 */ /* 0x000fe20000000800 */
[----:B------:R-:W-:Y:S02]  /*442e0*/  @P0 LOP3.LUT R249, R249, 0x10000000, RZ, 0xfc, !PT ;  /* 0x10000000f9f90812 */ /* 0x000fe400078efcff */
[----:B------:R-:W-:Y:S01]  /*442f0*/  ISETP.LT.AND P0, PT, R30, UR61, !P6 ;  /* 0x0000003d1e007c0c */ /* 0x000fe2000f701270 */
[----:B------:R-:W-:Y:S01]  /*44300*/  ULDC UR61, c[0x0][0x22c] ;  /* 0x00008b00003d7ab9 */ /* 0x000fe20000000800 */
[----:B------:R-:W4:Y:S04]  /*44310*/  LDL.LU R30, [R1+0x84] ;  /* 0x00008400011e7983 */ /* 0x000f280000300800 */
[----:B------:R-:W4:Y:S01]  /*44320*/  LDL.LU R25, [R1+0x88] ;  /* 0x0000880001197983 */ /* 0x000f220000300800 */
[----:B------:R-:W-:-:S02]  /*44330*/  LOP3.LUT R249, R249, 0xf7ffffff, RZ, 0xc0, !PT ;  /* 0xf7fffffff9f97812 */ /* 0x000fc400078ec0ff */
[----:B---3--:R-:W-:Y:S01]  /*44340*/  ISETP.LT.AND P1, PT, R138, UR9, !P6 ;  /* 0x000000098a007c0c */ /* 0x008fe2000f721270 */
[----:B------:R-:W-:Y:S01]  /*44350*/  ULDC UR9, c[0x0][0x22c] ;  /* 0x00008b0000097ab9 */ /* 0x000fe20000000800 */
[----:B------:R-:W3:Y:S02]  /*44360*/  LDL.LU R138, [R1+0x8c] ;  /* 0x00008c00018a7983 */ /* 0x000ee40000300800 */
        /* <DEDUP_REMOVED lines=12> */
[----:B------:R-:W3:Y:S01]  /*44430*/  LDL.LU R31, [R1+0x94] ;  /* 0x00009400011f7983 */ /* 0x000ee20000300800 */
[----:B------:R-:W-:Y:S01]  /*44440*/  ISETP.LT.AND P2, PT, R29, UR8, !P6 ;  /* 0x000000081d007c0c */ /* 0x000fe2000f741270 */
[----:B------:R-:W-:Y:S01]  /*44450*/  ULDC UR8, c[0x0][0x22c] ;  /* 0x00008b0000087ab9 */ /* 0x000fe20000000800 */
[----:B------:R-:W-:Y:S01]  /*44460*/  LOP3.LUT R249, R249, 0xff7fffff, RZ, 0xc0, !PT ;  /* 0xff7ffffff9f97812 */ /* 0x000fe200078ec0ff */
[----:B------:R-:W3:Y:S01]  /*44470*/  LDL.LU R29, [R1+0x98] ;  /* 0x00009800011d7983 */ /* 0x000ee20000300800 */
[----:B------:R-:W-:Y:S01]  /*44480*/  ISETP.LT.AND P1, PT, R136, UR9, !P6 ;  /* 0x0000000988007c0c */ /* 0x000fe2000f721270 */
[----:B------:R-:W-:-:S02]  /*44490*/  ULDC UR9, c[0x0][0x22c] ;  /* 0x00008b0000097ab9 */ /* 0x000fc40000000800 */
[----:B------:R-:W3:Y:S03]  /*444a0*/  LDL.LU R136, [R1+0x9c] ;  /* 0x00009c0001887983 */ /* 0x000ee60000300800 */
        /* <DEDUP_REMOVED lines=12> */
[----:B------:R-:W4:Y:S01]  /*44570*/  LDL.LU R30, [R1+0xa4] ;  /* 0x0000a400011e7983 */ /* 0x000f220000300800 */
[----:B------:R-:W-:Y:S01]  /*44580*/  ISETP.LT.AND P2, PT, R25, UR8, !P6 ;  /* 0x0000000819007c0c */ /* 0x000fe2000f741270 */
[----:B------:R-:W-:Y:S02]  /*44590*/  ULDC UR8, c[0x0][0x22c] ;  /* 0x00008b0000087ab9 */ /* 0x000fe40000000800 */
[----:B------:R-:W4:Y:S01]  /*445a0*/  LDL.LU R25, [R1+0xa8] ;  /* 0x0000a80001197983 */ /* 0x000f220000300800 */
[----:B------:R-:W-:Y:S02]  /*445b0*/  LOP3.LUT R249, R249, 0xfff7ffff, RZ, 0xc0, !PT ;  /* 0xfff7fffff9f97812 */ /* 0x000fe400078ec0ff */
        /* <DEDUP_REMOVED lines=36> */
[----:B------:R-:W-:Y:S01]  /*44800*/  ISETP.LT.AND P0, PT, R30, UR61, !P6 ;  /* 0x0000003d1e007c0c */ /* 0x000fe2000f701270 */
[----:B------:R-:W-:Y:S01]  /*44810*/  ULDC UR61, c[0x0][0x22c] ;  /* 0x00008b00003d7ab9 */ /* 0x000fe20000000800 */
[----:B------:R-:W-:Y:S02]  /*44820*/  LOP3.LUT R249, R249, 0xfffff7ff, RZ, 0xc0, !PT ;  /* 0xfffff7fff9f97812 */ /* 0x000fe400078ec0ff */
[----:B---3--:R-:W-:Y:S01]  /*44830*/  ISETP.LT.AND P1, PT, R138, UR9, !P6 ;  /* 0x000000098a007c0c */ /* 0x008fe2000f721270 */
        /* <DEDUP_REMOVED lines=523> */
[----:B------:R-:W2:Y:S01]  /*468f0*/  LDL.LU R30, [R1+0x264] ;  /* 0x00026400011e7983 */ /* 0x000ea20000300800 */
[----:B---3--:R-:W-:Y:S01]  /*46900*/  ISETP.LT.AND P2, PT, R138, UR8, !P6 ;  /* 0x000000088a007c0c */ /* 0x008fe2000f741270 */
[----:B------:R-:W-:-:S02]  /*46910*/  ULDC UR8, c[0x0][0x22c] ;  /* 0x00008b0000087ab9 */ /* 0x000fc40000000800 */
[----:B------:R-:W3:Y:S01]  /*46920*/  LDL.LU R25, [R1+0x268] ;  /* 0x0002680001197983 */ /* 0x000ee20000300800 */
[----:B------:R-:W-:-:S03]  /*46930*/  LOP3.LUT R246, R246, 0xfffffffb, RZ, 0xc0, !PT ;  /* 0xfffffffbf6f67812 */ /* 0x000fc600078ec0ff */
[----:B------:R-:W3:Y:S06]  /*46940*/  LDL.LU R138, [R1+0x26c] ;  /* 0x00026c00018a7983 */ /* 0x000eec0000300800 */
[----:B------:R-:W-:Y:S02]  /*46950*/  @P2 LOP3.LUT R246, R246, 0x4, RZ, 0xfc, !PT ;  /* 0x00000004f6f62812 */ /* 0x000fe400078efcff */
[----:B------:R-:W-:Y:S01]  /*46960*/  ISETP.LT.AND P1, PT, R28, UR9, !P6 ;  /* 0x000000091c007c0c */ /* 0x000fe2000f721270 */
[----:B------:R-:W-:Y:S01]  /*46970*/  ULDC UR9, c[0x0][0x22c] ;  /* 0x00008b0000097ab9 */ /* 0x000fe20000000800 */
[----:B------:R-:W-:Y:S01]  /*46980*/  LOP3.LUT R246, R246, 0xfffffffd, RZ, 0xc0, !PT ;  /* 0xfffffffdf6f67812 */ /* 0x000fe200078ec0ff */
[----:B------:R-:W3:Y:S10]  /*46990*/  LDL.LU R28, [R1+0x270] ;  /* 0x00027000011c7983 */ /* 0x000ef40000300800 */
        /* <DEDUP_REMOVED lines=10> */
[----:B------:R-:W-:Y:S01]  /*46a40*/  ULDC UR9, c[0x0][0x22c] ;  /* 0x00008b0000097ab9 */ /* 0x000fe20000000800 */
[----:B----4-:R-:W-:-:S04]  /*46a50*/  LOP3.LUT R245, R245, 0x7fffffff, RZ, 0xc0, !PT ;  /* 0x7ffffffff5f57812 */ /* 0x010fc800078ec0ff */
[----:B------:R-:W-:Y:S02]  /*46a60*/  @P0 LOP3.LUT R245, R245, 0x80000000, RZ, 0xfc, !PT ;  /* 0x80000000f5f50812 */ /* 0x000fe400078efcff */
[----:B--2---:R-:W-:Y:S01]  /*46a70*/  ISETP.LT.AND P0, PT, R143, UR4, !P6 ;  /* 0x000000048f007c0c */ /* 0x004fe2000f701270 */
[----:B------:R-:W-:Y:S01]  /*46a80*/  ULDC UR4, c[0x0][0x22c] ;  /* 0x00008b0000047ab9 */ /* 0x000fe20000000800 */
[----:B------:R-:W2:Y:S01]  /*46a90*/  LDL.LU R143, [R1+0x27c] ;  /* 0x00027c00018f7983 */ /* 0x000ea20000300800 */
[----:B------:R-:W-:-:S03]  /*46aa0*/  LOP3.LUT R245, R245, 0xbfffffff, RZ, 0xc0, !PT ;  /* 0xbffffffff5f57812 */ /* 0x000fc600078ec0ff */
[----:B------:R-:W4:Y:S01]  /*46ab0*/  LDL.LU R136, [R1+0x280] ;  /* 0x0002800001887983 */ /* 0x000f220000300800 */
[----:B------:R-:W-:-:S04]  /*46ac0*/  @P2 LOP3.LUT R245, R245, 0x40000000, RZ, 0xfc, !PT ;  /* 0x40000000f5f52812 */ /* 0x000fc800078efcff */
[----:B------:R-:W-:-:S04]  /*46ad0*/  LOP3.LUT R245, R245, 0xdfffffff, RZ, 0xc0, !PT ;  /* 0xdffffffff5f57812 */ /* 0x000fc800078ec0ff */
[----:B------:R-:W-:-:S04]  /*46ae0*/  @P1 LOP3.LUT R245, R245, 0x20000000, RZ, 0xfc, !PT ;  /* 0x20000000f5f51812 */ /* 0x000fc800078efcff */
[----:B------:R-:W-:-:S04]  /*46af0*/  LOP3.LUT R245, R245, 0xefffffff, RZ, 0xc0, !PT ;  /* 0xeffffffff5f57812 */ /* 0x000fc800078ec0ff */
[----:B------:R-:W-:Y:S02]  /*46b00*/  @P0 LOP3.LUT R245, R245, 0x10000000, RZ, 0xfc, !PT ;  /* 0x10000000f5f50812 */ /* 0x000fe400078efcff */
[----:B------:R-:W-:Y:S01]  /*46b10*/  ISETP.LT.AND P0, PT, R30, UR61, !P6 ;  /* 0x0000003d1e007c0c */ /* 0x000fe2000f701270 */
[----:B------:R-:W-:Y:S01]  /*46b20*/  ULDC UR61, c[0x0][0x22c] ;  /* 0x00008b00003d7ab9 */ /* 0x000fe20000000800 */
[----:B---3--:R-:W-:Y:S01]  /*46b30*/  ISETP.LT.AND P2, PT, R25, UR8, !P6 ;  /* 0x0000000819007c0c */ /* 0x008fe2000f741270 */
[----:B------:R-:W-:Y:S01]  /*46b40*/  ULDC UR8, c[0x0][0x22c] ;  /* 0x00008b0000087ab9 */ /* 0x000fe20000000800 */
[----:B------:R-:W-:Y:S02]  /*46b50*/  LOP3.LUT R245, R245, 0xf7ffffff, RZ, 0xc0, !PT ;  /* 0xf7fffffff5f57812 */ /* 0x000fe400078ec0ff */
[----:B------:R-:W-:Y:S01]  /*46b60*/  ISETP.LT.AND P1, PT, R138, UR9, !P6 ;  /* 0x000000098a007c0c */ /* 0x000fe2000f721270 */
[----:B------:R-:W-:Y:S01]  /*46b70*/  ULDC UR9, c[0x0][0x22c] ;  /* 0x00008b0000097ab9 */ /* 0x000fe20000000800 */
[----:B------:R-:W3:Y:S04]  /*46b80*/  LDL.LU R138, [R1+0x284] ;  /* 0x00028400018a7983 */ /* 0x000ee80000300800 */
[----:B------:R-:W3:Y:S01]  /*46b90*/  LDL.LU R33, [R1+0x288] ;  /* 0x0002880001217983 */ /* 0x000ee20000300800 */
        /* <DEDUP_REMOVED lines=13> */
[----:B--2---:R-:W-:Y:S01]  /*46c70*/  ISETP.LT.AND P1, PT, R143, UR9, !P6 ;  /* 0x000000098f007c0c */ /* 0x004fe2000f721270 */
[----:B------:R-:W-:Y:S02]  /*46c80*/  ULDC UR9, c[0x0][0x22c] ;  /* 0x00008b0000097ab9 */ /* 0x000fe40000000800 */
[----:B------:R-:W2:Y:S01]  /*46c90*/  LDL.LU R143, [R1+0x290] ;  /* 0x00029000018f7983 */ /* 0x000ea20000300800 */
[----:B------:R-:W-:Y:S01]  /*46ca0*/  ISETP.LT.AND P2, PT, R29, UR8, !P6 ;  /* 0x000000081d007c0c */ /* 0x000fe2000f741270 */
[----:B------:R-:W-:Y:S01]  /*46cb0*/  ULDC UR8, c[0x0][0x22c] ;  /* 0x00008b0000087ab9 */ /* 0x000fe20000000800 */
[----:B------:R-:W-:Y:S01]  /*46cc0*/  LOP3.LUT R245, R245, 0xff7fffff, RZ, 0xc0, !PT ;  /* 0xff7ffffff5f57812 */ /* 0x000fe200078ec0ff */
[----:B------:R-:W2:Y:S04]  /*46cd0*/  LDL.LU R35, [R1+0x294] ;  /* 0x0002940001237983 */ /* 0x000ea80000300800 */
[----:B------:R-:W2:Y:S01]  /*46ce0*/  LDL.LU R29, [R1+0x468] ;  /* 0x00046800011d7983 */ /* 0x000ea20000300800 */
[----:B------:R-:W-:-:S03]  /*46cf0*/  @P0 LOP3.LUT R245, R245, 0x800000, RZ, 0xfc, !PT ;  /* 0x00800000f5f50812 */ /* 0x000fc600078efcff */
[----:B------:R-:W2:Y:S01]  /*46d00*/  LDL.LU R32, [R1+0x298] ;  /* 0x0002980001207983 */ /* 0x000ea20000300800 */
[----:B------:R-:W-:-:S03]  /*46d10*/  LOP3.LUT R245, R245, 0xffbfffff, RZ, 0xc0, !PT ;  /* 0xffbffffff5f57812 */ /* 0x000fc600078ec0ff */
[----:B------:R-:W2:Y:S01]  /*46d20*/  LDL.LU R25, [R1+0x84c] ;  /* 0x00084c0001197983 */ /* 0x000ea20000300800 */
[----:B------:R-:W-:Y:S02]  /*46d30*/  @P2 LOP3.LUT R245, R245, 0x400000, RZ, 0xfc, !PT ;  /* 0x00400000f5f52812 */ /* 0x000fe400078efcff */
[----:B----4-:R-:W-:Y:S01]  /*46d40*/  ISETP.LT.AND P0, PT, R136, UR4, !P6 ;  /* 0x0000000488007c0c */ /* 0x010fe2000f701270 */
[----:B------:R-:W-:Y:S01]  /*46d50*/  ULDC UR4, c[0x0][0x22c] ;  /* 0x00008b0000047ab9 */ /* 0x000fe20000000800 */
[----:B------:R-:W-:Y:S01]  /*46d60*/  LOP3.LUT R245, R245, 0xffdfffff, RZ, 0xc0, !PT ;  /* 0xffdffffff5f57812 */ /* 0x000fe200078ec0ff */
[----:B------:R-:W4:Y:S03]  /*46d70*/  LDL.LU R136, [R1+0x29c] ;  /* 0x00029c0001887983 */ /* 0x000f260000300800 */
[----:B------:R-:W-:Y:S02]  /*46d80*/  @P1 LOP3.LUT R245, R245, 0x200000, RZ, 0xfc, !PT ;  /* 0x00200000f5f51812 */ /* 0x000fe400078efcff */
[----:B---3--:R-:W-:-:S02]  /*46d90*/  ISETP.LT.AND P1, PT, R138, UR61, !P6 ;  /* 0x0000003d8a007c0c */ /* 0x008fc4000f721270 */
[----:B------:R-:W-:Y:S02]  /*46da0*/  R2UR UR61, R16 ;  /* 0x00000000103d72ca */ /* 0x000fe400000e0000 */
[----:B------:R-:W3:Y:S01]  /*46db0*/  LDL.LU R16, [R1+0x12e8] ;  /* 0x0012e80001107983 */ /* 0x000ee20000300800 */
[----:B------:R-:W-:-:S03]  /*46dc0*/  LOP3.LUT R245, R245, 0xffefffff, RZ, 0xc0, !PT ;  /* 0xffeffffff5f57812 */ /* 0x000fc600078ec0ff */
[----:B------:R-:W3:Y:S04]  /*46dd0*/  LDL.LU R30, [R1+0x848] ;  /* 0x00084800011e7983 */ /* 0x000ee80000300800 */
[----:B------:R-:W3:Y:S01]  /*46de0*/  LDL.LU R138, [R1+0x2a0] ;  /* 0x0002a000018a7983 */ /* 0x000ee20000300800 */
[----:B------:R-:W-:Y:S02]  /*46df0*/  @P0 LOP3.LUT R245, R245, 0x100000, RZ, 0xfc, !PT ;  /* 0x00100000f5f50812 */ /* 0x000fe400078efcff */
[----:B------:R-:W-:Y:S02]  /*46e00*/  ISETP.LT.AND P0, PT, R33, UR8, !P6 ;  /* 0x0000000821007c0c */ /* 0x000fe4000f701270 */
[----:B------:R-:W-:Y:S02]  /*46e10*/  LOP3.LUT R245, R245, 0xfff7ffff, RZ, 0xc0, !PT ;  /* 0xfff7fffff5f57812 */ /* 0x000fe400078ec0ff */
[----:B------:R-:W-:-:S02]  /*46e20*/  R2UR UR8, R28 ;  /* 0x000000001c0872ca */ /* 0x000fc400000e0000 */
[----:B------:R-:W3:Y:S01]  /*46e30*/  LDL.LU R28, [R1+0x2a4] ;  /* 0x0002a400011c7983 */ /* 0x000ee20000300800 */
[----:B------:R-:W-:-:S04]  /*46e40*/  @P1 LOP3.LUT R245, R245, 0x80000, RZ, 0xfc, !PT ;  /* 0x00080000f5f51812 */ /* 0x000fc800078efcff */
[----:B------:R-:W-:Y:S02]  /*46e50*/  LOP3.LUT R245, R245, 0xfffbffff, RZ, 0xc0, !PT ;  /* 0xfffbfffff5f57812 */ /* 0x000fe400078ec0ff */
[----:B------:R-:W-:Y:S02]  /*46e60*/  ISETP.LT.AND P1, PT, R31, UR9, !P6 ;  /* 0x000000091f007c0c */ /* 0x000fe4000f721270 */
[----:B------:R-:W-:Y:S02]  /*46e70*/  R2UR UR9, R243 ;  /* 0x00000000f30972ca */ /* 0x000fe400000e0000 */
[----:B------:R-:W3:Y:S04]  /*46e80*/  LDL.LU R243, [R1+0x12e4] ;  /* 0x0012e40001f37983 */ /* 0x000ee80000300800 */
[----:B------:R-:W3:Y:S01]  /*46e90*/  LDL.LU R31, [R1+0x2a8] ;  /* 0x0002a800011f7983 */ /* 0x000ee20000300800 */
[----:B------:R-:W-:-:S02]  /*46ea0*/  @P0 LOP3.LUT R245, R245, 0x40000, RZ, 0xfc, !PT ;  /* 0x00040000f5f50812 */ /* 0x000fc400078efcff */
[----:B--2---:R-:W-:Y:S02]  /*46eb0*/  ISETP.LT.AND P0, PT, R143, UR4, !P6 ;  /* 0x000000048f007c0c */ /* 0x004fe4000f701270 */
[----:B------:R-:W-:Y:S02]  /*46ec0*/  R2UR UR4, R244 ;  /* 0x00000000f40472ca */ /* 0x000fe400000e0000 */
[----:B------:R-:W2:Y:S04]  /*46ed0*/  LDL.LU R244, [R1+0x12e0] ;  /* 0x0012e00001f47983 */ /* 0x000ea80000300800 */
[----:B------:R-:W2:Y:S01]  /*46ee0*/  LDL.LU R143, [R1+0x2ac] ;  /* 0x0002ac00018f7983 */ /* 0x000ea20000300800 */
[----:B------:R-:W-:-:S04]  /*46ef0*/  LOP3.LUT R245, R245, 0xfffdffff, RZ, 0xc0, !PT ;  /* 0xfffdfffff5f57812 */ /* 0x000fc800078ec0ff */
[----:B------:R-:W-:Y:S02]  /*46f00*/  @P1 LOP3.LUT R245, R245, 0x20000, RZ, 0xfc, !PT ;  /* 0x00020000f5f51812 */ /* 0x000fe400078efcff */
[----:B------:R-:W-:Y:S02]  /*46f10*/  ISETP.LT.AND P1, PT, R35, UR4, !P6 ;  /* 0x0000000423007c0c */ /* 0x000fe4000f721270 */
[----:B------:R-:W-:Y:S02]  /*46f20*/  R2UR UR4, R29 ;  /* 0x000000001d0472ca */ /* 0x000fe400000e0000 */
        /* <DEDUP_REMOVED lines=8> */
[----:B----4-:R-:W-:Y:S02]  /*46fb0*/  ISETP.LT.AND P1, PT, R136, UR8, !P6 ;  /* 0x0000000888007c0c */ /* 0x010fe4000f721270 */
[----:B------:R-:W4:Y:S01]  /*46fc0*/  LDL.LU R136, [R1+0x2b8] ;  /* 0x0002b80001887983 */ /* 0x000f220000300800 */
[----:B------:R-:W-:-:S04]  /*46fd0*/  LOP3.LUT R245, R245, 0xffffbfff, RZ, 0xc0, !PT ;  /* 0xffffbffff5f57812 */ /* 0x000fc800078ec0ff */
[----:B------:R-:W-:Y:S02]  /*46fe0*/  @P0 LOP3.LUT R245, R245, 0x4000, RZ, 0xfc, !PT ;  /* 0x00004000f5f50812 */ /* 0x000fe400078efcff */
[----:B---3--:R-:W-:Y:S01]  /*46ff0*/  ISETP.LT.AND P0, PT, R138, UR61, !P6 ;  /* 0x0000003d8a007c0c */ /* 0x008fe2000f701270 */
[C---:B------:R-:W-:Y:S01]  /*47000*/  VIADD R17, R2.reuse, 0x1f8 ;  /* 0x000001f802117836 */ /* 0x040fe20000000000 */
[----:B------:R-:W3:Y:S01]  /*47010*/  LDL.LU R138, [R1+0x2bc] ;  /* 0x0002bc00018a7983 */ /* 0x000ee20000300800 */
[----:B------:R-:W-:Y:S01]  /*47020*/  LOP3.LUT R245, R245, 0xffffdfff, RZ, 0xc0, !PT ;  /* 0xffffdffff5f57812 */ /* 0x000fe200078ec0ff */
[----:B------:R-:W-:Y:S01]  /*47030*/  VIADD R0, R2, 0x1f9 ;  /* 0x000001f902007836 */ /* 0x000fe20000000000 */
[----:B------:R-:W-:Y:S01]  /*47040*/  R2UR UR8, R30 ;  /* 0x000000001e0872ca */ /* 0x000fe200000e0000 */
[C---:B------:R-:W-:Y:S01]  /*47050*/  VIADD R10, R2.reuse, 0x1fa ;  /* 0x000001fa020a7836 */ /* 0x040fe20000000000 */
[----:B------:R-:W-:Y:S01]  /*47060*/  @P1 LOP3.LUT R245, R245, 0x2000, RZ, 0xfc, !PT ;  /* 0x00002000f5f51812 */ /* 0x000fe200078efcff */
[----:B------:R-:W-:Y:S01]  /*47070*/  VIADD R14, R2, 0x1fb ;  /* 0x000001fb020e7836 */ /* 0x000fe20000000000 */
[----:B------:R-:W-:Y:S01]  /*47080*/  ISETP.LT.AND P1, PT, R28, UR60, !P6 ;  /* 0x0000003c1c007c0c */ /* 0x000fe2000f721270 */
[C---:B------:R-:W-:Y:S01]  /*47090*/  VIADD R15, R2.reuse, 0x1fc ;  /* 0x000001fc020f7836 */ /* 0x040fe20000000000 */
[----:B------:R-:W3:Y:S01]  /*470a0*/  LDL.LU R28, [R1+0x2c0] ;  /* 0x0002c000011c7983 */ /* 0x000ee20000300800 */
[----:B------:R-:W-:Y:S01]  /*470b0*/  LOP3.LUT R245, R245, 0xffffefff, RZ, 0xc0, !PT ;  /* 0xffffeffff5f57812 */ /* 0x000fe200078ec0ff */
[----:B------:R-:W-:Y:S01]  /*470c0*/  VIADD R12, R2, 0x1fd ;  /* 0x000001fd020c7836 */ /* 0x000fe20000000000 */
[----:B------:R-:W-:Y:S01]  /*470d0*/  LOP3.LUT R4, R4, 0x7fffffff, RZ, 0xc0, !PT ;  /* 0x7fffffff04047812 */ /* 0x000fe200078ec0ff */
[----:B------:R-:W-:Y:S01]  /*470e0*/  VIADD R13, R2, 0x1fe ;  /* 0x000001fe020d7836 */ /* 0x000fe20000000000 */
[----:B------:R-:W-:Y:S01]  /*470f0*/  @P0 LOP3.LUT R245, R245, 0x1000, RZ, 0xfc, !PT ;  /* 0x00001000f5f50812 */ /* 0x000fe200078efcff */
[----:B------:R-:W-:Y:S01]  /*47100*/  ULDC UR60, c[0x0][0x22c] ;  /* 0x00008b00003c7ab9 */ /* 0x000fe20000000800 */
[----:B------:R-:W-:-:S02]  /*47110*/  ULDC UR61, c[0x0][0x22c] ;  /* 0x00008b00003d7ab9 */ /* 0x000fc40000000800 */
[----:B------:R-:W-:Y:S02]  /*47120*/  LOP3.LUT R245, R245, 0xfffff7ff, RZ, 0xc0, !PT ;  /* 0xfffff7fff5f57812 */ /* 0x000fe400078ec0ff */
[----:B------:R-:W-:Y:S01]  /*47130*/  ISETP.LT.AND P0, PT, R31, UR59, !P6 ;  /* 0x0000003b1f007c0c */ /* 0x000fe2000f701270 */
[----:B------:R-:W-:Y:S01]  /*47140*/  ULDC UR59, c[0x0][0x22c] ;  /* 0x00008b00003b7ab9 */ /* 0x000fe20000000800 */
[----:B------:R-:W3:Y:S01]  /*47150*/  LDL.LU R31, [R1+0x2c4] ;  /* 0x0002c400011f7983 */ /* 0x000ee20000300800 */
[----:B------:R-:W-:Y:S02]  /*47160*/  @P1 LOP3.LUT R245, R245, 0x800, RZ, 0xfc, !PT ;  /* 0x00000800f5f51812 */ /* 0x000fe400078efcff */
[----:B--2---:R-:W-:Y:S01]  /*47170*/  ISETP.LT.AND P1, PT, R143, UR58, !P6 ;  /* 0x0000003a8f007c0c */ /* 0x004fe2000f721270 */
[----:B------:R-:W-:Y:S01]  /*47180*/  ULDC UR58, c[0x0][0x22c] ;  /* 0x00008b00003a7ab9 */ /* 0x000fe20000000800 */
[----:B------:R-:W2:Y:S01]  /*47190*/  LDL.LU R143, [R1+0x2c8] ;  /* 0x0002c800018f7983 */ /* 0x000ea20000300800 */
[----:B------:R-:W-:-:S05]  /*471a0*/  LOP3.LUT R245, R245, 0xfffffbff, RZ, 0xc0, !PT ;  /* 0xfffffbfff5f57812 */ /* 0x000fca00078ec0ff */
[----:B------:R-:W-:Y:S02]  /*471b0*/  @P0 LOP3.LUT R245, R245, 0x400, RZ, 0xfc, !PT ;  /* 0x00000400f5f50812 */ /* 0x000fe400078efcff */
[----:B------:R-:W-:Y:S01]  /*471c0*/  ISETP.LT.AND P0, PT, R29, UR57, !P6 ;  /* 0x000000391d007c0c */ /* 0x000fe2000f701270 */
[----:B------:R-:W-:Y:S01]  /*471d0*/  ULDC UR57, c[0x0][0x22c] ;  /* 0x00008b0000397ab9 */ /* 0x000fe20000000800 */
[----:B------:R-:W-:Y:S01]  /*471e0*/  LOP3.LUT R245, R245, 0xfffffdff, RZ, 0xc0, !PT ;  /* 0xfffffdfff5f57812 */ /* 0x000fe200078ec0ff */
[----:B------:R-:W2:Y:S03]  /*471f0*/  LDL.LU R29, [R1+0x2cc] ;  /* 0x0002cc00011d7983 */ /* 0x000ea60000300800 */
[----:B------:R-:W-:-:S04]  /*47200*/  @P1 LOP3.LUT R245, R245, 0x200, RZ, 0xfc, !PT ;  /* 0x00000200f5f51812 */ /* 0x000fc800078efcff */
[----:B------:R-:W-:Y:S02]  /*47210*/  LOP3.LUT R245, R245, 0xfffffeff, RZ, 0xc0, !PT ;  /* 0xfffffefff5f57812 */ /* 0x000fe400078ec0ff */
[----:B------:R-:W-:Y:S01]  /*47220*/  ISETP.LT.AND P1, PT, R25, UR56, !P6 ;  /* 0x0000003819007c0c */ /* 0x000fe2000f721270 */
[----:B------:R-:W-:Y:S01]  /*47230*/  ULDC UR56, c[0x0][0x22c] ;  /* 0x00008b0000387ab9 */ /* 0x000fe20000000800 */
[----:B------:R-:W-:-:S04]  /*47240*/  @P0 LOP3.LUT R245, R245, 0x100, RZ, 0xfc, !PT ;  /* 0x00000100f5f50812 */ /* 0x000fc800078efcff */
[----:B------:R-:W-:Y:S02]  /*47250*/  LOP3.LUT R245, R245, 0xffffff7f, RZ, 0xc0, !PT ;  /* 0xffffff7ff5f57812 */ /* 0x000fe400078ec0ff */
[----:B----4-:R-:W-:Y:S01]  /*47260*/  ISETP.LT.AND P0, PT, R136, UR55, !P6 ;  /* 0x0000003788007c0c */ /* 0x010fe2000f701270 */
[----:B------:R-:W-:Y:S01]  /*47270*/  ULDC UR55, c[0x0][0x22c] ;  /* 0x00008b0000377ab9 */ /* 0x000fe20000000800 */
[----:B------:R-:W4:Y:S03]  /*47280*/  LDL.LU R136, [R1+0x2d4] ;  /* 0x0002d40001887983 */ /* 0x000f260000300800 */
[----:B------:R-:W-:Y:S02]  /*47290*/  @P1 LOP3.LUT R245, R245, 0x80, RZ, 0xfc, !PT ;  /* 0x00000080f5f51812 */ /* 0x000fe400078efcff */
[----:B---3--:R-:W-:Y:S01]  /*472a0*/  ISETP.LT.AND P1, PT, R138, UR54, !P6 ;  /* 0x000000368a007c0c */ /* 0x008fe2000f721270 */
[----:B------:R-:W-:Y:S01]  /*472b0*/  ULDC UR54, c[0x0][0x22c] ;  /* 0x00008b0000367ab9 */ /* 0x000fe20000000800 */
[----:B------:R-:W-:Y:S01]  /*472c0*/  LOP3.LUT R245, R245, 0xffffffbf, RZ, 0xc0, !PT ;  /* 0xffffffbff5f57812 */ /* 0x000fe200078ec0ff */
[----:B------:R-:W3:Y:S03]  /*472d0*/  LDL.LU R138, [R1+0x2d8] ;  /* 0x0002d800018a7983 */ /* 0x000ee60000300800 */
[----:B------:R-:W-:-:S02]  /*472e0*/  @P0 LOP3.LUT R245, R245, 0x40, RZ, 0xfc, !PT ;  /* 0x00000040f5f50812 */ /* 0x000fc400078efcff */
[----:B------:R-:W-:Y:S01]  /*472f0*/  ISETP.LT.AND P0, PT, R28, UR53, !P6 ;  /* 0x000000351c007c0c */ /* 0x000fe2000f701270 */
[----:B------:R-:W-:Y:S01]  /*47300*/  ULDC UR53, c[0x0][0x22c] ;  /* 0x00008b0000357ab9 */ /* 0x000fe20000000800 */
[----:B------:R-:W-:Y:S01]  /*47310*/  LOP3.LUT R245, R245, 0xffffffdf, RZ, 0xc0, !PT ;  /* 0xffffffdff5f57812 */ /* 0x000fe200078ec0ff */
[----:B------:R-:W3:Y:S03]  /*47320*/  LDL.LU R28, [R1+0x2dc] ;  /* 0x0002dc00011c7983 */ /* 0x000ee60000300800 */
[----:B------:R-:W-:Y:S01]  /*47330*/  @P1 LOP3.LUT R245, R245, 0x20, RZ, 0xfc, !PT ;  /* 0x00000020f5f51812 */ /* 0x000fe200078efcff */
[----:B------:R-:W3:Y:S03]  /*47340*/  LDL.LU R25, [R1+0x2e0] ;  /* 0x0002e00001197983 */ /* 0x000ee60000300800 */
[----:B------:R-:W-:-:S02]  /*47350*/  LOP3.LUT R245, R245, 0xffffffef, RZ, 0xc0, !PT ;  /* 0xffffffeff5f57812 */ /* 0x000fc400078ec0ff */
[----:B------:R-:W-:Y:S01]  /*47360*/  ISETP.LT.AND P1, PT, R31, UR52, !P6 ;  /* 0x000000341f007c0c */ /* 0x000fe2000f721270 */
[----:B------:R-:W-:Y:S01]  /*47370*/  ULDC UR52, c[0x0][0x22c] ;  /* 0x00008b0000347ab9 */ /* 0x000fe20000000800 */
[----:B------:R-:W-:-:S04]  /*47380*/  @P0 LOP3.LUT R245, R245, 0x10, RZ, 0xfc, !PT ;  /* 0x00000010f5f50812 */ /* 0x000fc800078efcff */
[----:B------:R-:W-:-:S07]  /*47390*/  LOP3.LUT R245, R245, 0xfffffff7, RZ, 0xc0, !PT ;  /* 0xfffffff7f5f57812 */ /* 0x000fce00078ec0ff */
[----:B------:R-:W-:-:S04]  /*473a0*/  @P1 LOP3.LUT R245, R245, 0x8, RZ, 0xfc, !PT ;  /* 0x00000008f5f51812 */ /* 0x000fc800078efcff */
[----:B------:R-:W-:Y:S02]  /*473b0*/  LOP3.LUT R245, R245, 0xfffffffb, RZ, 0xc0, !PT ;  /* 0xfffffffbf5f57812 */ /* 0x000fe400078ec0ff */
[----:B--2---:R-:W-:Y:S01]  /*473c0*/  ISETP.LT.AND P0, PT, R143, UR51, !P6 ;  /* 0x000000338f007c0c */ /* 0x004fe2000f701270 */
[----:B------:R-:W-:Y:S01]  /*473d0*/  ULDC UR51, c[0x0][0x22c] ;  /* 0x00008b0000337ab9 */ /* 0x000fe20000000800 */
[----:B------:R-:W2:Y:S04]  /*473e0*/  LDL.LU R143, [R1+0x2e4] ;  /* 0x0002e400018f7983 */ /* 0x000ea80000300800 */
[----:B------:R-:W2:Y:S07]  /*473f0*/  LDL.LU R31, [R1+0x2e8] ;  /* 0x0002e800011f7983 */ /* 0x000eae0000300800 */
[----:B------:R-:W-:-:S02]  /*47400*/  @P0 LOP3.LUT R245, R245, 0x4, RZ, 0xfc, !PT ;  /* 0x00000004f5f50812 */ /* 0x000fc400078efcff */
[----:B------:R-:W-:Y:S01]  /*47410*/  ISETP.LT.AND P0, PT, R244, UR49, !P6 ;  /* 0x00000031f4007c0c */ /* 0x000fe2000f701270 */
[----:B------:R-:W-:Y:S01]  /*47420*/  ULDC UR49, c[0x0][0x22c] ;  /* 0x00008b0000317ab9 */ /* 0x000fe20000000800 */
[----:B------:R-:W2:Y:S01]  /*47430*/  LDL.LU R244, [R1+0x12dc] ;  /* 0x0012dc0001f47983 */ /* 0x000ea20000300800 */
[----:B------:R-:W-:Y:S01]  /*47440*/  ISETP.LT.AND P1, PT, R29, UR50, !P6 ;  /* 0x000000321d007c0c */ /* 0x000fe2000f721270 */
[----:B------:R-:W-:Y:S02]  /*47450*/  ULDC UR50, c[0x0][0x22c] ;  /* 0x00008b0000327ab9 */ /* 0x000fe40000000800 */
[----:B------:R-:W2:Y:S01]  /*47460*/  LDL.LU R29, [R1+0x2ec] ;  /* 0x0002ec00011d7983 */ /* 0x000ea20000300800 */
[----:B------:R-:W-:-:S09]  /*47470*/  LOP3.LUT R245, R245, 0xfffffffd, RZ, 0xc0, !PT ;  /* 0xfffffffdf5f57812 */ /* 0x000fd200078ec0ff */
[----:B------:R-:W-:Y:S02]  /*47480*/  @P1 LOP3.LUT R245, R245, 0x2, RZ, 0xfc, !PT ;  /* 0x00000002f5f51812 */ /* 0x000fe400078efcff */
[----:B----4-:R-:W-:Y:S01]  /*47490*/  ISETP.LT.AND P1, PT, R136, UR48, !P6 ;  /* 0x0000003088007c0c */ /* 0x010fe2000f721270 */
[----:B------:R-:W-:Y:S01]  /*474a0*/  ULDC UR48, c[0x0][0x22c] ;  /* 0x00008b0000307ab9 */ /* 0x000fe20000000800 */
[----:B------:R-:W4:Y:S01]  /*474b0*/  LDL.LU R136, [R1+0x2f0] ;  /* 0x0002f00001887983 */ /* 0x000f220000300800 */
[----:B------:R-:W-:-:S04]  /*474c0*/  LOP3.LUT R245, R245, 0xfffffffe, RZ, 0xc0, !PT ;  /* 0xfffffffef5f57812 */ /* 0x000fc800078ec0ff */
[----:B------:R-:W-:Y:S02]  /*474d0*/  @P0 LOP3.LUT R245, R245, 0x1, RZ, 0xfc, !PT ;  /* 0x00000001f5f50812 */ /* 0x000fe400078efcff */
[----:B---3--:R-:W-:Y:S01]  /*474e0*/  ISETP.LT.AND P0, PT, R138, UR47, !P6 ;  /* 0x0000002f8a007c0c */ /* 0x008fe2000f701270 */
[----:B------:R-:W-:Y:S01]  /*474f0*/  ULDC UR47, c[0x0][0x22c] ;  /* 0x00008b00002f7ab9 */ /* 0x000fe20000000800 */
[----:B------:R-:W3:Y:S01]  /*47500*/  LDL.LU R138, [R1+0x2f4] ;  /* 0x0002f400018a7983 */ /* 0x000ee20000300800 */
[----:B--2---:R-:W-:-:S04]  /*47510*/  LOP3.LUT R244, R244, 0x7fffffff, RZ, 0xc0, !PT ;  /* 0x7ffffffff4f47812 */ /* 0x004fc800078ec0ff */
[----:B------:R-:W-:Y:S02]  /*47520*/  @P1 LOP3.LUT R244, R244, 0x80000000, RZ, 0xfc, !PT ;  /* 0x80000000f4f41812 */ /* 0x000fe400078efcff */
[----:B------:R-:W-:Y:S01]  /*47530*/  ISETP.LT.AND P1, PT, R28, UR46, !P6 ;  /* 0x0000002e1c007c0c */ /* 0x000fe2000f721270 */
[----:B------:R-:W-:Y:S01]  /*47540*/  ULDC UR46, c[0x0][0x22c] ;  /* 0x00008b00002e7ab9 */ /* 0x000fe20000000800 */
[----:B------:R-:W2:Y:S01]  /*47550*/  LDL.LU R28, [R1+0x2f8] ;  /* 0x0002f800011c7983 */ /* 0x000ea20000300800 */
[----:B------:R-:W-:-:S04]  /*47560*/  LOP3.LUT R244, R244, 0xbfffffff, RZ, 0xc0, !PT ;  /* 0xbffffffff4f47812 */ /* 0x000fc800078ec0ff */
[----:B------:R-:W-:-:S04]  /*47570*/  @P0 LOP3.LUT R244, R244, 0x40000000, RZ, 0xfc, !PT ;  /* 0x40000000f4f40812 */ /* 0x000fc800078efcff */
[----:B------:R-:W-:Y:S02]  /*47580*/  LOP3.LUT R244, R244, 0xdfffffff, RZ, 0xc0, !PT ;  /* 0xdffffffff4f47812 */ /* 0x000fe400078ec0ff */
[----:B------:R-:W-:Y:S01]  /*47590*/  ISETP.LT.AND P0, PT, R25, UR45, !P6 ;  /* 0x0000002d19007c0c */ /* 0x000fe2000f701270 */
[----:B------:R-:W-:Y:S01]  /*475a0*/  ULDC UR45, c[0x0][0x22c] ;  /* 0x00008b00002d7ab9 */ /* 0x000fe20000000800 */
[----:B------:R-:W-:Y:S01]  /*475b0*/  @P1 LOP3.LUT R244, R244, 0x20000000, RZ, 0xfc, !PT ;  /* 0x20000000f4f41812 */ /* 0x000fe200078efcff */
[----:B------:R-:W2:Y:S01]  /*475c0*/  LDL.LU R25, [R1+0x2fc] ;  /* 0x0002fc0001197983 */ /* 0x000ea20000300800 */
[----:B------:R-:W-:Y:S01]  /*475d0*/  ISETP.LT.AND P1, PT, R143, UR44, !P6 ;  /* 0x0000002c8f007c0c */ /* 0x000fe2000f721270 */
[----:B------:R-:W-:Y:S02]  /*475e0*/  ULDC UR44, c[0x0][0x22c] ;  /* 0x00008b00002c7ab9 */ /* 0x000fe40000000800 */
[----:B------:R-:W2:Y:S01]  /*475f0*/  LDL.LU R143, [R1+0x300] ;  /* 0x00030000018f7983 */ /* 0x000ea20000300800 */
[----:B------:R-:W-:-:S05]  /*47600*/  LOP3.LUT R244, R244, 0xefffffff, RZ, 0xc0, !PT ;  /* 0xeffffffff4f47812 */ /* 0x000fca00078ec0ff */
[----:B------:R-:W-:Y:S02]  /*47610*/  @P0 LOP3.LUT R244, R244, 0x10000000, RZ, 0xfc, !PT ;  /* 0x10000000f4f40812 */ /* 0x000fe400078efcff */
[----:B------:R-:W-:Y:S01]  /*47620*/  ISETP.LT.AND P0, PT, R31, UR43, !P6 ;  /* 0x0000002b1f007c0c */ /* 0x000fe2000f701270 */
[----:B------:R-:W-:Y:S01]  /*47630*/  ULDC UR43, c[0x0][0x22c] ;  /* 0x00008b00002b7ab9 */ /* 0x000fe20000000800 */
[----:B------:R-:W2:Y:S01]  /*47640*/  LDL.LU R31, [R1+0x304] ;  /* 0x00030400011f7983 */ /* 0x000ea20000300800 */
[----:B------:R-:W-:-:S04]  /*47650*/  LOP3.LUT R244, R244, 0xf7ffffff, RZ, 0xc0, !PT ;  /* 0xf7fffffff4f47812 */ /* 0x000fc800078ec0ff */
[----:B------:R-:W-:Y:S02]  /*47660*/  @P1 LOP3.LUT R244, R244, 0x8000000, RZ, 0xfc, !PT ;  /* 0x08000000f4f41812 */ /* 0x000fe400078efcff */
[----:B------:R-:W-:Y:S01]  /*47670*/  ISETP.LT.AND P1, PT, R29, UR42, !P6 ;  /* 0x0000002a1d007c0c */ /* 0x000fe2000f721270 */
[----:B------:R-:W-:Y:S01]  /*47680*/  ULDC UR42, c[0x0][0x22c] ;  /* 0x00008b00002a7ab9 */ /* 0x000fe20000000800 */
[----:B------:R-:W2:Y:S01]  /*47690*/  LDL.LU R29, [R1+0x308] ;  /* 0x00030800011d7983 */ /* 0x000ea20000300800 */
[----:B------:R-:W-:-:S04]  /*476a0*/  LOP3.LUT R244, R244, 0xfbffffff, RZ, 0xc0, !PT ;  /* 0xfbfffffff4f47812 */ /* 0x000fc800078ec0ff */
        /* <DEDUP_REMOVED lines=18> */
[----:B------:R-:W-:Y:S01]  /*477d0*/  ISETP.LT.AND P1, PT, R25, UR38, !P6 ;  /* 0x0000002619007c0c */ /* 0x000fe2000f721270 */
[----:B------:R-:W-:Y:S01]  /*477e0*/  ULDC UR38, c[0x0][0x22c] ;  /* 0x00008b0000267ab9 */ /* 0x000fe20000000800 */
[----:B------:R-:W2:Y:S01]  /*477f0*/  LDL.LU R25, [R1+0x318] ;  /* 0x0003180001197983 */ /* 0x000ea20000300800 */
[----:B------:R-:W-:Y:S01]  /*47800*/  ISETP.LT.AND P0, PT, R143, UR37, !P6 ;  /* 0x000000258f007c0c */ /* 0x000fe2000f701270 */
[----:B------:R-:W-:Y:S02]  /*47810*/  ULDC UR37, c[0x0][0x22c] ;  /* 0x00008b0000257ab9 */ /* 0x000fe40000000800 */
[----:B------:R-:W2:Y:S01]  /*47820*/  LDL.LU R143, [R1+0x31c] ;  /* 0x00031c00018f7983 */ /* 0x000ea20000300800 */
[----:B------:R-:W-:-:S06]  /*47830*/  LOP3.LUT R244, R244, 0xffdfffff, RZ, 0xc0, !PT ;  /* 0xffdffffff4f47812 */ /* 0x000fcc00078ec0ff */
        /* <DEDUP_REMOVED lines=67> */
[----:B------:R-:W-:Y:S01]  /*47c70*/  ULDC UR24, c[0x0][0x22c] ;  /* 0x00008b0000187ab9 */ /* 0x000fe20000000800 */
[----:B------:R-:W-:-:S11]  /*47c80*/  LOP3.LUT R244, R244, 0xffffff7f, RZ, 0xc0, !PT ;  /* 0xffffff7ff4f47812 */ /* 0x000fd600078ec0ff */
[----:B------:R-:W-:Y:S02]  /*47c90*/  @P1 LOP3.LUT R244, R244, 0x80, RZ, 0xfc, !PT ;  /* 0x00000080f4f41812 */ /* 0x000fe400078efcff */
[----:B------:R-:W-:Y:S01]  /*47ca0*/  ISETP.LT.AND P1, PT, R31, UR22, !P6 ;  /* 0x000000161f007c0c */ /* 0x000fe2000f721270 */
[----:B------:R-:W-:Y:S01]  /*47cb0*/  ULDC UR22, c[0x0][0x22c] ;  /* 0x00008b0000167ab9 */ /* 0x000fe20000000800 */
[----:B------:R-:W-:Y:S01]  /*47cc0*/  LOP3.LUT R244, R244, 0xffffffbf, RZ, 0xc0, !PT ;  /* 0xffffffbff4f47812 */ /* 0x000fe200078ec0ff */
[----:B------:R-:W2:Y:S03]  /*47cd0*/  LDL.LU R31, [R1+0x358] ;  /* 0x00035800011f7983 */ /* 0x000ea60000300800 */
[----:B------:R-:W-:Y:S02]  /*47ce0*/  @P0 LOP3.LUT R244, R244, 0x40, RZ, 0xfc, !PT ;  /* 0x00000040f4f40812 */ /* 0x000fe400078efcff */
[----:B------:R-:W-:Y:S01]  /*47cf0*/  ISETP.LT.AND P0, PT, R29, UR21, !P6 ;  /* 0x000000151d007c0c */ /* 0x000fe2000f701270 */
[----:B------:R-:W-:Y:S01]  /*47d00*/  ULDC UR21, c[0x0][0x22c] ;  /* 0x00008b0000157ab9 */ /* 0x000fe20000000800 */
[----:B------:R-:W-:Y:S01]  /*47d10*/  LOP3.LUT R244, R244, 0xffffffdf, RZ, 0xc0, !PT ;  /* 0xffffffdff4f47812 */ /* 0x000fe200078ec0ff */
[----:B------:R-:W2:Y:S03]  /*47d20*/  LDL.LU R29, [R1+0x35c] ;  /* 0x00035c00011d7983 */ /* 0x000ea60000300800 */
[----:B------:R-:W-:-:S02]  /*47d30*/  @P1 LOP3.LUT R244, R244, 0x20, RZ, 0xfc, !PT ;  /* 0x00000020f4f41812 */ /* 0x000fc400078efcff */
[----:B----4-:R-:W-:Y:S01]  /*47d40*/  ISETP.LT.AND P1, PT, R136, UR20, !P6 ;  /* 0x0000001488007c0c */ /* 0x010fe2000f721270 */
[----:B------:R-:W-:Y:S01]  /*47d50*/  ULDC UR20, c[0x0][0x22c] ;  /* 0x00008b0000147ab9 */ /* 0x000fe20000000800 */
[----:B------:R-:W-:Y:S01]  /*47d60*/  LOP3.LUT R244, R244, 0xffffffef, RZ, 0xc0, !PT ;  /* 0xffffffeff4f47812 */ /* 0x000fe200078ec0ff */
[----:B------:R-:W4:Y:S03]  /*47d70*/  LDL.LU R136, [R1+0x360] ;  /* 0x0003600001887983 */ /* 0x000f260000300800 */
[----:B------:R-:W-:Y:S02]  /*47d80*/  @P0 LOP3.LUT R244, R244, 0x10, RZ, 0xfc, !PT ;  /* 0x00000010f4f40812 */ /* 0x000fe400078efcff */
[----:B---3--:R-:W-:Y:S01]  /*47d90*/  ISETP.LT.AND P0, PT, R138, UR19, !P6 ;  /* 0x000000138a007c0c */ /* 0x008fe2000f701270 */
        /* <DEDUP_REMOVED lines=8> */
[----:B------:R-:W-:Y:S02]  /*47e20*/  LOP3.LUT R244, R244, 0xfffffffd, RZ, 0xc0, !PT ;  /* 0xfffffffdf4f47812 */ /* 0x000fe400078ec0ff */
[----:B--2---:R-:W-:Y:S01]  /*47e30*/  ISETP.LT.AND P1, PT, R28, UR18, !P6 ;  /* 0x000000121c007c0c */ /* 0x004fe2000f721270 */
[----:B------:R-:W-:Y:S01]  /*47e40*/  ULDC UR18, c[0x0][0x22c] ;  /* 0x00008b0000127ab9 */ /* 0x000fe20000000800 */
[----:B------:R-:W2:Y:S04]  /*47e50*/  LDL.LU R28, [R1+0x368] ;  /* 0x00036800011c7983 */ /* 0x000ea80000300800 */
[----:B------:R-:W4:Y:S07]  /*47e60*/  LDL.LU R243, [R1+0x12d8] ;  /* 0x0012d80001f37983 */ /* 0x000f2e0000300800 */
[----:B------:R-:W-:-:S02]  /*47e70*/  @P1 LOP3.LUT R244, R244, 0x2, RZ, 0xfc, !PT ;  /* 0x00000002f4f41812 */ /* 0x000fc400078efcff */
[----:B------:R-:W-:Y:S01]  /*47e80*/  ISETP.LT.AND P1, PT, R143, UR16, !P6 ;  /* 0x000000108f007c0c */ /* 0x000fe2000f721270 */
[----:B------:R-:W-:Y:S01]  /*47e90*/  ULDC UR16, c[0x0][0x22c] ;  /* 0x00008b0000107ab9 */ /* 0x000fe20000000800 */
[----:B------:R-:W2:Y:S01]  /*47ea0*/  LDL.LU R143, [R1+0x36c] ;  /* 0x00036c00018f7983 */ /* 0x000ea20000300800 */
[----:B------:R-:W-:-:S03]  /*47eb0*/  LOP3.LUT R244, R244, 0xfffffffe, RZ, 0xc0, !PT ;  /* 0xfffffffef4f47812 */ /* 0x000fc600078ec0ff */
[----:B------:R-:W2:Y:S01]  /*47ec0*/  LDL.LU R25, [R1+0x370] ;  /* 0x0003700001197983 */ /* 0x000ea20000300800 */
[----:B------:R-:W-:Y:S02]  /*47ed0*/  @P0 LOP3.LUT R244, R244, 0x1, RZ, 0xfc, !PT ;  /* 0x00000001f4f40812 */ /* 0x000fe400078efcff */
[----:B------:R-:W-:Y:S01]  /*47ee0*/  ISETP.LT.AND P0, PT, R31, UR15, !P6 ;  /* 0x0000000f1f007c0c */ /* 0x000fe2000f701270 */
[----:B------:R-:W-:Y:S01]  /*47ef0*/  ULDC UR15, c[0x0][0x22c] ;  /* 0x00008b00000f7ab9 */ /* 0x000fe20000000800 */
[----:B------:R-:W2:Y:S01]  /*47f00*/  LDL.LU R31, [R1+0x374] ;  /* 0x00037400011f7983 */ /* 0x000ea20000300800 */
[----:B----4-:R-:W-:-:S04]  /*47f10*/  LOP3.LUT R243, R243, 0x7fffffff, RZ, 0xc0, !PT ;  /* 0x7ffffffff3f37812 */ /* 0x010fc800078ec0ff */
[----:B------:R-:W-:Y:S02]  /*47f20*/  @P1 LOP3.LUT R243, R243, 0x80000000, RZ, 0xfc, !PT ;  /* 0x80000000f3f31812 */ /* 0x000fe400078efcff */
[----:B------:R-:W-:Y:S01]  /*47f30*/  ISETP.LT.AND P1, PT, R29, UR14, !P6 ;  /* 0x0000000e1d007c0c */ /* 0x000fe2000f721270 */
[----:B------:R-:W-:Y:S01]  /*47f40*/  ULDC UR14, c[0x0][0x22c] ;  /* 0x00008b00000e7ab9 */ /* 0x000fe20000000800 */
[----:B------:R-:W4:Y:S01]  /*47f50*/  LDL.LU R29, [R1+0x378] ;  /* 0x00037800011d7983 */ /* 0x000f220000300800 */
[----:B------:R-:W-:-:S04]  /*47f60*/  LOP3.LUT R243, R243, 0xbfffffff, RZ, 0xc0, !PT ;  /* 0xbffffffff3f37812 */ /* 0x000fc800078ec0ff */
[----:B------:R-:W-:Y:S02]  /*47f70*/  @P0 LOP3.LUT R243, R243, 0x40000000, RZ, 0xfc, !PT ;  /* 0x40000000f3f30812 */ /* 0x000fe400078efcff */
[----:B------:R-:W-:Y:S01]  /*47f80*/  ISETP.LT.AND P0, PT, R136, UR13, !P6 ;  /* 0x0000000d88007c0c */ /* 0x000fe2000f701270 */
[----:B------:R-:W-:Y:S01]  /*47f90*/  ULDC UR13, c[0x0][0x22c] ;  /* 0x00008b00000d7ab9 */ /* 0x000fe20000000800 */
[----:B------:R-:W4:Y:S01]  /*47fa0*/  LDL.LU R136, [R1+0x37c] ;  /* 0x00037c0001887983 */ /* 0x000f220000300800 */
[----:B------:R-:W-:-:S03]  /*47fb0*/  LOP3.LUT R243, R243, 0xdfffffff, RZ, 0xc0, !PT ;  /* 0xdffffffff3f37812 */ /* 0x000fc600078ec0ff */
[----:B------:R-:W4:Y:S01]  /*47fc0*/  LDL.LU R32, [R1+0x380] ;  /* 0x0003800001207983 */ /* 0x000f220000300800 */
[----:B------:R-:W-:Y:S02]  /*47fd0*/  @P1 LOP3.LUT R243, R243, 0x20000000, RZ, 0xfc, !PT ;  /* 0x20000000f3f31812 */ /* 0x000fe400078efcff */
[----:B---3--:R-:W-:Y:S01]  /*47fe0*/  ISETP.LT.AND P1, PT, R138, UR12, !P6 ;  /* 0x0000000c8a007c0c */ /* 0x008fe2000f721270 */
[----:B------:R-:W-:Y:S01]  /*47ff0*/  ULDC UR12, c[0x0][0x22c] ;  /* 0x00008b00000c7ab9 */ /* 0x000fe20000000800 */
[----:B------:R-:W3:Y:S01]  /*48000*/  LDL.LU R138, [R1+0x384] ;  /* 0x00038400018a7983 */ /* 0x000ee20000300800 */
[----:B------:R-:W-:-:S04]  /*48010*/  LOP3.LUT R243, R243, 0xefffffff, RZ, 0xc0, !PT ;  /* 0xeffffffff3f37812 */ /* 0x000fc800078ec0ff */
[----:B------:R-:W-:Y:S02]  /*48020*/  @P0 LOP3.LUT R243, R243, 0x10000000, RZ, 0xfc, !PT ;  /* 0x10000000f3f30812 */ /* 0x000fe400078efcff */
[----:B--2---:R-:W-:Y:S01]  /*48030*/  ISETP.LT.AND P0, PT, R28, UR11, !P6 ;  /* 0x0000000b1c007c0c */ /* 0x004fe2000f701270 */
[----:B------:R-:W-:Y:S01]  /*48040*/  ULDC UR11, c[0x0][0x22c] ;  /* 0x00008b00000b7ab9 */ /* 0x000fe20000000800 */
[----:B------:R-:W2:Y:S01]  /*48050*/  LDL.LU R28, [R1+0x388] ;  /* 0x00038800011c7983 */ /* 0x000ea20000300800 */
[----:B------:R-:W-:-:S04]  /*48060*/  LOP3.LUT R243, R243, 0xf7ffffff, RZ, 0xc0, !PT ;  /* 0xf7fffffff3f37812 */ /* 0x000fc800078ec0ff */
[----:B------:R-:W-:Y:S02]  /*48070*/  @P1 LOP3.LUT R243, R243, 0x8000000, RZ, 0xfc, !PT ;  /* 0x08000000f3f31812 */ /* 0x000fe400078efcff */
        /* <DEDUP_REMOVED lines=15> */
[----:B------:R-:W-:-:S04]  /*48170*/  @P0 LOP3.LUT R243, R243, 0x1000000, RZ, 0xfc, !PT ;  /* 0x01000000f3f30812 */ /* 0x000fc800078efcff */
[----:B------:R-:W-:-:S04]  /*48180*/  LOP3.LUT R243, R243, 0xff7fffff, RZ, 0xc0, !PT ;  /* 0xff7ffffff3f37812 */ /* 0x000fc800078ec0ff */
[----:B------:R-:W-:-:S04]  /*48190*/  @P1 LOP3.LUT R243, R243, 0x800000, RZ, 0xfc, !PT ;  /* 0x00800000f3f31812 */ /* 0x000fc800078efcff */
[----:B------:R-:W-:Y:S02]  /*481a0*/  LOP3.LUT R243, R243, 0xffbfffff, RZ, 0xc0, !PT ;  /* 0xffbffffff3f37812 */ /* 0x000fe400078ec0ff */
[----:B----4-:R-:W-:Y:S01]  /*481b0*/  ISETP.LT.AND P0, PT, R29, UR5, !P6 ;  /* 0x000000051d007c0c */ /* 0x010fe2000f701270 */
[----:B------:R-:W-:Y:S01]  /*481c0*/  ULDC UR5, c[0x0][0x22c] ;  /* 0x00008b0000057ab9 */ /* 0x000fe20000000800 */
[----:B------:R-:W4:Y:S01]  /*481d0*/  LDL.LU R29, [R1+0x39c] ;  /* 0x00039c00011d7983 */ /* 0x000f220000300800 */
[----:B------:R-:W-:Y:S01]  /*481e0*/  ISETP.LT.AND P1, PT, R136, UR5, !P6 ;  /* 0x0000000588007c0c */ /* 0x000fe2000f721270 */
[----:B------:R-:W-:Y:S02]  /*481f0*/  ULDC UR5, c[0x0][0x248] ;  /* 0x0000920000057ab9 */ /* 0x000fe40000000800 */
[----:B------:R-:W4:Y:S07]  /*48200*/  LDL.LU R136, [R1+0x3a0] ;  /* 0x0003a00001887983 */ /* 0x000f2e0000300800 */
[----:B------:R-:W-:-:S02]  /*48210*/  @P0 LOP3.LUT R243, R243, 0x400000, RZ, 0xfc, !PT ;  /* 0x00400000f3f30812 */ /* 0x000fc400078efcff */
[----:B---3--:R-:W-:Y:S02]  /*48220*/  ISETP.LT.AND P2, PT, R138, UR7, !P6 ;  /* 0x000000078a007c0c */ /* 0x008fe4000f741270 */
[----:B------:R-:W3:Y:S01]  /*48230*/  LDL.LU R138, [R1+0x3a4] ;  /* 0x0003a400018a7983 */ /* 0x000ee20000300800 */
[----:B------:R-:W-:Y:S02]  /*48240*/  LOP3.LUT R243, R243, 0xffdfffff, RZ, 0xc0, !PT ;  /* 0xffdffffff3f37812 */ /* 0x000fe400078ec0ff */
[----:B------:R-:W-:Y:S02]  /*48250*/  ISETP.LT.AND P0, PT, R32, UR6, !P6 ;  /* 0x0000000620007c0c */ /* 0x000fe4000f701270 */
[----:B------:R-:W-:Y:S02]  /*48260*/  @P1 LOP3.LUT R243, R243, 0x200000, RZ, 0xfc, !PT ;  /* 0x00200000f3f31812 */ /* 0x000fe400078efcff */
[----:B--2---:R-:W-:Y:S02]  /*48270*/  ISETP.LT.AND P1, PT, R28, UR10, !P6 ;  /* 0x0000000a1c007c0c */ /* 0x004fe4000f721270 */
[----:B------:R-:W2:Y:S01]  /*48280*/  LDL.LU R28, [R1+0x3a8] ;  /* 0x0003a800011c7983 */ /* 0x000ea20000300800 */
[----:B------:R-:W-:-:S06]  /*48290*/  LOP3.LUT R243, R243, 0xffefffff, RZ, 0xc0, !PT ;  /* 0xffeffffff3f37812 */ /* 0x000fcc00078ec0ff */
[----:B------:R-:W-:Y:S02]  /*482a0*/  @P0 LOP3.LUT R243, R243, 0x100000, RZ, 0xfc, !PT ;  /* 0x00100000f3f30812 */ /* 0x000fe400078efcff */
[----:B------:R-:W-:Y:S02]  /*482b0*/  ISETP.LT.AND P0, PT, R143, UR11, !P6 ;  /* 0x0000000b8f007c0c */ /* 0x000fe4000f701270 */
[----:B------:R-:W2:Y:S01]  /*482c0*/  LDL.LU R143, [R1+0x3ac] ;  /* 0x0003ac00018f7983 */ /* 0x000ea20000300800 */
[----:B------:R-:W-:-:S04]  /*482d0*/  LOP3.LUT R243, R243, 0xfff7ffff, RZ, 0xc0, !PT ;  /* 0xfff7fffff3f37812 */ /* 0x000fc800078ec0ff */
        /* <DEDUP_REMOVED lines=12> */
[----:B------:R-:W-:-:S04]  /*483a0*/  @P2 LOP3.LUT R243, R243, 0x10000, RZ, 0xfc, !PT ;  /* 0x00010000f3f32812 */ /* 0x000fc800078efcff */
[----:B------:R-:W-:-:S04]  /*483b0*/  LOP3.LUT R243, R243, 0xffff7fff, RZ, 0xc0, !PT ;  /* 0xffff7ffff3f37812 */ /* 0x000fc800078ec0ff */
[----:B------:R-:W-:-:S04]  /*483c0*/  @P1 LOP3.LUT R243, R243, 0x8000, RZ, 0xfc, !PT ;  /* 0x00008000f3f31812 */ /* 0x000fc800078efcff */
[----:B------:R-:W-:-:S04]  /*483d0*/  LOP3.LUT R243, R243, 0xffffbfff, RZ, 0xc0, !PT ;  /* 0xffffbffff3f37812 */ /* 0x000fc800078ec0ff */
[----:B------:R-:W-:-:S04]  /*483e0*/  @P0 LOP3.LUT R243, R243, 0x4000, RZ, 0xfc, !PT ;  /* 0x00004000f3f30812 */ /* 0x000fc800078efcff */
[----:B------:R-:W-:Y:S02]  /*483f0*/  LOP3.LUT R243, R243, 0xffffdfff, RZ, 0xc0, !PT ;  /* 0xffffdffff3f37812 */ /* 0x000fe400078ec0ff */
[----:B----4-:R-:W-:Y:S02]  /*48400*/  ISETP.LT.AND P2, PT, R29, UR15, !P6 ;  /* 0x0000000f1d007c0c */ /* 0x010fe4000f741270 */
[----:B------:R-:W4:Y:S01]  /*48410*/  LDL.LU R29, [R1+0x3bc] ;  /* 0x0003bc00011d7983 */ /* 0x000f220000300800 */
[----:B------:R-:W-:-:S03]  /*48420*/  ISETP.LT.AND P1, PT, R136, UR16, !P6 ;  /* 0x0000001088007c0c */ /* 0x000fc6000f721270 */
[----:B------:R-:W4:Y:S01]  /*48430*/  LDL.LU R136, [R1+0x3c0] ;  /* 0x0003c00001887983 */ /* 0x000f220000300800 */
[----:B---3--:R-:W-:-:S03]  /*48440*/  ISETP.LT.AND P0, PT, R138, UR17, !P6 ;  /* 0x000000118a007c0c */ /* 0x008fc6000f701270 */
[----:B------:R-:W3:Y:S03]  /*48450*/  LDL.LU R138, [R1+0x3c4] ;  /* 0x0003c400018a7983 */ /* 0x000ee60000300800 */
[----:B------:R-:W-:Y:S02]  /*48460*/  @P2 LOP3.LUT R243, R243, 0x2000, RZ, 0xfc, !PT ;  /* 0x00002000f3f32812 */ /* 0x000fe400078efcff */
[----:B--2---:R-:W-:Y:S02]  /*48470*/  ISETP.LT.AND P2, PT, R28, UR18, !P6 ;  /* 0x000000121c007c0c */ /* 0x004fe4000f741270 */
        /* <DEDUP_REMOVED lines=67> */
[----:B------:R-:W2:Y:S04]  /*488b0*/  LDL.LU R143, [R1+0x40c] ;  /* 0x00040c00018f7983 */ /* 0x000ea80000300800 */
[----:B------:R-:W2:Y:S01]  /*488c0*/  LDL.LU R35, [R1+0x410] ;  /* 0x0004100001237983 */ /* 0x000ea20000300800 */
[----:B------:R-:W-:-:S03]  /*488d0*/  LOP3.LUT R4, R4, 0xf7ffffff, RZ, 0xc0, !PT ;  /* 0xf7ffffff04047812 */ /* 0x000fc600078ec0ff */
[----:B------:R-:W2:Y:S01]  /*488e0*/  LDL.LU R32, [R1+0x414] ;  /* 0x0004140001207983 */ /* 0x000ea20000300800 */
        /* <DEDUP_REMOVED lines=31> */
[----:B------:R-:W-:-:S03]  /*48ae0*/  LOP3.LUT R4, R4, 0xfff7ffff, RZ, 0xc0, !PT ;  /* 0xfff7ffff04047812 */ /* 0x000fc600078ec0ff */
[----:B------:R-:W2:Y:S01]  /*48af0*/  LDL R192, [R1+0xeb4] ;  /* 0x000eb40001c07983 */ /* 0x000ea20000100800 */
[----:B------:R-:W-:-:S04]  /*48b00*/  @P0 LOP3.LUT R4, R4, 0x80000, RZ, 0xfc, !PT ;  /* 0x0008000004040812 */ /* 0x000fc800078efcff */
[----:B------:R-:W-:-:S04]  /*48b10*/  LOP3.LUT R4, R4, 0xfffbffff, RZ, 0xc0, !PT ;  /* 0xfffbffff04047812 */ /* 0x000fc800078ec0ff */
[----:B------:R-:W-:Y:S02]  /*48b20*/  @P2 LOP3.LUT R4, R4, 0x40000, RZ, 0xfc, !PT ;  /* 0x0004000004042812 */ /* 0x000fe400078efcff */
[----:B------:R-:W-:Y:S02]  /*48b30*/  ISETP.LT.AND P0, PT, R35, UR44, !P6 ;  /* 0x0000002c23007c0c */ /* 0x000fe4000f701270 */
        /* <DEDUP_REMOVED lines=13> */
[----:B------:R-:W-:-:S04]  /*48c10*/  @P0 LOP3.LUT R4, R4, 0x2000, RZ, 0xfc, !PT ;  /* 0x0000200004040812 */ /* 0x000fc800078efcff */
[----:B------:R-:W-:-:S04]  /*48c20*/  LOP3.LUT R4, R4, 0xffffefff, RZ, 0xc0, !PT ;  /* 0xffffefff04047812 */ /* 0x000fc800078ec0ff */
[----:B------:R-:W-:-:S04]  /*48c30*/  @P2 LOP3.LUT R4, R4, 0x1000, RZ, 0xfc, !PT ;  /* 0x0000100004042812 */ /* 0x000fc800078efcff */
[----:B------:R-:W-:Y:S02]  /*48c40*/  LOP3.LUT R4, R4, 0xfffff7ff, RZ, 0xc0, !PT ;  /* 0xfffff7ff04047812 */ /* 0x000fe400078ec0ff */
[----:B------:R-:W-:Y:S02]  /*48c50*/  ISETP.LT.AND P3, PT, R10, UR57, !P6 ;  /* 0x000000390a007c0c */ /* 0x000fe4000f761270 */
[----:B----4-:R-:W-:Y:S02]  /*48c60*/  ISETP.LT.AND P1, PT, R29, UR49, !P6 ;  /* 0x000000311d007c0c */ /* 0x010fe4000f721270 */
[----:B------:R-:W-:-:S11]  /*48c70*/  ISETP.LT.AND P0, PT, R136, UR50, !P6 ;  /* 0x0000003288007c0c */ /* 0x000fd6000f701270 */
[----:B------:R-:W-:-:S04]  /*48c80*/  @P1 LOP3.LUT R4, R4, 0x800, RZ, 0xfc, !PT ;  /* 0x0000080004041812 */ /* 0x000fc800078efcff */
[----:B------:R-:W-:Y:S02]  /*48c90*/  LOP3.LUT R4, R4, 0xfffffbff, RZ, 0xc0, !PT ;  /* 0xfffffbff04047812 */ /* 0x000fe400078ec0ff */
[----:B---3--:R-:W-:Y:S02]  /*48ca0*/  ISETP.LT.AND P2, PT, R138, UR51, !P6 ;  /* 0x000000338a007c0c */ /* 0x008fe4000f741270 */
[----:B------:R-:W-:-:S04]  /*48cb0*/  @P0 LOP3.LUT R4, R4, 0x400, RZ, 0xfc, !PT ;  /* 0x0000040004040812 */ /* 0x000fc800078efcff */
[----:B------:R-:W-:Y:S02]  /*48cc0*/  LOP3.LUT R4, R4, 0xfffffdff, RZ, 0xc0, !PT ;  /* 0xfffffdff04047812 */ /* 0x000fe400078ec0ff */
[----:B--2---:R-:W-:-:S05]  /*48cd0*/  ISETP.LT.AND P1, PT, R28, UR52, !P6 ;  /* 0x000000341c007c0c */ /* 0x004fca000f721270 */
[----:B------:R-:W-:-:S04]  /*48ce0*/  @P2 LOP3.LUT R4, R4, 0x200, RZ, 0xfc, !PT ;  /* 0x0000020004042812 */ /* 0x000fc800078efcff */
[----:B------:R-:W-:Y:S02]  /*48cf0*/  LOP3.LUT R4, R4, 0xfffffeff, RZ, 0xc0, !PT ;  /* 0xfffffeff04047812 */ /* 0x000fe400078ec0ff */
[----:B------:R-:W-:Y:S02]  /*48d00*/  ISETP.LT.AND P0, PT, R143, UR53, !P6 ;  /* 0x000000358f007c0c */ /* 0x000fe4000f701270 */
[----:B------:R-:W-:Y:S02]  /*48d10*/  ISETP.LT.AND P2, PT, R16, UR54, !P6 ;  /* 0x0000003610007c0c */ /* 0x000fe4000f741270 */
[----:B------:R-:W-:Y:S01]  /*48d20*/  @P1 LOP3.LUT R4, R4, 0x100, RZ, 0xfc, !PT ;  /* 0x0000010004041812 */ /* 0x000fe200078efcff */
[----:B------:R-:W2:Y:S01]  /*48d30*/  LDL.LU R16, [R1+0x12d4] ;  /* 0x0012d40001107983 */ /* 0x000ea20000300800 */
[----:B------:R-:W-:-:S03]  /*48d40*/  ISETP.LT.AND P1, PT, R17, UR55, !P6 ;  /* 0x0000003711007c0c */ /* 0x000fc6000f721270 */
[----:B------:R-:W2:Y:S04]  /*48d50*/  LDL.LU R17, [R1+0x12d0] ;  /* 0x0012d00001117983 */ /* 0x000ea80000300800 */
[----:B------:R-:W3:Y:S04]  /*48d60*/  LDL.LU R40, [R1+0x820] ;  /* 0x0008200001287983 */ /* 0x000ee80000300800 */
[----:B------:R-:W4:Y:S01]  /*48d70*/  LDL.LU R38, [R1+0x830] ;  /* 0x0008300001267983 */ /* 0x000f220000300800 */
[----:B------:R-:W-:-:S03]  /*48d80*/  LOP3.LUT R4, R4, 0xffffff7f, RZ, 0xc0, !PT ;  /* 0xffffff7f04047812 */ /* 0x000fc600078ec0ff */
[----:B------:R-:W4:Y:S04]  /*48d90*/  LDL.LU R37, [R1+0x844] ;  /* 0x0008440001257983 */ /* 0x000f280000300800 */
[----:B------:R-:W2:Y:S04]  /*48da0*/  LDL.LU R39, [R1+0x82c] ;  /* 0x00082c0001277983 */ /* 0x000ea80000300800 */
[----:B------:R-:W2:Y:S04]  /*48db0*/  LDL.LU R33, [R1+0x840] ;  /* 0x0008400001217983 */ /* 0x000ea80000300800 */
[----:B------:R-:W2:Y:S01]  /*48dc0*/  LDL.LU R32, [R1+0x478] ;  /* 0x0004780001207983 */ /* 0x000ea20000300800 */
[----:B------:R-:W-:-:S03]  /*48dd0*/  @P0 LOP3.LUT R4, R4, 0x80, RZ, 0xfc, !PT ;  /* 0x0000008004040812 */ /* 0x000fc600078efcff */
[----:B------:R-:W2:Y:S01]  /*48de0*/  LDL.LU R30, [R1+0x48c] ;  /* 0x00048c00011e7983 */ /* 0x000ea20000300800 */
[----:B------:R-:W-:-:S03]  /*48df0*/  ISETP.LT.AND P0, PT, R0, UR56, !P6 ;  /* 0x0000003800007c0c */ /* 0x000fc6000f701270 */
[----:B------:R-:W2:Y:S04]  /*48e00*/  LDL.LU R25, [R1+0x474] ;  /* 0x0004740001197983 */ /* 0x000ea80000300800 */
[----:B------:R-:W2:Y:S04]  /*48e10*/  LDL.LU R31, [R1+0x488] ;  /* 0x00048800011f7983 */ /* 0x000ea80000300800 */
[----:B------:R-:W2:Y:S04]  /*48e20*/  LDL.LU R0, [R1+0x12cc] ;  /* 0x0012cc0001007983 */ /* 0x000ea80000300800 */
[----:B------:R-:W2:Y:S04]  /*48e30*/  LDL.LU R10, [R1+0x12c8] ;  /* 0x0012c800010a7983 */ /* 0x000ea80000300800 */
[----:B------:R-:W2:Y:S04]  /*48e40*/  LDL.LU R136, [R1+0x828] ;  /* 0x0008280001887983 */ /* 0x000ea80000300800 */
[----:B------:R-:W2:Y:S01]  /*48e50*/  LDL.LU R143, [R1+0x838] ;  /* 0x00083800018f7983 */ /* 0x000ea20000300800 */
[----:B------:R-:W0:Y:S01]  /*48e60*/  S2R R28, SR_TID.X ;  /* 0x00000000001c7919 */ /* 0x000e220000002100 */
[----:B------:R-:W-:-:S04]  /*48e70*/  LOP3.LUT R4, R4, 0xffffffbf, RZ, 0xc0, !PT ;  /* 0xffffffbf04047812 */ /* 0x000fc800078ec0ff */
[----:B------:R-:W-:-:S04]  /*48e80*/  @P2 LOP3.LUT R4, R4, 0x40, RZ, 0xfc, !PT ;  /* 0x0000004004042812 */ /* 0x000fc800078efcff */
[----:B------:R-:W-:-:S04]  /*48e90*/  LOP3.LUT R4, R4, 0xffffffdf, RZ, 0xc0, !PT ;  /* 0xffffffdf04047812 */ /* 0x000fc800078ec0ff */
[----:B------:R-:W-:-:S04]  /*48ea0*/  @P1 LOP3.LUT R4, R4, 0x20, RZ, 0xfc, !PT ;  /* 0x0000002004041812 */ /* 0x000fc800078efcff */
[----:B------:R-:W-:Y:S02]  /*48eb0*/  LOP3.LUT R4, R4, 0xffffffef, RZ, 0xc0, !PT ;  /* 0xffffffef04047812 */ /* 0x000fe400078ec0ff */
[----:B------:R-:W-:Y:S02]  /*48ec0*/  ISETP.LT.AND P2, PT, R14, UR58, !P6 ;  /* 0x0000003a0e007c0c */ /* 0x000fe4000f741270 */
[----:B------:R-:W2:Y:S01]  /*48ed0*/  LDL.LU R14, [R1+0x12c4] ;  /* 0x0012c400010e7983 */ /* 0x000ea20000300800 */
[----:B------:R-:W-:Y:S02]  /*48ee0*/  @P0 LOP3.LUT R4, R4, 0x10, RZ, 0xfc, !PT ;  /* 0x0000001004040812 */ /* 0x000fe400078efcff */
[----:B------:R-:W-:Y:S02]  /*48ef0*/  ISETP.LT.AND P1, PT, R15, UR59, !P6 ;  /* 0x0000003b0f007c0c */ /* 0x000fe4000f721270 */
[----:B------:R-:W2:Y:S01]  /*48f00*/  LDL.LU R15, [R1+0x12c0] ;  /* 0x0012c000010f7983 */ /* 0x000ea20000300800 */
[----:B------:R-:W-:-:S02]  /*48f10*/  ISETP.LT.AND P0, PT, R12, UR60, !P6 ;  /* 0x0000003c0c007c0c */ /* 0x000fc4000f701270 */
[----:B------:R-:W-:Y:S01]  /*48f20*/  ISETP.LT.AND P6, PT, R13, UR61, !P6 ;  /* 0x0000003d0d007c0c */ /* 0x000fe2000f7c1270 */
[----:B------:R-:W2:Y:S01]  /*48f30*/  LDL.LU R12, [R1+0x12bc] ;  /* 0x0012bc00010c7983 */ /* 0x000ea20000300800 */
[----:B0-----:R-:W-:-:S03]  /*48f40*/  IMAD.SHL.U32 R28, R28, 0x8, RZ ;  /* 0x000000081c1c7824 */ /* 0x001fc600078e00ff */
[----:B------:R-:W2:Y:S04]  /*48f50*/  LDL.LU R13, [R1+0x12b8] ;  /* 0x0012b800010d7983 */ /* 0x000ea80000300800 */
[----:B------:R-:W2:Y:S01]  /*48f60*/  LDL.LU R36, [R1+0x824] ;  /* 0x0008240001247983 */ /* 0x000ea20000300800 */
[----:B------:R-:W-:-:S03]  /*48f70*/  LOP3.LUT R43, R28, 0x700, RZ, 0xc0, !PT ;  /* 0x000007001c2b7812 */ /* 0x000fc600078ec0ff */
[----:B------:R-:W2:Y:S04]  /*48f80*/  LDL.LU R34, [R1+0x834] ;  /* 0x0008340001227983 */ /* 0x000ea80000300800 */
[----:B------:R-:W2:Y:S04]  /*48f90*/  LDL.LU R35, [R1+0x470] ;  /* 0x0004700001237983 */ /* 0x000ea80000300800 */
[----:B------:R-:W2:Y:S04]  /*48fa0*/  LDL.LU R29, [R1+0x480] ;  /* 0x00048000011d7983 */ /* 0x000ea80000300800 */
[----:B------:R-:W2:Y:S04]  /*48fb0*/  LDL.LU R138, [R1+0x46c] ;  /* 0x00046c00018a7983 */ /* 0x000ea80000300800 */
[----:B------:R-:W2:Y:S01]  /*48fc0*/  LDL.LU R28, [R1+0x47c] ;  /* 0x00047c00011c7983 */ /* 0x000ea20000300800 */
[----:B---3--:R-:W-:-:S03]  /*48fd0*/  IMAD.IADD R2, R40, 0x1, R43 ;  /* 0x0000000128027824 */ /* 0x008fc600078e022b */
[----:B------:R-:W3:Y:S01]  /*48fe0*/  LDL.LU R40, [R1+0x850] ;  /* 0x0008500001287983 */ /* 0x000ee20000300800 */
[----:B----4-:R-:W-:-:S03]  /*48ff0*/  PRMT R20, R37, 0x5410, R38 ;  /* 0x0000541025147816 */ /* 0x010fc60000000026 */
[----:B------:R-:W3:Y:S01]  /*49000*/  LDL.LU R38, [R1+0x860] ;  /* 0x0008600001267983 */ /* 0x000ee20000300800 */
[----:B--2---:R-:W-:-:S03]  /*49010*/  PRMT R21, R33, 0x5410, R39 ;  /* 0x0000541021157816 */ /* 0x004fc60000000027 */
[----:B------:R-:W2:Y:S01]  /*49020*/  LDL.LU R39, [R1+0x83c] ;  /* 0x00083c0001277983 */ /* 0x000ea20000300800 */
[----:B------:R-:W-:-:S03]  /*49030*/  PRMT R22, R30, 0x5410, R32 ;  /* 0x000054101e167816 */ /* 0x000fc60000000020 */
[----:B------:R-:W2:Y:S04]  /*49040*/  LDL.LU R30, [R1+0x858] ;  /* 0x00085800011e7983 */ /* 0x000ea80000300800 */
[----:B------:R-:W4:Y:S01]  /*49050*/  LDL.LU R33, [R1+0x490] ;  /* 0x0004900001217983 */ /* 0x000f220000300800 */
[----:B------:R-:W-:-:S03]  /*49060*/  PRMT R23, R31, 0x5410, R25 ;  /* 0x000054101f177816 */ /* 0x000fc60000000019 */
[----:B------:R-:W4:Y:S04]  /*49070*/  LDL.LU R32, [R1+0x4a0] ;  /* 0x0004a00001207983 */ /* 0x000f280000300800 */
[----:B------:R0:W-:Y:S04]  /*49080*/  STSM.16.M88.4 [R2], R20 ;  /* 0x0000001402007844 */ /* 0x0001e80000000200 */
[----:B------:R-:W4:Y:S01]  /*49090*/  LDL.LU R31, [R1+0x484] ;  /* 0x00048400011f7983 */ /* 0x000f220000300800 */
[----:B0-----:R-:W-:-:S03]  /*490a0*/  PRMT R20, R143, 0x5410, R136 ;  /* 0x000054108f147816 */ /* 0x001fc60000000088 */
[----:B------:R-:W4:Y:S01]  /*490b0*/  LDL.LU R143, [R1+0x498] ;  /* 0x00049800018f7983 */ /* 0x000f220000300800 */
[----:B------:R-:W0:Y:S03]  /*490c0*/  S2R R136, SR_TID.X ;  /* 0x0000000000887919 */ /* 0x000e260000002100 */
[----:B------:R-:W4:Y:S04]  /*490d0*/  LDL.LU R42, [R1+0x85c] ;  /* 0x00085c00012a7983 */ /* 0x000f280000300800 */
[----:B------:R-:W4:Y:S04]  /*490e0*/  LDL.LU R43, [R1+0x870] ;  /* 0x00087000012b7983 */ /* 0x000f280000300800 */
[----:B------:R-:W4:Y:S01]  /*490f0*/  LDL.LU R37, [R1+0x854] ;  /* 0x0008540001257983 */ /* 0x000f220000300800 */
[----:B------:R-:W-:-:S03]  /*49100*/  PRMT R21, R34, 0x5410, R36 ;  /* 0x0000541022157816 */ /* 0x000fc60000000024 */
[----:B------:R-:W4:Y:S01]  /*49110*/  LDL.LU R34, [R1+0x868] ;  /* 0x0008680001227983 */ /* 0x000f220000300800 */
[----:B0-----:R-:W-:-:S03]  /*49120*/  LOP3.LUT R27, R136, 0xff, RZ, 0xc0, !PT ;  /* 0x000000ff881b7812 */ /* 0x001fc600078ec0ff */
[----:B------:R-:W4:Y:S01]  /*49130*/  LDL.LU R36, [R1+0x49c] ;  /* 0x00049c0001247983 */ /* 0x000f220000300800 */
[----:B------:R-:W-:-:S03]  /*49140*/  PRMT R22, R29, 0x5410, R35 ;  /* 0x000054101d167816 */ /* 0x000fc60000000023 */
[----:B------:R-:W4:Y:S04]  /*49150*/  LDL.LU R35, [R1+0x4b0] ;  /* 0x0004b00001237983 */ /* 0x000f280000300800 */
[----:B------:R-:W4:Y:S01]  /*49160*/  LDL.LU R136, [R1+0x494] ;  /* 0x0004940001887983 */ /* 0x000f220000300800 */
[----:B------:R-:W-:-:S03]  /*49170*/  PRMT R23, R28, 0x5410, R138 ;  /* 0x000054101c177816 */ /* 0x000fc6000000008a */
[----:B------:R-:W4:Y:S01]  /*49180*/  LDL.LU R138, [R1+0x4a8] ;  /* 0x0004a800018a7983 */ /* 0x000f220000300800 */
[----:B------:R-:W-:Y:S01]  /*49190*/  BAR.SYNC.DEFER_BLOCKING 0x0 ;  /* 0x0000000000007b1d */ /* 0x000fe20000010000 */
[----:B------:R-:W-:Y:S01]  /*491a0*/  LEA R242, R27, UR4, 0x4 ;  /* 0x000000041bf27c11 */ /* 0x000fe2000f8e20ff */
[----:B------:R-:W-:-:S04]  /*491b0*/  VIADD R11, R192, UR5 ;  /* 0x00000005c00b7c36 */ /* 0x000fc80008000000 */
[----:B------:R-:W-:Y:S01]  /*491c0*/  ULDC UR5, c[0x0][0x248] ;  /* 0x0000920000057ab9 */ /* 0x000fe20000000800 */
[----:B------:R-:W-:Y:S01]  /*491d0*/  ULDC UR4, c[0x0][0x248] ;  /* 0x0000920000047ab9 */ /* 0x000fe20000000800 */
[----:B------:R-:W4:Y:S04]  /*491e0*/  LDL.LU R48, [R1+0x86c] ;  /* 0x00086c0001307983 */ /* 0x000f280000300800 */
[----:B------:R-:W4:Y:S04]  /*491f0*/  LDL.LU R46, [R1+0x880] ;  /* 0x00088000012e7983 */ /* 0x000f280000300800 */
[----:B------:R-:W4:Y:S04]  /*49200*/  LDL.LU R47, [R1+0x864] ;  /* 0x00086400012f7983 */ /* 0x000f280000300800 */
[----:B------:R-:W-:Y:S01]  /*49210*/  LDS.128 R176, [R242] ;  /* 0x00000000f2b07984 */ /* 0x000fe20000000c00 */
[----:B------:R-:W-:Y:S06]  /*49220*/  BAR.SYNC.DEFER_BLOCKING 0x0 ;  /* 0x0000000000007b1d */ /* 0x000fec0000010000 */
[----:B------:R3:W-:Y:S02]  /*49230*/  STSM.16.M88.4 [R2], R20 ;  /* 0x0000001402007844 */ /* 0x0007e40000000200 */
[----:B------:R-:W-:Y:S06]  /*49240*/  BAR.SYNC.DEFER_BLOCKING 0x0 ;  /* 0x0000000000007b1d */ /* 0x000fec0000010000 */
[----:B------:R-:W0:Y:S01]  /*49250*/  LDS.128 R172, [R242] ;  /* 0x00000000f2ac7984 */ /* 0x000e220000000c00 */
[----:B---3--:R-:W-:-:S03]  /*49260*/  PRMT R20, R38, 0x5410, R40 ;  /* 0x0000541026147816 */ /* 0x008fc60000000028 */
[----:B------:R-:W3:Y:S04]  /*49270*/  LDL.LU R38, [R1+0x878] ;  /* 0x0008780001267983 */ /* 0x000ee80000300800 */
[----:B------:R-:W3:Y:S04]  /*49280*/  LDL.LU R41, [R1+0x4ac] ;  /* 0x0004ac0001297983 */ /* 0x000ee80000300800 */
[----:B------:R-:W3:Y:S01]  /*49290*/  LDL.LU R40, [R1+0x4c0] ;  /* 0x0004c00001287983 */ /* 0x000ee20000300800 */
[----:B--2---:R-:W-:-:S03]  /*492a0*/  PRMT R21, R30, 0x5410, R39 ;  /* 0x000054101e157816 */ /* 0x004fc60000000027 */
[----:B------:R-:W2:Y:S01]  /*492b0*/  LDL.LU R39, [R1+0x4a4] ;  /* 0x0004a40001277983 */ /* 0x000ea20000300800 */
[----:B----4-:R-:W-:-:S03]  /*492c0*/  PRMT R23, R143, 0x5410, R31 ;  /* 0x000054108f177816 */ /* 0x010fc6000000001f */
[----:B------:R-:W2:Y:S01]  /*492d0*/  LDL.LU R143, [R1+0x4b8] ;  /* 0x0004b800018f7983 */ /* 0x000ea20000300800 */
[----:B------:R-:W-:Y:S01]  /*492e0*/  PRMT R22, R32, 0x5410, R33 ;  /* 0x0000541020167816 */ /* 0x000fe20000000021 */
[----:B------:R-:W-:Y:S06]  /*492f0*/  BAR.SYNC.DEFER_BLOCKING 0x0 ;  /* 0x0000000000007b1d */ /* 0x000fec0000010000 */
[----:B------:R-:W4:Y:S04]  /*49300*/  LDL.LU R50, [R1+0x87c] ;  /* 0x00087c0001327983 */ /* 0x000f280000300800 */
[----:B------:R-:W4:Y:S04]  /*49310*/  LDL.LU R51, [R1+0x890] ;  /* 0x0008900001337983 */ /* 0x000f280000300800 */
[----:B------:R-:W4:Y:S04]  /*49320*/  LDL.LU R45, [R1+0x874] ;  /* 0x00087400012d7983 */ /* 0x000f280000300800 */
[----:B------:R1:W-:Y:S01]  /*49330*/  STSM.16.M88.4 [R2], R20 ;  /* 0x0000001402007844 */ /* 0x0003e20000000200 */
[----:B------:R-:W-:Y:S01]  /*49340*/  BAR.SYNC.DEFER_BLOCKING 0x0 ;  /* 0x0000000000007b1d */ /* 0x000fe20000010000 */
[----:B-1----:R-:W-:-:S05]  /*49350*/  PRMT R20, R43, 0x5410, R42 ;  /* 0x000054102b147816 */ /* 0x002fca000000002a */
[----:B------:R-:W4:Y:S04]  /*49360*/  LDL.LU R42, [R1+0x888] ;  /* 0x00088800012a7983 */ /* 0x000f280000300800 */
[----:B------:R-:W4:Y:S01]  /*49370*/  LDL.LU R44, [R1+0x4bc] ;  /* 0x0004bc00012c7983 */ /* 0x000f220000300800 */
[----:B------:R-:W-:-:S03]  /*49380*/  PRMT R23, R138, 0x5410, R136 ;  /* 0x000054108a177816 */ /* 0x000fc60000000088 */
[----:B------:R-:W4:Y:S04]  /*49390*/  LDL.LU R43, [R1+0x4d0] ;  /* 0x0004d000012b7983 */ /* 0x000f280000300800 */
[----:B------:R-:W4:Y:S04]  /*493a0*/  LDL.LU R136, [R1+0x4b4] ;  /* 0x0004b40001887983 */ /* 0x000f280000300800 */
[----:B------:R-:W4:Y:S04]  /*493b0*/  LDL.LU R138, [R1+0x4c8] ;  /* 0x0004c800018a7983 */ /* 0x000f280000300800 */
[----:B------:R-:W1:Y:S01]  /*493c0*/  LDS.128 R168, [R242] ;  /* 0x00000000f2a87984 */ /* 0x000e620000000c00 */
[----:B------:R-:W-:-:S02]  /*493d0*/  PRMT R21, R34, 0x5410, R37 ;  /* 0x0000541022157816 */ /* 0x000fc40000000025 */
[----:B------:R-:W-:Y:S01]  /*493e0*/  PRMT R22, R35, 0x5410, R36 ;  /* 0x0000541023167816 */ /* 0x000fe20000000024 */
[----:B------:R-:W-:Y:S06]  /*493f0*/  BAR.SYNC.DEFER_BLOCKING 0x0 ;  /* 0x0000000000007b1d */ /* 0x000fec0000010000 */
[----:B------:R-:W4:Y:S04]  /*49400*/  LDL.LU R58, [R1+0x88c] ;  /* 0x00088c00013a7983 */ /* 0x000f280000300800 */
[----:B------:R-:W4:Y:S04]  /*49410*/  LDL.LU R55, [R1+0x8a0] ;  /* 0x0008a00001377983 */ /* 0x000f280000300800 */
[----:B------:R-:W4:Y:S04]  /*49420*/  LDL.LU R53, [R1+0x884] ;  /* 0x0008840001357983 */ /* 0x000f280000300800 */
[----:B------:R0:W-:Y:S01]  /*49430*/  STSM.16.M88.4 [R2], R20 ;  /* 0x0000001402007844 */ /* 0x0001e20000000200 */
[----:B------:R-:W-:Y:S01]  /*49440*/  BAR.SYNC.DEFER_BLOCKING 0x0 ;  /* 0x0000000000007b1d */ /* 0x000fe20000010000 */
[----:B0-----:R-:W-:-:S05]  /*49450*/  PRMT R20, R46, 0x5410, R48 ;  /* 0x000054102e147816 */ /* 0x001fca0000000030 */
[----:B------:R-:W4:Y:S04]  /*49460*/  LDL.LU R46, [R1+0x898] ;  /* 0x00089800012e7983 */ /* 0x000f280000300800 */
[----:B------:R-:W4:Y:S04]  /*49470*/  LDL.LU R49, [R1+0x4cc] ;  /* 0x0004cc0001317983 */ /* 0x000f280000300800 */
[----:B------:R-:W4:Y:S04]  /*49480*/  LDL.LU R48, [R1+0x4e0] ;  /* 0x0004e00001307983 */ /* 0x000f280000300800 */
[----:B------:R-:W0:Y:S01]  /*49490*/  LDS.128 R164, [R242] ;  /* 0x00000000f2a47984 */ /* 0x000e220000000c00 */
[----:B---3--:R-:W-:-:S03]  /*494a0*/  PRMT R21, R38, 0x5410, R47 ;  /* 0x0000541026157816 */ /* 0x008fc6000000002f */
[----:B------:R-:W3:Y:S01]  /*494b0*/  LDL.LU R47, [R1+0x4c4] ;  /* 0x0004c400012f7983 */ /* 0x000ee20000300800 */
[----:B--2---:R-:W-:-:S03]  /*494c0*/  PRMT R23, R143, 0x5410, R39 ;  /* 0x000054108f177816 */ /* 0x004fc60000000027 */
[----:B------:R-:W3:Y:S04]  /*494d0*/  LDL.LU R143, [R1+0x4d8] ;  /* 0x0004d800018f7983 */ /* 0x000ee80000300800 */
[----:B------:R-:W2:Y:S04]  /*494e0*/  LDL.LU R59, [R1+0x89c] ;  /* 0x00089c00013b7983 */ /* 0x000ea80000300800 */
[----:B------:R-:W2:Y:S01]  /*494f0*/  LDL.LU R56, [R1+0x8b0] ;  /* 0x0008b00001387983 */ /* 0x000ea20000300800 */
[----:B------:R-:W-:Y:S01]  /*49500*/  PRMT R22, R40, 0x5410, R41 ;  /* 0x0000541028167816 */ /* 0x000fe20000000029 */
[----:B------:R-:W-:Y:S06]  /*49510*/  BAR.SYNC.DEFER_BLOCKING 0x0 ;  /* 0x0000000000007b1d */ /* 0x000fec0000010000 */
[----:B------:R-:W2:Y:S04]  /*49520*/  LDL.LU R54, [R1+0x894] ;  /* 0x0008940001367983 */ /* 0x000ea80000300800 */
[----:B------:R4:W-:Y:S01]  /*49530*/  STSM.16.M88.4 [R2], R20 ;  /* 0x0000001402007844 */ /* 0x0009e20000000200 */
[----:B------:R-:W-:Y:S01]  /*49540*/  BAR.SYNC.DEFER_BLOCKING 0x0 ;  /* 0x0000000000007b1d */ /* 0x000fe20000010000 */
[----:B----4-:R-:W-:-:S05]  /*49550*/  PRMT R20, R51, 0x5410, R50 ;  /* 0x0000541033147816 */ /* 0x010fca0000000032 */
[----:B------:R-:W4:Y:S04]  /*49560*/  LDL.LU R50, [R1+0x8a8] ;  /* 0x0008a80001327983 */ /* 0x000f280000300800 */
[----:B------:R-:W4:Y:S01]  /*49570*/  LDL.LU R52, [R1+0x4dc] ;  /* 0x0004dc0001347983 */ /* 0x000f220000300800 */
[----:B------:R-:W-:-:S03]  /*49580*/  PRMT R23, R138, 0x5410, R136 ;  /* 0x000054108a177816 */ /* 0x000fc60000000088 */
[----:B------:R-:W4:Y:S04]  /*49590*/  LDL.LU R51, [R1+0x4f0] ;  /* 0x0004f00001337983 */ /* 0x000f280000300800 */
[----:B------:R-:W4:Y:S04]  /*495a0*/  LDL.LU R136, [R1+0x4d4] ;  /* 0x0004d40001887983 */ /* 0x000f280000300800 */
[----:B------:R-:W4:Y:S04]  /*495b0*/  LDL.LU R138, [R1+0x4e8] ;  /* 0x0004e800018a7983 */ /* 0x000f280000300800 */
[----:B------:R-:W0:Y:S01]  /*495c0*/  LDS.128 R160, [R242] ;  /* 0x00000000f2a07984 */ /* 0x000e220000000c00 */
        /* <DEDUP_REMOVED lines=10> */
[----:B------:R-:W4:Y:S04]  /*49670*/  LDL.LU R64, [R1+0x4ec] ;  /* 0x0004ec0001407983 */ /* 0x000f280000300800 */
[----:B------:R-:W4:Y:S01]  /*49680*/  LDL.LU R62, [R1+0x500] ;  /* 0x00050000013e7983 */ /* 0x000f220000300800 */
[----:B------:R-:W-:-:S03]  /*49690*/  PRMT R20, R55, 0x5410, R58 ;  /* 0x0000541037147816 */ /* 0x000fc6000000003a */
[----:B------:R-:W4:Y:S04]  /*496a0*/  LDL.LU R55, [R1+0x4e4] ;  /* 0x0004e40001377983 */ /* 0x000f280000300800 */
[----:B------:R-:W1:Y:S01]  /*496b0*/  LDS.128 R156, [R242] ;  /* 0x00000000f29c7984 */ /* 0x000e620000000c00 */
[----:B------:R-:W-:Y:S02]  /*496c0*/  PRMT R22, R48, 0x5410, R49 ;  /* 0x0000541030167816 */ /* 0x000fe40000000031 */
[----:B---3--:R-:W-:Y:S01]  /*496d0*/  PRMT R23, R143, 0x5410, R47 ;  /* 0x000054108f177816 */ /* 0x008fe2000000002f */
[----:B------:R-:W-:Y:S06]  /*496e0*/  BAR.SYNC.DEFER_BLOCKING 0x0 ;  /* 0x0000000000007b1d */ /* 0x000fec0000010000 */
[----:B------:R-:W3:Y:S04]  /*496f0*/  LDL.LU R143, [R1+0x4f8] ;  /* 0x0004f800018f7983 */ /* 0x000ee80000300800 */
[----:B------:R-:W3:Y:S04]  /*49700*/  LDL.LU R61, [R1+0x8bc] ;  /* 0x0008bc00013d7983 */ /* 0x000ee80000300800 */
[----:B------:R-:W3:Y:S04]  /*49710*/  LDL.LU R63, [R1+0x8d0] ;  /* 0x0008d000013f7983 */ /* 0x000ee80000300800 */
[----:B------:R-:W3:Y:S04]  /*49720*/  LDL.LU R60, [R1+0x8b4] ;  /* 0x0008b400013c7983 */ /* 0x000ee80000300800 */
[----:B------:R2:W-:Y:S04]  /*49730*/  STSM.16.M88.4 [R2], R20 ;  /* 0x0000001402007844 */ /* 0x0005e80000000200 */
[----:B------:R-:W3:Y:S01]  /*49740*/  LDL.LU R58, [R1+0x8c8] ;  /* 0x0008c800013a7983 */ /* 0x000ee20000300800 */
[----:B------:R-:W-:Y:S01]  /*49750*/  BAR.SYNC.DEFER_BLOCKING 0x0 ;  /* 0x0000000000007b1d */ /* 0x000fe20000010000 */
[----:B--2---:R-:W-:-:S05]  /*49760*/  PRMT R20, R56, 0x5410, R59 ;  /* 0x0000541038147816 */ /* 0x004fca000000003b */
[----:B------:R-:W2:Y:S04]  /*49770*/  LDL.LU R59, [R1+0x4fc] ;  /* 0x0004fc00013b7983 */ /* 0x000ea80000300800 */
[----:B------:R-:W2:Y:S04]  /*49780*/  LDL.LU R56, [R1+0x510] ;  /* 0x0005100001387983 */ /* 0x000ea80000300800 */
[----:B------:R-:W1:Y:S01]  /*49790*/  LDS.128 R152, [R242] ;  /* 0x00000000f2987984 */ /* 0x000e620000000c00 */
[----:B----4-:R-:W-:-:S03]  /*497a0*/  PRMT R23, R138, 0x5410, R136 ;  /* 0x000054108a177816 */ /* 0x010fc60000000088 */
[----:B------:R-:W4:Y:S04]  /*497b0*/  LDL.LU R136, [R1+0x4f4] ;  /* 0x0004f40001887983 */ /* 0x000f280000300800 */
[----:B------:R-:W4:Y:S01]  /*497c0*/  LDL.LU R138, [R1+0x508] ;  /* 0x00050800018a7983 */ /* 0x000f220000300800 */
[----:B------:R-:W-:Y:S02]  /*497d0*/  PRMT R21, R50, 0x5410, R54 ;  /* 0x0000541032157816 */ /* 0x000fe40000000036 */
[----:B------:R-:W-:Y:S01]  /*497e0*/  PRMT R22, R51, 0x5410, R52 ;  /* 0x0000541033167816 */ /* 0x000fe20000000034 */
[----:B------:R-:W-:Y:S06]  /*497f0*/  BAR.SYNC.DEFER_BLOCKING 0x0 ;  /* 0x0000000000007b1d */ /* 0x000fec0000010000 */
[----:B------:R-:W4:Y:S04]  /*49800*/  LDL.LU R71, [R1+0x8cc] ;  /* 0x0008cc0001477983 */ /* 0x000f280000300800 */
[----:B------:R-:W4:Y:S04]  /*49810*/  LDL.LU R68, [R1+0x8e0] ;  /* 0x0008e00001447983 */ /* 0x000f280000300800 */
[----:B------:R0:W-:Y:S01]  /*49820*/  STSM.16.M88.4 [R2], R20 ;  /* 0x0000001402007844 */ /* 0x0001e20000000200 */
[----:B------:R-:W-:Y:S01]  /*49830*/  BAR.SYNC.DEFER_BLOCKING 0x0 ;  /* 0x0000000000007b1d */ /* 0x000fe20000010000 */
[----:B0-----:R-:W-:-:S05]  /*49840*/  PRMT R20, R65, 0x5410, R66 ;  /* 0x0000541041147816 */ /* 0x001fca0000000042 */
[----:B------:R-:W4:Y:S01]  /*49850*/  LDL.LU R66, [R1+0x8c4] ;  /* 0x0008c40001427983 */ /* 0x000f220000300800 */
[----:B------:R-:W-:-:S03]  /*49860*/  PRMT R21, R53, 0x5410, R67 ;  /* 0x0000541035157816 */ /* 0x000fc60000000043 */
[----:B------:R-:W4:Y:S01]  /*49870*/  LDL.LU R65, [R1+0x8d8] ;  /* 0x0008d80001417983 */ /* 0x000f220000300800 */
[----:B------:R-:W-:-:S03]  /*49880*/  PRMT R22, R62, 0x5410, R64 ;  /* 0x000054103e167816 */ /* 0x000fc60000000040 */
[----:B------:R-:W4:Y:S04]  /*49890*/  LDL.LU R67, [R1+0x50c] ;  /* 0x00050c0001437983 */ /* 0x000f280000300800 */
[----:B------:R-:W4:Y:S04]  /*498a0*/  LDL.LU R64, [R1+0x520] ;  /* 0x0005200001407983 */ /* 0x000f280000300800 */
[----:B------:R-:W4:Y:S04]  /*498b0*/  LDL.LU R62, [R1+0x504] ;  /* 0x00050400013e7983 */ /* 0x000f280000300800 */
[----:B------:R-:W0:Y:S01]  /*498c0*/  LDS.128 R148, [R242] ;  /* 0x00000000f2947984 */ /* 0x000e220000000c00 */
[----:B---3--:R-:W-:Y:S01]  /*498d0*/  PRMT R23, R143, 0x5410, R55 ;  /* 0x000054108f177816 */ /* 0x008fe20000000037 */
[----:B------:R-:W-:Y:S06]  /*498e0*/  BAR.SYNC.DEFER_BLOCKING 0x0 ;  /* 0x0000000000007b1d */ /* 0x000fec0000010000 */
[----:B------:R-:W3:Y:S04]  /*498f0*/  LDL.LU R143, [R1+0x518] ;  /* 0x00051800018f7983 */ /* 0x000ee80000300800 */
[----:B------:R1:W-:Y:S01]  /*49900*/  STSM.16.M88.4 [R2], R20 ;  /* 0x0000001402007844 */ /* 0x0003e20000000200 */
[----:B------:R-:W-:Y:S01]  /*49910*/  BAR.SYNC.DEFER_BLOCKING 0x0 ;  /* 0x0000000000007b1d */ /* 0x000fe20000010000 */
[----:B-1----:R-:W-:-:S05]  /*49920*/  PRMT R20, R63, 0x5410, R61 ;  /* 0x000054103f147816 */ /* 0x002fca000000003d */
[----:B------:R-:W3:Y:S01]  /*49930*/  LDL.LU R61, [R1+0x8dc] ;  /* 0x0008dc00013d7983 */ /* 0x000ee20000300800 */
[----:B------:R-:W-:-:S03]  /*49940*/  PRMT R21, R58, 0x5410, R60 ;  /* 0x000054103a157816 */ /* 0x000fc6000000003c */
[----:B------:R-:W3:Y:S01]  /*49950*/  LDL.LU R63, [R1+0x8f0] ;  /* 0x0008f000013f7983 */ /* 0x000ee20000300800 */
[----:B--2---:R-:W-:-:S03]  /*49960*/  PRMT R22, R56, 0x5410, R59 ;  /* 0x0000541038167816 */ /* 0x004fc6000000003b */
[----:B------:R-:W2:Y:S04]  /*49970*/  LDL.LU R60, [R1+0x8d4] ;  /* 0x0008d400013c7983 */ /* 0x000ea80000300800 */
[----:B------:R-:W2:Y:S04]  /*49980*/  LDL.LU R58, [R1+0x8e8] ;  /* 0x0008e800013a7983 */ /* 0x000ea80000300800 */
[----:B------:R-:W2:Y:S04]  /*49990*/  LDL.LU R59, [R1+0x51c] ;  /* 0x00051c00013b7983 */ /* 0x000ea80000300800 */
[----:B------:R-:W2:Y:S01]  /*499a0*/  LDL.LU R56, [R1+0x530] ;  /* 0x0005300001387983 */ /* 0x000ea20000300800 */
[----:B----4-:R-:W-:-:S03]  /*499b0*/  PRMT R23, R138, 0x5410, R136 ;  /* 0x000054108a177816 */ /* 0x010fc60000000088 */
[----:B------:R-:W1:Y:S04]  /*499c0*/  LDS.128 R144, [R242] ;  /* 0x00000000f2907984 */ /* 0x000e680000000c00 */
[----:B------:R-:W4:Y:S04]  /*499d0*/  LDL.LU R136, [R1+0x514] ;  /* 0x0005140001887983 */ /* 0x000f280000300800 */
[----:B------:R-:W4:Y:S01]  /*499e0*/  LDL.LU R138, [R1+0x528] ;  /* 0x00052800018a7983 */ /* 0x000f220000300800 */
[----:B------:R-:W-:Y:S06]  /*499f0*/  BAR.SYNC.DEFER_BLOCKING 0x0 ;  /* 0x0000000000007b1d */ /* 0x000fec0000010000 */
[----:B------:R-:W4:Y:S04]  /*49a00*/  LDL.LU R72, [R1+0x8ec] ;  /* 0x0008ec0001487983 */ /* 0x000f280000300800 */
[----:B------:R-:W4:Y:S04]  /*49a10*/  LDL.LU R70, [R1+0x900] ;  /* 0x0009000001467983 */ /* 0x000f280000300800 */
[----:B------:R-:W4:Y:S04]  /*49a20*/  LDL.LU R69, [R1+0x8e4] ;  /* 0x0008e40001457983 */ /* 0x000f280000300800 */
[----:B------:R0:W-:Y:S02]  /*49a30*/  STSM.16.M88.4 [R2], R20 ;  /* 0x0000001402007844 */ /* 0x0001e40000000200 */
[----:B0-----:R-:W-:-:S02]  /*49a40*/  PRMT R20, R68, 0x5410, R71 ;  /* 0x0000541044147816 */ /* 0x001fc40000000047 */
[----:B------:R-:W4:Y:S01]  /*49a50*/  LDL.LU R71, [R1+0x8f8] ;  /* 0x0008f80001477983 */ /* 0x000f220000300800 */
[----:B------:R-:W-:-:S03]  /*49a60*/  PRMT R21, R65, 0x5410, R66 ;  /* 0x0000541041157816 */ /* 0x000fc60000000042 */
[----:B------:R-:W4:Y:S01]  /*49a70*/  LDL.LU R68, [R1+0x52c] ;  /* 0x00052c0001447983 */ /* 0x000f220000300800 */
[----:B------:R-:W-:-:S03]  /*49a80*/  PRMT R22, R64, 0x5410, R67 ;  /* 0x0000541040167816 */ /* 0x000fc60000000043 */
[----:B------:R-:W4:Y:S04]  /*49a90*/  LDL.LU R66, [R1+0x540] ;  /* 0x0005400001427983 */ /* 0x000f280000300800 */
[----:B------:R-:W4:Y:S04]  /*49aa0*/  LDL.LU R65, [R1+0x524] ;  /* 0x0005240001417983 */ /* 0x000f280000300800 */
[----:B------:R-:W4:Y:S04]  /*49ab0*/  LDL.LU R67, [R1+0x538] ;  /* 0x0005380001437983 */ /* 0x000f280000300800 */
[----:B------:R-:W4:Y:S01]  /*49ac0*/  LDL.LU R64, [R1+0x8fc] ;  /* 0x0008fc0001407983 */ /* 0x000f220000300800 */
[----:B---3--:R-:W-:Y:S01]  /*49ad0*/  PRMT R23, R143, 0x5410, R62 ;  /* 0x000054108f177816 */ /* 0x008fe2000000003e */
[----:B------:R-:W-:Y:S06]  /*49ae0*/  BAR.SYNC.DEFER_BLOCKING 0x0 ;  /* 0x0000000000007b1d */ /* 0x000fec0000010000 */
[----:B------:R-:W3:Y:S04]  /*49af0*/  LDL.LU R62, [R1+0x910] ;  /* 0x00091000013e7983 */ /* 0x000ee80000300800 */
[----:B------:R-:W0:Y:S01]  /*49b00*/  LDS.128 R140, [R242] ;  /* 0x00000000f28c7984 */ /* 0x000e220000000c00 */
[----:B------:R-:W-:Y:S06]  /*49b10*/  BAR.SYNC.DEFER_BLOCKING 0x0 ;  /* 0x0000000000007b1d */ /* 0x000fec0000010000 */
[----:B------:R1:W-:Y:S02]  /*49b20*/  STSM.16.M88.4 [R2], R20 ;  /* 0x0000001402007844 */ /* 0x0003e40000000200 */
[----:B-1----:R-:W-:-:S02]  /*49b30*/  PRMT R20, R63, 0x5410, R61 ;  /* 0x000054103f147816 */ /* 0x002fc4000000003d */
[----:B------:R-:W3:Y:S01]  /*49b40*/  LDL.LU R61, [R1+0x8f4] ;  /* 0x0008f400013d7983 */ /* 0x000ee20000300800 */
[----:B--2---:R-:W-:-:S03]  /*49b50*/  PRMT R21, R58, 0x5410, R60 ;  /* 0x000054103a157816 */ /* 0x004fc6000000003c */
[----:B------:R-:W2:Y:S01]  /*49b60*/  LDL.LU R63, [R1+0x908] ;  /* 0x00090800013f7983 */ /* 0x000ea20000300800 */
[----:B------:R-:W-:-:S03]  /*49b70*/  PRMT R22, R56, 0x5410, R59 ;  /* 0x0000541038167816 */ /* 0x000fc6000000003b */
[----:B------:R-:W2:Y:S04]  /*49b80*/  LDL.LU R60, [R1+0x53c] ;  /* 0x00053c00013c7983 */ /* 0x000ea80000300800 */
[----:B------:R-:W2:Y:S04]  /*49b90*/  LDL.LU R58, [R1+0x550] ;  /* 0x00055000013a7983 */ /* 0x000ea80000300800 */
[----:B------:R-:W2:Y:S04]  /*49ba0*/  LDL.LU R59, [R1+0x534] ;  /* 0x00053400013b7983 */ /* 0x000ea80000300800 */
[----:B------:R-:W2:Y:S01]  /*49bb0*/  LDL.LU R56, [R1+0x548] ;  /* 0x0005480001387983 */ /* 0x000ea20000300800 */
[----:B----4-:R-:W-:Y:S01]  /*49bc0*/  PRMT R23, R138, 0x5410, R136 ;  /* 0x000054108a177816 */ /* 0x010fe20000000088 */
[----:B------:R-:W-:Y:S06]  /*49bd0*/  BAR.SYNC.DEFER_BLOCKING 0x0 ;  /* 0x0000000000007b1d */ /* 0x000fec0000010000 */
[----:B------:R-:W1:Y:S02]  /*49be0*/  LDS.128 R136, [R242] ;  /* 0x00000000f2887984 */ /* 0x000e640000000c00 */
[----:B------:R-:W-:Y:S06]  /*49bf0*/  BAR.SYNC.DEFER_BLOCKING 0x0 ;  /* 0x0000000000007b1d */ /* 0x000fec0000010000 */
[----:B------:R4:W-:Y:S02]  /*49c00*/  STSM.16.M88.4 [R2], R20 ;  /* 0x0000001402007844 */ /* 0x0009e40000000200 */
[----:B------:R-:W-:Y:S01]  /*49c10*/  BAR.SYNC.DEFER_BLOCKING 0x0 ;  /* 0x0000000000007b1d */ /* 0x000fe20000010000 */
[----:B----4-:R-:W-:-:S05]  /*49c20*/  PRMT R20, R70, 0x5410, R72 ;  /* 0x0000541046147816 */ /* 0x010fca0000000048 */
[----:B------:R-:W4:Y:S01]  /*49c30*/  LDL.LU R72, [R1+0x90c] ;  /* 0x00090c0001487983 */ /* 0x000f220000300800 */
[----:B------:R-:W-:-:S03]  /*49c40*/  PRMT R21, R71, 0x5410, R69 ;  /* 0x0000541047157816 */ /* 0x000fc60000000045 */
[----:B------:R-:W4:Y:S01]  /*49c50*/  LDL.LU R70, [R1+0x920] ;  /* 0x0009200001467983 */ /* 0x000f220000300800 */
[----:B------:R-:W-:-:S03]  /*49c60*/  PRMT R22, R66, 0x5410, R68 ;  /* 0x0000541042167816 */ /* 0x000fc60000000044 */
[----:B------:R-:W4:Y:S01]  /*49c70*/  LDL.LU R69, [R1+0x904] ;  /* 0x0009040001457983 */ /* 0x000f220000300800 */
[----:B------:R-:W-:-:S03]  /*49c80*/  PRMT R23, R67, 0x5410, R65 ;  /* 0x0000541043177816 */ /* 0x000fc60000000041 */
[----:B------:R-:W4:Y:S04]  /*49c90*/  LDL.LU R71, [R1+0x918] ;  /* 0x0009180001477983 */ /* 0x000f280000300800 */
[----:B------:R-:W4:Y:S04]  /*49ca0*/  LDL.LU R68, [R1+0x54c] ;  /* 0x00054c0001447983 */ /* 0x000f280000300800 */
[----:B------:R-:W4:Y:S04]  /*49cb0*/  LDL.LU R66, [R1+0x560] ;  /* 0x0005600001427983 */ /* 0x000f280000300800 */
[----:B------:R-:W4:Y:S04]  /*49cc0*/  LDL.LU R65, [R1+0x544] ;  /* 0x0005440001417983 */ /* 0x000f280000300800 */
[----:B------:R-:W4:Y:S04]  /*49cd0*/  LDL.LU R67, [R1+0x558] ;  /* 0x0005580001437983 */ /* 0x000f280000300800 */
[----:B------:R-:W1:Y:S01]  /*49ce0*/  LDS.128 R132, [R242] ;  /* 0x00000000f2847984 */ /* 0x000e620000000c00 */
[----:B------:R-:W-:Y:S06]  /*49cf0*/  BAR.SYNC.DEFER_BLOCKING 0x0 ;  /* 0x0000000000007b1d */ /* 0x000fec0000010000 */
[----:B------:R3:W-:Y:S02]  /*49d00*/  STSM.16.M88.4 [R2], R20 ;  /* 0x0000001402007844 */ /* 0x0007e40000000200 */
[----:B------:R-:W-:Y:S06]  /*49d10*/  BAR.SYNC.DEFER_BLOCKING 0x0 ;  /* 0x0000000000007b1d */ /* 0x000fec0000010000 */
[----:B------:R-:W1:Y:S01]  /*49d20*/  LDS.128 R128, [R242] ;  /* 0x00000000f2807984 */ /* 0x000e620000000c00 */
[----:B---3--:R-:W-:-:S03]  /*49d30*/  PRMT R20, R62, 0x5410, R64 ;  /* 0x000054103e147816 */ /* 0x008fc60000000040 */
[----:B------:R-:W3:Y:S04]  /*49d40*/  LDL.LU R64, [R1+0x91c] ;  /* 0x00091c0001407983 */ /* 0x000ee80000300800 */
[----:B------:R-:W3:Y:S01]  /*49d50*/  LDL.LU R62, [R1+0x930] ;  /* 0x00093000013e7983 */ /* 0x000ee20000300800 */
[----:B--2---:R-:W-:-:S03]  /*49d60*/  PRMT R21, R63, 0x5410, R61 ;  /* 0x000054103f157816 */ /* 0x004fc6000000003d */
[----:B------:R-:W2:Y:S04]  /*49d70*/  LDL.LU R61, [R1+0x914] ;  /* 0x00091400013d7983 */ /* 0x000ea80000300800 */
[----:B------:R-:W2:Y:S01]  /*49d80*/  LDL.LU R63, [R1+0x928] ;  /* 0x00092800013f7983 */ /* 0x000ea20000300800 */
[----:B------:R-:W-:-:S03]  /*49d90*/  PRMT R22, R58, 0x5410, R60 ;  /* 0x000054103a167816 */ /* 0x000fc6000000003c */
[----:B------:R-:W2:Y:S04]  /*49da0*/  LDL.LU R60, [R1+0x55c] ;  /* 0x00055c00013c7983 */ /* 0x000ea80000300800 */
[----:B------:R-:W2:Y:S01]  /*49db0*/  LDL.LU R58, [R1+0x570] ;  /* 0x00057000013a7983 */ /* 0x000ea20000300800 */
[----:B------:R-:W-:-:S03]  /*49dc0*/  PRMT R23, R56, 0x5410, R59 ;  /* 0x0000541038177816 */ /* 0x000fc6000000003b */
[----:B------:R-:W2:Y:S04]  /*49dd0*/  LDL.LU R59, [R1+0x554] ;  /* 0x00055400013b7983 */ /* 0x000ea80000300800 */
[----:B------:R-:W2:Y:S01]  /*49de0*/  LDL.LU R56, [R1+0x568] ;  /* 0x0005680001387983 */ /* 0x000ea20000300800 */
[----:B------:R-:W-:Y:S06]  /*49df0*/  BAR.SYNC.DEFER_BLOCKING 0x0 ;  /* 0x0000000000007b1d */ /* 0x000fec0000010000 */
[----:B------:R4:W-:Y:S02]  /*49e00*/  STSM.16.M88.4 [R2], R20 ;  /* 0x0000001402007844 */ /* 0x0009e40000000200 */
[----:B------:R-:W-:Y:S06]  /*49e10*/  BAR.SYNC.DEFER_BLOCKING 0x0 ;  /* 0x0000000000007b1d */ /* 0x000fec0000010000 */
[----:B------:R-:W1:Y:S01]  /*49e20*/  LDS.128 R124, [R242] ;  /* 0x00000000f27c7984 */ /* 0x000e620000000c00 */
[----:B----4-:R-:W-:-:S03]  /*49e30*/  PRMT R20, R70, 0x5410, R72 ;  /* 0x0000541046147816 */ /* 0x010fc60000000048 */
[----:B------:R-:W4:Y:S04]  /*49e40*/  LDL.LU R72, [R1+0x92c] ;  /* 0x00092c0001487983 */ /* 0x000f280000300800 */
[----:B------:R-:W4:Y:S01]  /*49e50*/  LDL.LU R70, [R1+0x940] ;  /* 0x0009400001467983 */ /* 0x000f220000300800 */
[----:B------:R-:W-:-:S03]  /*49e60*/  PRMT R21, R71, 0x5410, R69 ;  /* 0x0000541047157816 */ /* 0x000fc60000000045 */
        /* <DEDUP_REMOVED lines=8> */
[----:B------:R-:W-:Y:S06]  /*49ef0*/  BAR.SYNC.DEFER_BLOCKING 0x0 ;  /* 0x0000000000007b1d */ /* 0x000fec0000010000 */
[----:B------:R3:W-:Y:S01]  /*49f00*/  STSM.16.M88.4 [R2], R20 ;  /* 0x0000001402007844 */ /* 0x0007e20000000200 */
[----:B------:R-:W-:Y:S01]  /*49f10*/  VIADD R18, R11, UR5 ;  /* 0x000000050b127c36 */ /* 0x000fe20008000000 */
[----:B------:R-:W-:Y:S01]  /*49f20*/  ULDC UR5, c[0x0][0x248] ;  /* 0x0000920000057ab9 */ /* 0x000fe20000000800 */
[----:B------:R-:W-:Y:S02]  /*49f30*/  BAR.SYNC.DEFER_BLOCKING 0x0 ;  /* 0x0000000000007b1d */ /* 0x000fe40000010000 */
[----:B------:R-:W-:-:S04]  /*49f40*/  VIADD R19, R18, UR5 ;  /* 0x0000000512137c36 */ /* 0x000fc80008000000 */
[----:B------:R-:W-:Y:S02]  /*49f50*/  ULDC UR5, c[0x0][0x248] ;  /* 0x0000920000057ab9 */ /* 0x000fe40000000800 */
[----:B------:R-:W-:Y:S01]  /*49f60*/  VIADD R24, R19, UR5 ;  /* 0x0000000513187c36 */ /* 0x000fe20008000000 */
[----:B------:R-:W-:-:S03]  /*49f70*/  ULDC UR5, c[0x0][0x248] ;  /* 0x0000920000057ab9 */ /* 0x000fc60000000800 */
[----:B------:R-:W-:Y:S01]  /*49f80*/  VIADD R25, R24, UR5 ;  /* 0x0000000518197c36 */ /* 0x000fe20008000000 */
[----:B------:R-:W-:-:S03]  /*49f90*/  ULDC UR5, c[0x0][0x248] ;  /* 0x0000920000057ab9 */ /* 0x000fc60000000800 */
[----:B------:R-:W-:Y:S01]  /*49fa0*/  VIADD R26, R25, UR5 ;  /* 0x00000005191a7c36 */ /* 0x000fe20008000000 */
[----:B------:R-:W-:-:S03]  /*49fb0*/  ULDC UR5, c[0x0][0x248] ;  /* 0x0000920000057ab9 */ /* 0x000fc60000000800 */
[----:B------:R-:W-:Y:S01]  /*49fc0*/  VIADD R27, R26, UR5 ;  /* 0x000000051a1b7c36 */ /* 0x000fe20008000000 */
[----:B------:R-:W-:-:S03]  /*49fd0*/  ULDC UR5, c[0x0][0x248] ;  /* 0x0000920000057ab9 */ /* 0x000fc60000000800 */
[----:B------:R-:W-:Y:S01]  /*49fe0*/  VIADD R28, R27, UR4 ;  /* 0x000000041b1c7c36 */ /* 0x000fe20008000000 */
[----:B------:R-:W-:Y:S01]  /*49ff0*/  ULDC UR4, c[0x0][0x248] ;  /* 0x0000920000047ab9 */ /* 0x000fe20000000800 */
[----:B------:R-:W1:Y:S02]  /*4a000*/  LDS.128 R120, [R242] ;  /* 0x00000000f2787984 */ /* 0x000e640000000c00 */
[----:B------:R-:W-:Y:S01]  /*4a010*/  VIADD R29, R28, UR5 ;  /* 0x000000051c1d7c36 */ /* 0x000fe20008000000 */
[----:B------:R-:W-:Y:S01]  /*4a020*/  ULDC UR5, c[0x0][0x248] ;  /* 0x0000920000057ab9 */ /* 0x000fe20000000800 */
[----:B---3--:R-:W-:Y:S02]  /*4a030*/  PRMT R20, R62, 0x5410, R64 ;  /* 0x000054103e147816 */ /* 0x008fe40000000040 */
[----:B------:R-:W3:Y:S04]  /*4a040*/  LDL.LU R64, [R1+0x93c] ;  /* 0x00093c0001407983 */ /* 0x000ee80000300800 */
[----:B------:R-:W3:Y:S01]  /*4a050*/  LDL.LU R62, [R1+0x9b8] ;  /* 0x0009b800013e7983 */ /* 0x000ee20000300800 */
[----:B------:R-:W-:Y:S01]  /*4a060*/  VIADD R30, R29, UR4 ;  /* 0x000000041d1e7c36 */ /* 0x000fe20008000000 */
[----:B------:R-:W-:Y:S01]  /*4a070*/  ULDC UR4, c[0x0][0x248] ;  /* 0x0000920000047ab9 */ /* 0x000fe20000000800 */
[----:B--2---:R-:W-:-:S02]  /*4a080*/  PRMT R21, R63, 0x5410, R61 ;  /* 0x000054103f157816 */ /* 0x004fc4000000003d */
        /* <DEDUP_REMOVED lines=8> */
[----:B------:R-:W-:Y:S01]  /*4a110*/  VIADD R31, R30, UR4 ;  /* 0x000000041e1f7c36 */ /* 0x000fe20008000000 */
[----:B------:R-:W-:Y:S01]  /*4a120*/  ULDC UR4, c[0x0][0x248] ;  /* 0x0000920000047ab9 */ /* 0x000fe20000000800 */
[----:B------:R-:W-:Y:S02]  /*4a130*/  BAR.SYNC.DEFER_BLOCKING 0x0 ;  /* 0x0000000000007b1d */ /* 0x000fe40000010000 */
[----:B------:R-:W-:-:S04]  /*4a140*/  VIADD R32, R31, UR4 ;  /* 0x000000041f207c36 */ /* 0x000fc80008000000 */
[----:B------:R-:W-:Y:S01]  /*4a150*/  VIADD R33, R32, UR5 ;  /* 0x0000000520217c36 */ /* 0x000fe20008000000 */
[----:B------:R-:W-:Y:S01]  /*4a160*/  ULDC UR4, c[0x0][0x248] ;  /* 0x0000920000047ab9 */ /* 0x000fe20000000800 */
        /* <DEDUP_REMOVED lines=56> */
[----:B------:R4:W-:Y:S01]  /*4a4f0*/  STSM.16.M88.4 [R2], R20 ;  /* 0x0000001402007844 */ /* 0x0009e20000000200 */
[----:B------:R-:W-:Y:S02]  /*4a500*/  ULDC UR5, c[0x0][0x248] ;  /* 0x0000920000057ab9 */ /* 0x000fe40000000800 */
        /* <DEDUP_REMOVED lines=25> */
[----:B----4-:R-:W-:Y:S01]  /*4a6a0*/  PRMT R20, R70, 0x5410, R72 ;  /* 0x0000541046147816 */ /* 0x010fe20000000048 */
[----:B------:R-:W-:Y:S02]  /*4a6b0*/  ULDC UR5, c[0x0][0x248] ;  /* 0x0000920000057ab9 */ /* 0x000fe40000000800 */
[----:B------:R-:W-:Y:S01]  /*4a6c0*/  VIADD R207, R205, UR4 ;  /* 0x00000004cdcf7c36 */ /* 0x000fe20008000000 */
[----:B------:R-:W-:Y:S01]  /*4a6d0*/  ULDC UR4, c[0x0][0x248] ;  /* 0x0000920000047ab9 */ /* 0x000fe20000000800 */
[----:B------:R-:W-:Y:S02]  /*4a6e0*/  PRMT R21, R71, 0x5410, R69 ;  /* 0x0000541047157816 */ /* 0x000fe40000000045 */
[----:B------:R-:W-:Y:S01]  /*4a6f0*/  VIADD R209, R207, UR4 ;  /* 0x00000004cfd17c36 */ /* 0x000fe20008000000 */
[----:B------:R-:W-:Y:S01]  /*4a700*/  ULDC UR4, c[0x0][0x248] ;  /* 0x0000920000047ab9 */ /* 0x000fe20000000800 */
[----:B------:R-:W-:-:S02]  /*4a710*/  PRMT R22, R66, 0x5410, R68 ;  /* 0x0000541042167816 */ /* 0x000fc40000000044 */
[----:B------:R-:W-:Y:S01]  /*4a720*/  PRMT R23, R67, 0x5410, R65 ;  /* 0x0000541043177816 */ /* 0x000fe20000000041 */
[----:B------:R-:W-:Y:S01]  /*4a730*/  BAR.SYNC.DEFER_BLOCKING 0x0 ;  /* 0x0000000000007b1d */ /* 0x000fe20000010000 */
[----:B------:R-:W-:-:S04]  /*4a740*/  VIADD R211, R209, UR4 ;  /* 0x00000004d1d37c36 */ /* 0x000fc80008000000 */
[----:B------:R-:W-:Y:S01]  /*4a750*/  VIADD R213, R211, UR5 ;  /* 0x00000005d3d57c36 */ /* 0x000fe20008000000 */
[----:B------:R-:W-:Y:S01]  /*4a760*/  ULDC UR4, c[0x0][0x248] ;  /* 0x0000920000047ab9 */ /* 0x000fe20000000800 */
[----:B------:R-:W-:Y:S02]  /*4a770*/  ULDC UR5, c[0x0][0x248] ;  /* 0x0000920000057ab9 */ /* 0x000fe40000000800 */
[----:B------:R-:W-:Y:S01]  /*4a780*/  VIADD R215, R213, UR4 ;  /* 0x00000004d5d77c36 */ /* 0x000fe20008000000 */
[----:B------:R-:W-:-:S03]  /*4a790*/  ULDC UR4, c[0x0][0x248] ;  /* 0x0000920000047ab9 */ /* 0x000fc60000000800 */
[----:B------:R-:W-:Y:S01]  /*4a7a0*/  VIADD R217, R215, UR4 ;  /* 0x00000004d7d97c36 */ /* 0x000fe20008000000 */
[----:B------:R-:W-:Y:S01]  /*4a7b0*/  ULDC UR4, c[0x0][0x248] ;  /* 0x0000920000047ab9 */ /* 0x000fe20000000800 */
[----:B------:R3:W-:Y:S01]  /*4a7c0*/  STSM.16.M88.4 [R2], R20 ;  /* 0x0000001402007844 */ /* 0x0007e20000000200 */
        /* <DEDUP_REMOVED lines=10> */
[----:B------:R-:W-:Y:S01]  /*4a870*/  ULDC UR4, c[0x0][0x248] ;  /* 0x0000920000047ab9 */ /* 0x000fe20000000800 */
[----:B------:R-:W4:Y:S02]  /*4a880*/  LDS.128 R112, [R242] ;  /* 0x00000000f2707984 */ /* 0x000f240000000c00 */
        /* <DEDUP_REMOVED lines=8> */
[----:B------:R-:W-:-:S04]  /*4a910*/  VIADD R237, R235, UR5 ;  /* 0x00000005ebed7c36 */ /* 0x000fc80008000000 */
[----:B------:R-:W-:Y:S01]  /*4a920*/  VIADD R239, R237, UR4 ;  /* 0x00000004edef7c36 */ /* 0x000fe20008000000 */
[----:B------:R-:W-:-:S03]  /*4a930*/  ULDC UR4, c[0x0][0x248] ;  /* 0x0000920000047ab9 */ /* 0x000fc60000000800 */
[----:B------:R-:W-:Y:S01]  /*4a940*/  VIADD R241, R239, UR4 ;  /* 0x00000004eff17c36 */ /* 0x000fe20008000000 */
[----:B------:R-:W-:Y:S01]  /*4a950*/  ULDC UR4, c[0x0][0x248] ;  /* 0x0000920000047ab9 */ /* 0x000fe20000000800 */
[----:B---3--:R-:W-:Y:S02]  /*4a960*/  PRMT R20, R62, 0x5410, R64 ;  /* 0x000054103e147816 */ /* 0x008fe40000000040 */
[----:B------:R-:W-:Y:S01]  /*4a970*/  VIADD R252, R241, UR4 ;  /* 0x00000004f1fc7c36 */ /* 0x000fe20008000000 */
[----:B--2---:R-:W-:Y:S02]  /*4a980*/  PRMT R21, R63, 0x5410, R61 ;  /* 0x000054103f157816 */ /* 0x004fe4000000003d */
[----:B------:R-:W-:Y:S02]  /*4a990*/  PRMT R22, R58, 0x5410, R60 ;  /* 0x000054103a167816 */ /* 0x000fe4000000003c */
[----:B------:R-:W-:Y:S01]  /*4a9a0*/  PRMT R23, R56, 0x5410, R59 ;  /* 0x0000541038177816 */ /* 0x000fe2000000003b */
[----:B------:R-:W2:Y:S04]  /*4a9b0*/  LDL.LU R61, [R1+0x9b0] ;  /* 0x0009b000013d7983 */ /* 0x000ea80000300800 */
[----:B------:R-:W2:Y:S04]  /*4a9c0*/  LDL.LU R63, [R1+0xa28] ;  /* 0x000a2800013f7983 */ /* 0x000ea80000300800 */
        /* <DEDUP_REMOVED lines=14> */
[----:B------:R-:W-:-:S03]  /*4aab0*/  LOP3.LUT R3, R3, 0xbfffffff, RZ, 0xc0, !PT ;  /* 0xbfffffff03037812 */ /* 0x000fc600078ec0ff */
[----:B------:R-:W-:Y:S01]  /*4aac0*/  STL.64 [R1+0x1508], R172 ;  /* 0x001508ac01007387 */ /* 0x000fe20000100a00 */
[----:B------:R-:W-:Y:S01]  /*4aad0*/  @P3 LOP3.LUT R3, R3, 0x40000000, RZ, 0xfc, !PT ;  /* 0x4000000003033812 */ /* 0x000fe200078efcff */
[----:B------:R-:W-:Y:S03]  /*4aae0*/  BAR.SYNC.DEFER_BLOCKING 0x0 ;  /* 0x0000000000007b1d */ /* 0x000fe60000010000 */
[----:B------:R-:W-:Y:S02]  /*4aaf0*/  LOP3.LUT R3, R3, 0xdfffffff, RZ, 0xc0, !PT ;  /* 0xdfffffff03037812 */ /* 0x000fe400078ec0ff */
[C---:B------:R-:W-:Y:S02]  /*4ab00*/  LOP3.LUT P3, RZ, R4.reuse, 0x8, RZ, 0xc0, !PT ;  /* 0x0000000804ff7812 */ /* 0x040fe4000786c0ff */
[----:B------:R-:W-:Y:S02]  /*4ab10*/  @P2 LOP3.LUT R3, R3, 0x20000000, RZ, 0xfc, !PT ;  /* 0x2000000003032812 */ /* 0x000fe400078efcff */
[----:B------:R-:W-:Y:S01]  /*4ab20*/  LOP3.LUT P2, RZ, R4, 0x4, RZ, 0xc0, !PT ;  /* 0x0000000404ff7812 */ /* 0x000fe2000784c0ff */
[----:B------:R-:W-:Y:S01]  /*4ab30*/  STL.64 [R1+0x1500], R174 ;  /* 0x001500ae01007387 */ /* 0x000fe20000100a00 */
[----:B------:R-:W-:-:S03]  /*4ab40*/  LOP3.LUT R3, R3, 0xefffffff, RZ, 0xc0, !PT ;  /* 0xefffffff03037812 */ /* 0x000fc600078ec0ff */
[----:B------:R-:W-:Y:S01]  /*4ab50*/  STL.64 [R1+0x14e8], R168 ;  /* 0x0014e8a801007387 */ /* 0x000fe20000100a00 */
        /* <DEDUP_REMOVED lines=10> */
[----:B------:R-:W-:-:S03]  /*4ac00*/  @P6 LOP3.LUT R3, R3, 0x4000000, RZ, 0xfc, !PT ;  /* 0x0400000003036812 */ /* 0x000fc600078efcff */
[----:B------:R-:W-:Y:S01]  /*4ac10*/  STL.64 [R1+0x1488], R162 ;  /* 0x001488a201007387 */ /* 0x000fe20000100a00 */
[----:B------:R-:W-:-:S03]  /*4ac20*/  LOP3.LUT R3, R3, 0xfdffffff, RZ, 0xc0, !PT ;  /* 0xfdffffff03037812 */ /* 0x000fc600078ec0ff */
[----:B------:R-:W-:Y:S01]  /*4ac30*/  STL.64 [R1+0x1480], R156 ;  /* 0x0014809c01007387 */ /* 0x000fe20000100a00 */
[----:B------:R-:W-:-:S03]  /*4ac40*/  @P5 LOP3.LUT R3, R3, 0x2000000, RZ, 0xfc, !PT ;  /* 0x0200000003035812 */ /* 0x000fc600078efcff */
        /* <DEDUP_REMOVED lines=8> */
[----:B0-----:R-:W-:Y:S04]  /*4acd0*/  STL.64 [R1+0x1438], R140 ;  /* 0x0014388c01007387 */ /* 0x001fe80000100a00 */
[----:B------:R-:W-:Y:S04]  /*4ace0*/  STL.64 [R1+0x1430], R142 ;  /* 0x0014308e01007387 */ /* 0x000fe80000100a00 */
[----:B-1----:R-:W-:Y:S04]  /*4acf0*/  STL.64 [R1+0x1428], R136 ;  /* 0x0014288801007387 */ /* 0x002fe80000100a00 */
        /* <DEDUP_REMOVED lines=13> */
[----:B----4-:R-:W-:Y:S04]  /*4add0*/  STL.64 [R1+0x13b8], R112 ;  /* 0x0013b87001007387 */ /* 0x010fe80000100a00 */
[----:B------:R-:W-:Y:S04]  /*4ade0*/  STL.64 [R1+0x13b0], R114 ;  /* 0x0013b07201007387 */ /* 0x000fe80000100a00 */
[----:B------:R-:W-:Y:S04]  /*4adf0*/  STL.64 [R1+0x1378], R246 ;  /* 0x001378f601007387 */ /* 0x000fe80000100a00 */
[----:B------:R-:W-:Y:S04]  /*4ae00*/  STL.64 [R1+0x1330], R244 ;  /* 0x001330f401007387 */ /* 0x000fe80000100a00 */
[----:B------:R2:W-:Y:S04]  /*4ae10*/  STSM.16.M88.4 [R2], R20 ;  /* 0x0000001402007844 */ /* 0x0005e80000000200 */
[----:B------:R-:W4:Y:S04]  /*4ae20*/  LDL.LU R68, [R1+0x9a8] ;  /* 0x0009a80001447983 */ /* 0x000f280000300800 */
[----:B------:R-:W4:Y:S01]  /*4ae30*/  LDL.LU R67, [R1+0xa20] ;  /* 0x000a200001437983 */ /* 0x000f220000300800 */
[----:B------:R-:W-:Y:S06]  /*4ae40*/  BAR.SYNC.DEFER_BLOCKING 0x0 ;  /* 0x0000000000007b1d */ /* 0x000fec0000010000 */
[----:B------:R-:W0:Y:S01]  /*4ae50*/  LDS.128 R108, [R242] ;  /* 0x00000000f26c7984 */ /* 0x000e220000000c00 */
[----:B--2---:R-:W-:-:S03]  /*4ae60*/  PRMT R20, R63, 0x5410, R61 ;  /* 0x000054103f147816 */ /* 0x004fc6000000003d */
[----:B------:R-:W2:Y:S04]  /*4ae70*/  LDL.LU R61, [R1+0x970] ;  /* 0x00097000013d7983 */ /* 0x000ea80000300800 */
[----:B------:R-:W2:Y:S01]  /*4ae80*/  LDL.LU R63, [R1+0x9e8] ;  /* 0x0009e800013f7983 */ /* 0x000ea20000300800 */
[----:B---3--:R-:W-:-:S03]  /*4ae90*/  PRMT R21, R58, 0x5410, R60 ;  /* 0x000054103a157816 */ /* 0x008fc6000000003c */
[----:B------:R-:W3:Y:S04]  /*4aea0*/  LDL.LU R60, [R1+0x5e8] ;  /* 0x0005e800013c7983 */ /* 0x000ee80000300800 */
[----:B------:R-:W3:Y:S01]  /*4aeb0*/  LDL.LU R58, [R1+0x814] ;  /* 0x00081400013a7983 */ /* 0x000ee20000300800 */
[----:B------:R-:W-:-:S03]  /*4aec0*/  PRMT R23, R56, 0x5410, R59 ;  /* 0x0000541038177816 */ /* 0x000fc6000000003b */
[----:B------:R-:W4:Y:S04]  /*4aed0*/  LDL.LU R59, [R1+0x5b0] ;  /* 0x0005b000013b7983 */ /* 0x000f280000300800 */
[----:B------:R-:W4:Y:S01]  /*4aee0*/  LDL.LU R56, [R1+0x7dc] ;  /* 0x0007dc0001387983 */ /* 0x000f220000300800 */
[----:B------:R-:W-:Y:S01]  /*4aef0*/  PRMT R22, R75, 0x5410, R73 ;  /* 0x000054104b167816 */ /* 0x000fe20000000049 */
[----:B------:R-:W-:Y:S06]  /*4af00*/  BAR.SYNC.DEFER_BLOCKING 0x0 ;  /* 0x0000000000007b1d */ /* 0x000fec0000010000 */
[----:B------:R1:W-:Y:S02]  /*4af10*/  STSM.16.M88.4 [R2], R20 ;  /* 0x0000001402007844 */ /* 0x0003e40000000200 */
[----:B------:R-:W-:Y:S06]  /*4af20*/  BAR.SYNC.DEFER_BLOCKING 0x0 ;  /* 0x0000000000007b1d */ /* 0x000fec0000010000 */
[----:B0-----:R-:W-:Y:S04]  /*4af30*/  STL.64 [R1+0x13a8], R108 ;  /* 0x0013a86c01007387 */ /* 0x001fe80000100a00 */
[----:B------:R-:W-:Y:S01]  /*4af40*/  STL.64 [R1+0x13a0], R110 ;  /* 0x0013a06e01007387 */ /* 0x000fe20000100a00 */
[----:B-1----:R-:W-:-:S03]  /*4af50*/  PRMT R23, R62, 0x5410, R64 ;  /* 0x000054103e177816 */ /* 0x002fc60000000040 */
[----:B------:R-:W4:Y:S04]  /*4af60*/  LDL.LU R64, [R1+0x9a4] ;  /* 0x0009a40001407983 */ /* 0x000f280000300800 */
[----:B------:R-:W4:Y:S04]  /*4af70*/  LDL.LU R62, [R1+0xa1c] ;  /* 0x000a1c00013e7983 */ /* 0x000f280000300800 */
[----:B------:R-:W0:Y:S01]  /*4af80*/  LDS.128 R104, [R242] ;  /* 0x00000000f2687984 */ /* 0x000e220000000c00 */
[----:B------:R-:W-:-:S03]  /*4af90*/  PRMT R20, R70, 0x5410, R72 ;  /* 0x0000541046147816 */ /* 0x000fc60000000048 */
[----:B------:R-:W4:Y:S01]  /*4afa0*/  LDL.LU R77, [R1+0x96c] ;  /* 0x00096c00014d7983 */ /* 0x000f220000300800 */
[----:B------:R-:W-:-:S03]  /*4afb0*/  PRMT R21, R71, 0x5410, R69 ;  /* 0x0000541047157816 */ /* 0x000fc60000000045 */
[----:B------:R-:W4:Y:S01]  /*4afc0*/  LDL.LU R80, [R1+0x9e4] ;  /* 0x0009e40001507983 */ /* 0x000f220000300800 */
[----:B------:R-:W-:Y:S01]  /*4afd0*/  PRMT R22, R65, 0x5410, R66 ;  /* 0x0000541041167816 */ /* 0x000fe20000000042 */
[----:B------:R-:W-:Y:S06]  /*4afe0*/  BAR.SYNC.DEFER_BLOCKING 0x0 ;  /* 0x0000000000007b1d */ /* 0x000fec0000010000 */
[----:B------:R-:W4:Y:S04]  /*4aff0*/  LDL.LU R76, [R1+0x5e4] ;  /* 0x0005e400014c7983 */ /* 0x000f280000300800 */
[----:B------:R-:W4:Y:S04]  /*4b000*/  LDL.LU R74, [R1+0x810] ;  /* 0x00081000014a7983 */ /* 0x000f280000300800 */
[----:B------:R-:W4:Y:S04]  /*4b010*/  LDL.LU R66, [R1+0x5ac] ;  /* 0x0005ac0001427983 */ /* 0x000f280000300800 */
[----:B------:R-:W4:Y:S04]  /*4b020*/  LDL.LU R65, [R1+0x7d8] ;  /* 0x0007d80001417983 */ /* 0x000f280000300800 */
[----:B------:R2:W-:Y:S04]  /*4b030*/  STSM.16.M88.4 [R2], R20 ;  /* 0x0000001402007844 */ /* 0x0005e80000000200 */
[----:B0-----:R-:W-:Y:S04]  /*4b040*/  STL.64 [R1+0x1398], R104 ;  /* 0x0013986801007387 */ /* 0x001fe80000100a00 */
[----:B------:R-:W-:Y:S01]  /*4b050*/  STL.64 [R1+0x1390], R106 ;  /* 0x0013906a01007387 */ /* 0x000fe20000100a00 */
[----:B------:R-:W-:Y:S06]  /*4b060*/  BAR.SYNC.DEFER_BLOCKING 0x0 ;  /* 0x0000000000007b1d */ /* 0x000fec0000010000 */
[----:B------:R-:W0:Y:S01]  /*4b070*/  LDS.128 R100, [R242] ;  /* 0x00000000f2647984 */ /* 0x000e220000000c00 */
[----:B--2---:R-:W-:-:S03]  /*4b080*/  PRMT R21, R63, 0x5410, R61 ;  /* 0x000054103f157816 */ /* 0x004fc6000000003d */
[----:B------:R-:W2:Y:S04]  /*4b090*/  LDL.LU R61, [R1+0x9a0] ;  /* 0x0009a000013d7983 */ /* 0x000ea80000300800 */
[----:B------:R-:W2:Y:S01]  /*4b0a0*/  LDL.LU R63, [R1+0xa18] ;  /* 0x000a1800013f7983 */ /* 0x000ea20000300800 */
[----:B---3--:R-:W-:-:S03]  /*4b0b0*/  PRMT R22, R58, 0x5410, R60 ;  /* 0x000054103a167816 */ /* 0x008fc6000000003c */
[----:B------:R-:W3:Y:S04]  /*4b0c0*/  LDL.LU R60, [R1+0x968] ;  /* 0x00096800013c7983 */ /* 0x000ee80000300800 */
[----:B------:R-:W3:Y:S04]  /*4b0d0*/  LDL.LU R58, [R1+0x9e0] ;  /* 0x0009e000013a7983 */ /* 0x000ee80000300800 */
[----:B------:R-:W3:Y:S04]  /*4b0e0*/  LDL.LU R73, [R1+0x5e0] ;  /* 0x0005e00001497983 */ /* 0x000ee80000300800 */
[----:B------:R-:W3:Y:S01]  /*4b0f0*/  LDL.LU R75, [R1+0x80c] ;  /* 0x00080c00014b7983 */ /* 0x000ee20000300800 */
[----:B----4-:R-:W-:-:S03]  /*4b100*/  PRMT R23, R56, 0x5410, R59 ;  /* 0x0000541038177816 */ /* 0x010fc6000000003b */
[----:B------:R-:W4:Y:S04]  /*4b110*/  LDL.LU R59, [R1+0x5a8] ;  /* 0x0005a800013b7983 */ /* 0x000f280000300800 */
[----:B------:R-:W4:Y:S01]  /*4b120*/  LDL.LU R56, [R1+0x7d4] ;  /* 0x0007d40001387983 */ /* 0x000f220000300800 */
[----:B------:R-:W-:Y:S01]  /*4b130*/  PRMT R20, R67, 0x5410, R68 ;  /* 0x0000541043147816 */ /* 0x000fe20000000044 */
[----:B------:R-:W-:Y:S06]  /*4b140*/  BAR.SYNC.DEFER_BLOCKING 0x0 ;  /* 0x0000000000007b1d */ /* 0x000fec0000010000 */
[----:B0-----:R-:W-:Y:S04]  /*4b150*/  STL.64 [R1+0x1388], R100 ;  /* 0x0013886401007387 */ /* 0x001fe80000100a00 */
[----:B------:R0:W-:Y:S01]  /*4b160*/  STSM.16.M88.4 [R2], R20 ;  /* 0x0000001402007844 */ /* 0x0001e20000000200 */
[----:B------:R-:W-:Y:S06]  /*4b170*/  BAR.SYNC.DEFER_BLOCKING 0x0 ;  /* 0x0000000000007b1d */ /* 0x000fec0000010000 */
[----:B------:R-:W-:Y:S04]  /*4b180*/  STL.64 [R1+0x1380], R102 ;  /* 0x0013806601007387 */ /* 0x000fe80000100a00 */
[----:B------:R-:W4:Y:S04]  /*4b190*/  LDL.LU R72, [R1+0x99c] ;  /* 0x00099c0001487983 */ /* 0x000f280000300800 */
[----:B------:R-:W4:Y:S01]  /*4b1a0*/  LDL.LU R70, [R1+0xa14] ;  /* 0x000a140001467983 */ /* 0x000f220000300800 */
[----:B0-----:R-:W-:-:S03]  /*4b1b0*/  PRMT R20, R62, 0x5410, R64 ;  /* 0x000054103e147816 */ /* 0x001fc60000000040 */
[----:B------:R-:W4:Y:S04]  /*4b1c0*/  LDL.LU R69, [R1+0x964] ;  /* 0x0009640001457983 */ /* 0x000f280000300800 */
[----:B------:R-:W4:Y:S04]  /*4b1d0*/  LDL.LU R71, [R1+0x9dc] ;  /* 0x0009dc0001477983 */ /* 0x000f280000300800 */
[----:B------:R-:W4:Y:S04]  /*4b1e0*/  LDL.LU R68, [R1+0x5dc] ;  /* 0x0005dc0001447983 */ /* 0x000f280000300800 */
[----:B------:R-:W4:Y:S04]  /*4b1f0*/  LDL.LU R67, [R1+0x808] ;  /* 0x0008080001437983 */ /* 0x000f280000300800 */
[----:B------:R-:W4:Y:S04]  /*4b200*/  LDL.LU R64, [R1+0x5a4] ;  /* 0x0005a40001407983 */ /* 0x000f280000300800 */
[----:B------:R-:W4:Y:S04]  /*4b210*/  LDL.LU R62, [R1+0x7d0] ;  /* 0x0007d000013e7983 */ /* 0x000f280000300800 */
[----:B------:R-:W0:Y:S01]  /*4b220*/  LDS.128 R96, [R242] ;  /* 0x00000000f2607984 */ /* 0x000e220000000c00 */
[----:B------:R-:W-:-:S02]  /*4b230*/  PRMT R21, R80, 0x5410, R77 ;  /* 0x0000541050157816 */ /* 0x000fc4000000004d */
[----:B------:R-:W-:Y:S02]  /*4b240*/  PRMT R22, R74, 0x5410, R76 ;  /* 0x000054104a167816 */ /* 0x000fe4000000004c */
[----:B------:R-:W-:Y:S01]  /*4b250*/  PRMT R23, R65, 0x5410, R66 ;  /* 0x0000541041177816 */ /* 0x000fe20000000042 */
[----:B------:R-:W-:Y:S06]  /*4b260*/  BAR.SYNC.DEFER_BLOCKING 0x0 ;  /* 0x0000000000007b1d */ /* 0x000fec0000010000 */
[----:B------:R2:W-:Y:S02]  /*4b270*/  STSM.16.M88.4 [R2], R20 ;  /* 0x0000001402007844 */ /* 0x0005e40000000200 */
[----:B------:R-:W-:Y:S06]  /*4b280*/  BAR.SYNC.DEFER_BLOCKING 0x0 ;  /* 0x0000000000007b1d */ /* 0x000fec0000010000 */
[----:B0-----:R-:W-:Y:S04]  /*4b290*/  STL.64 [R1+0x1370], R96 ;  /* 0x0013706001007387 */ /* 0x001fe80000100a00 */
[----:B------:R-:W-:Y:S04]  /*4b2a0*/  STL.64 [R1+0x1368], R98 ;  /* 0x0013686201007387 */ /* 0x000fe80000100a00 */
[----:B------:R-:W4:Y:S04]  /*4b2b0*/  LDL.LU R66, [R1+0x998] ;  /* 0x0009980001427983 */ /* 0x000f280000300800 */
[----:B------:R-:W4:Y:S04]  /*4b2c0*/  LDL.LU R65, [R1+0xa10] ;  /* 0x000a100001417983 */ /* 0x000f280000300800 */
[----:B------:R-:W0:Y:S01]  /*4b2d0*/  LDS.128 R92, [R242] ;  /* 0x00000000f25c7984 */ /* 0x000e220000000c00 */
[----:B--2---:R-:W-:-:S03]  /*4b2e0*/  PRMT R20, R63, 0x5410, R61 ;  /* 0x000054103f147816 */ /* 0x004fc6000000003d */
[----:B------:R-:W2:Y:S04]  /*4b2f0*/  LDL.LU R61, [R1+0x960] ;  /* 0x00096000013d7983 */ /* 0x000ea80000300800 */
[----:B------:R-:W2:Y:S01]  /*4b300*/  LDL.LU R63, [R1+0x9d8] ;  /* 0x0009d800013f7983 */ /* 0x000ea20000300800 */
[----:B---3--:R-:W-:-:S03]  /*4b310*/  PRMT R21, R58, 0x5410, R60 ;  /* 0x000054103a157816 */ /* 0x008fc6000000003c */
        /* <DEDUP_REMOVED lines=11> */
[----:B------:R-:W1:Y:S01]  /*4b3d0*/  LDS.128 R88, [R242] ;  /* 0x00000000f2587984 */ /* 0x000e620000000c00 */
[----:B0-----:R-:W-:-:S03]  /*4b3e0*/  PRMT R22, R67, 0x5410, R68 ;  /* 0x0000541043167816 */ /* 0x001fc60000000044 */
[----:B------:R-:W4:Y:S01]  /*4b3f0*/  LDL.LU R67, [R1+0x994] ;  /* 0x0009940001437983 */ /* 0x000f220000300800 */
[----:B------:R-:W-:-:S03]  /*4b400*/  PRMT R23, R62, 0x5410, R64 ;  /* 0x000054103e177816 */ /* 0x000fc60000000040 */
[----:B------:R-:W4:Y:S04]  /*4b410*/  LDL.LU R64, [R1+0xa0c] ;  /* 0x000a0c0001407983 */ /* 0x000f280000300800 */
[----:B------:R-:W4:Y:S04]  /*4b420*/  LDL.LU R77, [R1+0x95c] ;  /* 0x00095c00014d7983 */ /* 0x000f280000300800 */
[----:B------:R-:W4:Y:S01]  /*4b430*/  LDL.LU R80, [R1+0x9d4] ;  /* 0x0009d40001507983 */ /* 0x000f220000300800 */
[----:B------:R-:W-:Y:S02]  /*4b440*/  PRMT R20, R70, 0x5410, R72 ;  /* 0x0000541046147816 */ /* 0x000fe40000000048 */
[----:B------:R-:W-:Y:S01]  /*4b450*/  PRMT R21, R71, 0x5410, R69 ;  /* 0x0000541047157816 */ /* 0x000fe20000000045 */
[----:B------:R-:W-:Y:S06]  /*4b460*/  BAR.SYNC.DEFER_BLOCKING 0x0 ;  /* 0x0000000000007b1d */ /* 0x000fec0000010000 */
[----:B------:R-:W4:Y:S04]  /*4b470*/  LDL.LU R76, [R1+0x5d4] ;  /* 0x0005d400014c7983 */ /* 0x000f280000300800 */
[----:B------:R-:W4:Y:S04]  /*4b480*/  LDL.LU R74, [R1+0x800] ;  /* 0x00080000014a7983 */ /* 0x000f280000300800 */
[----:B------:R-:W4:Y:S04]  /*4b490*/  LDL.LU R68, [R1+0x59c] ;  /* 0x00059c0001447983 */ /* 0x000f280000300800 */
[----:B------:R-:W4:Y:S04]  /*4b4a0*/  LDL.LU R62, [R1+0x7c8] ;  /* 0x0007c800013e7983 */ /* 0x000f280000300800 */
[----:B-1----:R-:W-:Y:S04]  /*4b4b0*/  STL.64 [R1+0x1350], R88 ;  /* 0x0013505801007387 */ /* 0x002fe80000100a00 */
[----:B------:R2:W-:Y:S04]  /*4b4c0*/  STSM.16.M88.4 [R2], R20 ;  /* 0x0000001402007844 */ /* 0x0005e80000000200 */
        /* <DEDUP_REMOVED lines=17> */
[----:B------:R0:W-:Y:S04]  /*4b5e0*/  STSM.16.M88.4 [R2], R20 ;  /* 0x0000001402007844 */ /* 0x0001e80000000200 */
[----:B------:R-:W-:Y:S04]  /*4b5f0*/  STL.64 [R1+0x1338], R86 ;  /* 0x0013385601007387 */ /* 0x000fe80000100a00 */
[----:B------:R-:W4:Y:S04]  /*4b600*/  LDL.LU R72, [R1+0x98c] ;  /* 0x00098c0001487983 */ /* 0x000f280000300800 */
[----:B------:R-:W4:Y:S04]  /*4b610*/  LDL.LU R70, [R1+0xa04] ;  /* 0x000a040001467983 */ /* 0x000f280000300800 */
[----:B------:R-:W4:Y:S04]  /*4b620*/  LDL.LU R69, [R1+0x954] ;  /* 0x0009540001457983 */ /* 0x000f280000300800 */
[----:B------:R-:W4:Y:S04]  /*4b630*/  LDL.LU R71, [R1+0x9cc] ;  /* 0x0009cc0001477983 */ /* 0x000f280000300800 */
[----:B------:R-:W4:Y:S04]  /*4b640*/  LDL.LU R66, [R1+0x5cc] ;  /* 0x0005cc0001427983 */ /* 0x000f280000300800 */
[----:B------:R-:W4:Y:S01]  /*4b650*/  LDL.LU R65, [R1+0x7f8] ;  /* 0x0007f80001417983 */ /* 0x000f220000300800 */
[----:B0-----:R-:W-:-:S03]  /*4b660*/  PRMT R20, R64, 0x5410, R67 ;  /* 0x0000541040147816 */ /* 0x001fc60000000043 */
[----:B------:R-:W4:Y:S04]  /*4b670*/  LDL.LU R67, [R1+0x594] ;  /* 0x0005940001437983 */ /* 0x000f280000300800 */
[----:B------:R-:W4:Y:S01]  /*4b680*/  LDL.LU R64, [R1+0x7c0] ;  /* 0x0007c00001407983 */ /* 0x000f220000300800 */
[----:B------:R-:W-:Y:S01]  /*4b690*/  PRMT R21, R80, 0x5410, R77 ;  /* 0x0000541050157816 */ /* 0x000fe2000000004d */
[----:B------:R-:W-:Y:S06]  /*4b6a0*/  BAR.SYNC.DEFER_BLOCKING 0x0 ;  /* 0x0000000000007b1d */ /* 0x000fec0000010000 */
[----:B------:R-:W0:Y:S01]  /*4b6b0*/  LDS.128 R80, [R242] ;  /* 0x00000000f2507984 */ /* 0x000e220000000c00 */
[----:B------:R-:W-:Y:S01]  /*4b6c0*/  PRMT R22, R74, 0x5410, R76 ;  /* 0x000054104a167816 */ /* 0x000fe2000000004c */
[----:B------:R-:W-:Y:S01]  /*4b6d0*/  BAR.SYNC.DEFER_BLOCKING 0x0 ;  /* 0x0000000000007b1d */ /* 0x000fe20000010000 */
[----:B------:R-:W-:-:S05]  /*4b6e0*/  PRMT R23, R62, 0x5410, R68 ;  /* 0x000054103e177816 */ /* 0x000fca0000000044 */
        /* <DEDUP_REMOVED lines=24> */
[----:B------:R-:W4:Y:S01]  /*4b870*/  LDL.LU R200, [R1+0x9c4] ;  /* 0x0009c40001c87983 */ /* 0x000f220000300800 */
[----:B0-----:R-:W-:-:S03]  /*4b880*/  PRMT R22, R65, 0x5410, R66 ;  /* 0x0000541041167816 */ /* 0x001fc60000000042 */
[----:B------:R-:W4:Y:S01]  /*4b890*/  LDL.LU R66, [R1+0x5c4] ;  /* 0x0005c40001427983 */ /* 0x000f220000300800 */
[----:B------:R-:W-:Y:S01]  /*4b8a0*/  PRMT R20, R70, 0x5410, R72 ;  /* 0x0000541046147816 */ /* 0x000fe20000000048 */
[----:B------:R-:W-:Y:S01]  /*4b8b0*/  BAR.SYNC.DEFER_BLOCKING 0x0 ;  /* 0x0000000000007b1d */ /* 0x000fe20000010000 */
[----:B------:R-:W-:-:S05]  /*4b8c0*/  PRMT R23, R64, 0x5410, R67 ;  /* 0x0000541040177816 */ /* 0x000fca0000000043 */
[----:B------:R-:W4:Y:S04]  /*4b8d0*/  LDL.LU R65, [R1+0x7f0] ;  /* 0x0007f00001417983 */ /* 0x000f280000300800 */
[----:B------:R-:W4:Y:S04]  /*4b8e0*/  LDL.LU R67, [R1+0x58c] ;  /* 0x00058c0001437983 */ /* 0x000f280000300800 */
[----:B------:R-:W4:Y:S04]  /*4b8f0*/  LDL.LU R64, [R1+0x7b8] ;  /* 0x0007b80001407983 */ /* 0x000f280000300800 */
[----:B------:R-:W0:Y:S01]  /*4b900*/  LDS.128 R72, [R242] ;  /* 0x00000000f2487984 */ /* 0x000e220000000c00 */
[----:B------:R-:W-:Y:S01]  /*4b910*/  PRMT R21, R71, 0x5410, R69 ;  /* 0x0000541047157816 */ /* 0x000fe20000000045 */
[----:B------:R-:W-:Y:S06]  /*4b920*/  BAR.SYNC.DEFER_BLOCKING 0x0 ;  /* 0x0000000000007b1d */ /* 0x000fec0000010000 */
[----:B------:R1:W-:Y:S04]  /*4b930*/  STSM.16.M88.4 [R2], R20 ;  /* 0x0000001402007844 */ /* 0x0003e80000000200 */
[----:B0-----:R-:W-:Y:S04]  /*4b940*/  STL.64 [R1+0x1308], R72 ;  /* 0x0013084801007387 */ /* 0x001fe80000100a00 */
[----:B------:R-:W-:Y:S04]  /*4b950*/  STL.64 [R1+0x1300], R74 ;  /* 0x0013004a01007387 */ /* 0x000fe80000100a00 */
[----:B------:R-:W4:Y:S04]  /*4b960*/  LDL.LU R208, [R1+0x980] ;  /* 0x0009800001d07983 */ /* 0x000f280000300800 */
[----:B------:R-:W4:Y:S04]  /*4b970*/  LDL.LU R198, [R1+0x9f8] ;  /* 0x0009f80001c67983 */ /* 0x000f280000300800 */
[----:B------:R-:W4:Y:S04]  /*4b980*/  LDL.LU R206, [R1+0x948] ;  /* 0x0009480001ce7983 */ /* 0x000f280000300800 */
[----:B------:R-:W4:Y:S01]  /*4b990*/  LDL.LU R196, [R1+0x9c0] ;  /* 0x0009c00001c47983 */ /* 0x000f220000300800 */
[----:B-1----:R-:W-:-:S03]  /*4b9a0*/  PRMT R20, R62, 0x5410, R68 ;  /* 0x000054103e147816 */ /* 0x002fc60000000044 */
        /* <DEDUP_REMOVED lines=13> */
[----:B------:R-:W4:Y:S04]  /*4ba80*/  LDL.LU R190, [R1+0x5bc] ;  /* 0x0005bc0001be7983 */ /* 0x000f280000300800 */
[----:B------:R-:W4:Y:S04]  /*4ba90*/  LDL.LU R58, [R1+0x7e8] ;  /* 0x0007e800013a7983 */ /* 0x000f280000300800 */
[----:B------:R-:W4:Y:S04]  /*4baa0*/  LDL.LU R59, [R1+0x584] ;  /* 0x00058400013b7983 */ /* 0x000f280000300800 */
[----:B------:R-:W4:Y:S01]  /*4bab0*/  LDL.LU R56, [R1+0x5fc] ;  /* 0x0005fc0001387983 */ /* 0x000f220000300800 */
[----:B------:R-:W-:Y:S06]  /*4bac0*/  BAR.SYNC.DEFER_BLOCKING 0x0 ;  /* 0x0000000000007b1d */ /* 0x000fec0000010000 */
[----:B------:R1:W-:Y:S02]  /*4bad0*/  STSM.16.M88.4 [R2], R20 ;  /* 0x0000001402007844 */ /* 0x0003e40000000200 */
[----:B-1----:R-:W-:-:S02]  /*4bae0*/  PRMT R22, R65, 0x5410, R66 ;  /* 0x0000541041167816 */ /* 0x002fc40000000042 */
[----:B------:R-:W-:Y:S01]  /*4baf0*/  PRMT R23, R64, 0x5410, R67 ;  /* 0x0000541040177816 */ /* 0x000fe20000000043 */
[----:B------:R-:W-:Y:S01]  /*4bb00*/  BAR.SYNC.DEFER_BLOCKING 0x0 ;  /* 0x0000000000007b1d */ /* 0x000fe20000010000 */
[----:B------:R-:W-:Y:S02]  /*4bb10*/  PRMT R20, R212, 0x5410, R214 ;  /* 0x00005410d4147816 */ /* 0x000fe400000000d6 */
[----:B------:R-:W-:-:S03]  /*4bb20*/  PRMT R21, R200, 0x5410, R210 ;  /* 0x00005410c8157816 */ /* 0x000fc600000000d2 */
[----:B------:R-:W1:Y:S02]  /*4bb30*/  LDS.128 R64, [R242] ;  /* 0x00000000f2407984 */ /* 0x000e640000000c00 */
[----:B------:R-:W-:Y:S06]  /*4bb40*/  BAR.SYNC.DEFER_BLOCKING 0x0 ;  /* 0x0000000000007b1d */ /* 0x000fec0000010000 */
[----:B0-----:R-:W-:Y:S04]  /*4bb50*/  STL.64 [R1+0x12f8], R68 ;  /* 0x0012f84401007387 */ /* 0x001fe80000100a00 */
[----:B------:R0:W-:Y:S04]  /*4bb60*/  STSM.16.M88.4 [R2], R20 ;  /* 0x0000001402007844 */ /* 0x0001e80000000200 */
[----:B------:R-:W-:Y:S04]  /*4bb70*/  STL.64 [R1+0x12e8], R70 ;  /* 0x0012e84601007387 */ /* 0x000fe80000100a00 */
[----:B------:R-:W4:Y:S04]  /*4bb80*/  LDL.LU R200, [R1+0x600] ;  /* 0x0006000001c87983 */ /* 0x000f280000300800 */
[----:B-1----:R-:W-:Y:S04]  /*4bb90*/  STL.64 [R1+0x12e0], R64 ;  /* 0x0012e04001007387 */ /* 0x002fe80000100a00 */
[----:B------:R-:W-:Y:S01]  /*4bba0*/  STL.64 [R1+0x12d8], R66 ;  /* 0x0012d84201007387 */ /* 0x000fe20000100a00 */
[----:B0-----:R-:W-:-:S03]  /*4bbb0*/  PRMT R20, R198, 0x5410, R208 ;  /* 0x00005410c6147816 */ /* 0x001fc600000000d0 */
[----:B------:R-:W4:Y:S01]  /*4bbc0*/  LDL.LU R198, [R1+0x604] ;  /* 0x0006040001c67983 */ /* 0x000f220000300800 */
[----:B------:R-:W-:-:S03]  /*4bbd0*/  PRMT R21, R196, 0x5410, R206 ;  /* 0x00005410c4157816 */ /* 0x000fc600000000ce */
[----:B------:R-:W4:Y:S01]  /*4bbe0*/  LDL.LU R196, [R1+0x608] ;  /* 0x0006080001c47983 */ /* 0x000f220000300800 */
[----:B--2---:R-:W-:Y:S02]  /*4bbf0*/  PRMT R22, R61, 0x5410, R62 ;  /* 0x000054103d167816 */ /* 0x004fe4000000003e */
[----:B---3--:R-:W-:Y:S01]  /*4bc00*/  PRMT R23, R60, 0x5410, R63 ;  /* 0x000054103c177816 */ /* 0x008fe2000000003f */
[----:B------:R-:W-:Y:S06]  /*4bc10*/  BAR.SYNC.DEFER_BLOCKING 0x0 ;  /* 0x0000000000007b1d */ /* 0x000fec0000010000 */
[----:B------:R-:W0:Y:S02]  /*4bc20*/  LDS.128 R60, [R242] ;  /* 0x00000000f23c7984 */ /* 0x000e240000000c00 */
[----:B------:R-:W-:Y:S06]  /*4bc30*/  BAR.SYNC.DEFER_BLOCKING 0x0 ;  /* 0x0000000000007b1d */ /* 0x000fec0000010000 */
[----:B------:R1:W-:Y:S04]  /*4bc40*/  STSM.16.M88.4 [R2], R20 ;  /* 0x0000001402007844 */ /* 0x0003e80000000200 */
[----:B0-----:R-:W-:Y:S04]  /*4bc50*/  STL.64 [R1+0x12c0], R60 ;  /* 0x0012c03c01007387 */ /* 0x001fe80000100a00 */
[----:B------:R-:W-:Y:S01]  /*4bc60*/  STL.64 [R1+0x12b8], R62 ;  /* 0x0012b83e01007387 */ /* 0x000fe20000100a00 */
[----:B-1----:R-:W-:-:S03]  /*4bc70*/  PRMT R20, R194, 0x5410, R204 ;  /* 0x00005410c2147816 */ /* 0x002fc600000000cc */
[----:B------:R-:W2:Y:S01]  /*4bc80*/  LDL.LU R194, [R1+0x60c] ;  /* 0x00060c0001c27983 */ /* 0x000ea20000300800 */
[----:B----4-:R-:W-:Y:S02]  /*4bc90*/  PRMT R21, R57, 0x5410, R202 ;  /* 0x0000541039157816 */ /* 0x010fe400000000ca */
[----:B------:R-:W-:Y:S02]  /*4bca0*/  PRMT R22, R58, 0x5410, R190 ;  /* 0x000054103a167816 */ /* 0x000fe400000000be */
[----:B------:R-:W-:Y:S01]  /*4bcb0*/  PRMT R23, R56, 0x5410, R59 ;  /* 0x0000541038177816 */ /* 0x000fe2000000003b */
[----:B------:R-:W-:Y:S06]  /*4bcc0*/  BAR.SYNC.DEFER_BLOCKING 0x0 ;  /* 0x0000000000007b1d */ /* 0x000fec0000010000 */
[----:B------:R-:W0:Y:S04]  /*4bcd0*/  LDS.128 R56, [R242] ;  /* 0x00000000f2387984 */ /* 0x000e280000000c00 */
[----:B------:R-:W-:Y:S01]  /*4bce0*/  STL.64 [R1+0x12f0], R242 ;  /* 0x0012f0f201007387 */ /* 0x000fe20000100a00 */
[----:B------:R-:W-:Y:S06]  /*4bcf0*/  BAR.SYNC.DEFER_BLOCKING 0x0 ;  /* 0x0000000000007b1d */ /* 0x000fec0000010000 */
[----:B0-----:R-:W-:Y:S04]  /*4bd00*/  STL.64 [R1+0x12d0], R56 ;  /* 0x0012d03801007387 */ /* 0x001fe80000100a00 */
[----:B------:R-:W-:Y:S04]  /*4bd10*/  STL.64 [R1+0x12c8], R58 ;  /* 0x0012c83a01007387 */ /* 0x000fe80000100a00 */
[----:B------:R-:W3:Y:S04]  /*4bd20*/  LDL.LU R208, [R1+0x610] ;  /* 0x0006100001d07983 */ /* 0x000ee80000300800 */
[----:B------:R-:W4:Y:S04]  /*4bd30*/  LDL.LU R214, [R1+0x614] ;  /* 0x0006140001d67983 */ /* 0x000f280000300800 */
[----:B------:R-:W4:Y:S04]  /*4bd40*/  LDL.LU R206, [R1+0x618] ;  /* 0x0006180001ce7983 */ /* 0x000f280000300800 */
[----:B------:R-:W4:Y:S04]  /*4bd50*/  LDL.LU R204, [R1+0x61c] ;  /* 0x00061c0001cc7983 */ /* 0x000f280000300800 */
[----:B------:R0:W-:Y:S04]  /*4bd60*/  STSM.16.M88.4 [R2], R20 ;  /* 0x0000001402007844 */ /* 0x0001e80000000200 */
[----:B------:R-:W4:Y:S01]  /*4bd70*/  LDL.LU R202, [R1+0x620] ;  /* 0x0006200001ca7983 */ /* 0x000f220000300800 */
[C---:B------:R-:W-:Y:S01]  /*4bd80*/  PRMT R190, R176.reuse, 0x7770, RZ ;  /* 0x00007770b0be7816 */ /* 0x040fe200000000ff */
[----:B------:R-:W-:Y:S06]  /*4bd90*/  BAR.SYNC.DEFER_BLOCKING 0x0 ;  /* 0x0000000000007b1d */ /* 0x000fec0000010000 */
[----:B------:R-:W4:Y:S01]  /*4bda0*/  LDL.LU R212, [R1+0x624] ;  /* 0x0006240001d47983 */ /* 0x000f220000300800 */
[----:B0-----:R-:W-:-:S03]  /*4bdb0*/  PRMT R20, R176, 0x7771, RZ ;  /* 0x00007771b0147816 */ /* 0x001fc600000000ff */
[----:B------:R0:W-:Y:S02]  /*4bdc0*/  @P4 STG.E.U8 desc[UR8][R12.64], R190 ;  /* 0x000000be0c004986 */ /* 0x0001e4000c101108 */
[----:B0-----:R-:W-:-:S04]  /*4bdd0*/  IADD3 R12, P4, R200, R10, RZ ;  /* 0x0000000ac80c7210 */ /* 0x001fc80007f9e0ff */
[----:B------:R-:W-:Y:S02]  /*4bde0*/  LEA.HI.X.SX32 R13, R200, R0, 0x1, P4 ;  /* 0x00000000c80d7211 */ /* 0x000fe400020f0eff */
[----:B------:R-:W4:Y:S04]  /*4bdf0*/  LDL.LU R200, [R1+0x628] ;  /* 0x0006280001c87983 */ /* 0x000f280000300800 */
[----:B------:R0:W-:Y:S02]  /*4be00*/  @P0 STG.E.U8 desc[UR8][R14.64], R20 ;  /* 0x000000140e000986 */ /* 0x0001e4000c101108 */
[----:B0-----:R-:W-:-:S04]  /*4be10*/  IADD3 R14, P4, R198, R10, RZ ;  /* 0x0000000ac60e7210 */ /* 0x001fc80007f9e0ff */
[----:B------:R-:W-:Y:S02]  /*4be20*/  LEA.HI.X.SX32 R15, R198, R0, 0x1, P4 ;  /* 0x00000000c60f7211 */ /* 0x000fe400020f0eff */
[----:B------:R-:W4:Y:S04]  /*4be30*/  LDL.LU R198, [R1+0x62c] ;  /* 0x00062c0001c67983 */ /* 0x000f280000300800 */
[----:B------:R-:W4:Y:S01]  /*4be40*/  LDL.LU R210, [R1+0x630] ;  /* 0x0006300001d27983 */ /* 0x000f220000300800 */
[C---:B------:R-:W-:Y:S02]  /*4be50*/  IADD3 R22, P4, R196.reuse, R10, RZ ;  /* 0x0000000ac4167210 */ /* 0x040fe40007f9e0ff */
[----:B------:R-:W-:Y:S02]  /*4be60*/  PRMT R20, R177, 0x7770, RZ ;  /* 0x00007770b1147816 */ /* 0x000fe400000000ff */
[----:B------:R-:W-:-:S02]  /*4be70*/  LEA.HI.X.SX32 R23, R196, R0, 0x1, P4 ;  /* 0x00000000c4177211 */ /* 0x000fc400020f0eff */
[----:B------:R-:W4:Y:S04]  /*4be80*/  LDL.LU R196, [R1+0x634] ;  /* 0x0006340001c47983 */ /* 0x000f280000300800 */
[----:B------:R2:W-:Y:S02]  /*4be90*/  @P1 STG.E.U8 desc[UR8][R16.64], R20 ;  /* 0x0000001410001986 */ /* 0x0005e4000c101108 */
[----:B--2---:R-:W-:-:S04]  /*4bea0*/  IADD3 R20, P4, R194, R10, RZ ;  /* 0x0000000ac2147210 */ /* 0x004fc80007f9e0ff */
[----:B------:R-:W-:Y:S02]  /*4beb0*/  LEA.HI.X.SX32 R21, R194, R0, 0x1, P4 ;  /* 0x00000000c2157211 */ /* 0x000fe400020f0eff */
[----:B------:R-:W2:Y:S01]  /*4bec0*/  LDL.LU R194, [R1+0x638] ;  /* 0x0006380001c27983 */ /* 0x000ea20000300800 */
[----:B------:R-:W-:-:S05]  /*4bed0*/  PRMT R16, R177, 0x7771, RZ ;  /* 0x00007771b1107816 */ /* 0x000fca00000000ff */
[----:B------:R0:W-:Y:S02]  /*4bee0*/  @P2 STG.E.U8 desc[UR8][R12.64], R16 ;  /* 0x000000100c002986 */ /* 0x0001e4000c101108 */
[----:B0-----:R-:W-:-:S05]  /*4bef0*/  PRMT R12, R178, 0x7770, RZ ;  /* 0x00007770b20c7816 */ /* 0x001fca00000000ff */
[----:B------:R4:W-:Y:S01]  /*4bf00*/  @P3 STG.E.U8 desc[UR8][R14.64], R12 ;  /* 0x0000000c0e003986 */ /* 0x0009e2000c101108 */
[----:B---3--:R-:W-:-:S04]  /*4bf10*/  IADD3 R16, P4, R208, R10, RZ ;  /* 0x0000000ad0107210 */ /* 0x008fc80007f9e0ff */
[----:B------:R-:W-:Y:S02]  /*4bf20*/  LEA.HI.X.SX32 R17, R208, R0, 0x1, P4 ;  /* 0x00000000d0117211 */ /* 0x000fe400020f0eff */
[----:B------:R-:W3:Y:S01]  /*4bf30*/  LDL.LU R208, [R1+0x63c] ;  /* 0x00063c0001d07983 */ /* 0x000ee20000300800 */
[----:B----4-:R-:W-:-:S03]  /*4bf40*/  IADD3 R12, P4, R214, R10, RZ ;  /* 0x0000000ad60c7210 */ /* 0x010fc60007f9e0ff */
[----:B------:R-:W4:Y:S01]  /*4bf50*/  LDL.LU R216, [R1+0x640] ;  /* 0x0006400001d87983 */ /* 0x000f220000300800 */
[----:B------:R-:W-:Y:S02]  /*4bf60*/  LEA.HI.X.SX32 R13, R214, R0, 0x1, P4 ;  /* 0x00000000d60d7211 */ /* 0x000fe400020f0eff */
[----:B------:R-:W-:-:S04]  /*4bf70*/  IADD3 R14, P4, R206, R10, RZ ;  /* 0x0000000ace0e7210 */ /* 0x000fc80007f9e0ff */
[----:B------:R-:W-:Y:S02]  /*4bf80*/  LEA.HI.X.SX32 R15, R206, R0, 0x1, P4 ;  /* 0x00000000ce0f7211 */ /* 0x000fe400020f0eff */
[----:B------:R-:W4:Y:S01]  /*4bf90*/  LDL.LU R206, [R1+0x644] ;  /* 0x0006440001ce7983 */ /* 0x000f220000300800 */
[----:B------:R-:W-:-:S04]  /*4bfa0*/  IADD3 R56, P4, R204, R10, RZ ;  /* 0x0000000acc387210 */ /* 0x000fc80007f9e0ff */
[----:B------:R-:W-:Y:S02]  /*4bfb0*/  LEA.HI.X.SX32 R57, R204, R0, 0x1, P4 ;  /* 0x00000000cc397211 */ /* 0x000fe400020f0eff */
[----:B------:R-:W4:Y:S01]  /*4bfc0*/  LDL.LU R204, [R1+0x648] ;  /* 0x0006480001cc7983 */ /* 0x000f220000300800 */
[----:B------:R-:W-:-:S04]  /*4bfd0*/  IADD3 R58, P4, R202, R10, RZ ;  /* 0x0000000aca3a7210 */ /* 0x000fc80007f9e0ff */
[----:B------:R-:W-:Y:S02]  /*4bfe0*/  LEA.HI.X.SX32 R59, R202, R0, 0x1, P4 ;  /* 0x00000000ca3b7211 */ /* 0x000fe400020f0eff */
[----:B------:R-:W4:Y:S04]  /*4bff0*/  LDL.LU R202, [R1+0x64c] ;  /* 0x00064c0001ca7983 */ /* 0x000f280000300800 */
[----:B------:R-:W4:Y:S01]  /*4c000*/  LDL.LU R214, [R1+0x650] ;  /* 0x0006500001d67983 */ /* 0x000f220000300800 */
        /* <DEDUP_REMOVED lines=9> */
[----:B------:R0:W-:Y:S02]  /*4c0a0*/  STL.64 [R1+0xab8], R8 ;  /* 0x000ab80801007387 */ /* 0x0001e40000100a00 */
[----:B0-----:R-:W-:-:S04]  /*4c0b0*/  IADD3 R8, P4, R210, R10, RZ ;  /* 0x0000000ad2087210 */ /* 0x001fc80007f9e0ff */
[----:B------:R-:W-:Y:S02]  /*4c0c0*/  LEA.HI.X.SX32 R9, R210, R0, 0x1, P4 ;  /* 0x00000000d2097211 */ /* 0x000fe400020f0eff */
[----:B------:R-:W4:Y:S04]  /*4c0d0*/  LDL.LU R210, [R1+0x660] ;  /* 0x0006600001d27983 */ /* 0x000f280000300800 */
[----:B------:R0:W-:Y:S02]  /*4c0e0*/  STL.64 [R1+0xab0], R8 ;  /* 0x000ab00801007387 */ /* 0x0001e40000100a00 */
[----:B0-----:R-:W-:-:S04]  /*4c0f0*/  IADD3 R8, P4, R196, R10, RZ ;  /* 0x0000000ac4087210 */ /* 0x001fc80007f9e0ff */
[----:B------:R-:W-:Y:S02]  /*4c100*/  LEA.HI.X.SX32 R9, R196, R0, 0x1, P4 ;  /* 0x00000000c4097211 */ /* 0x000fe400020f0eff */
[----:B------:R-:W4:Y:S04]  /*4c110*/  LDL.LU R196, [R1+0x664] ;  /* 0x0006640001c47983 */ /* 0x000f280000300800 */
[----:B------:R2:W-:Y:S02]  /*4c120*/  STL.64 [R1+0xaa8], R8 ;  /* 0x000aa80801007387 */ /* 0x0005e40000100a00 */
[----:B--2---:R-:W-:-:S04]  /*4c130*/  IADD3 R8, P4, R194, R10, RZ ;  /* 0x0000000ac2087210 */ /* 0x004fc80007f9e0ff */
[----:B------:R-:W-:Y:S02]  /*4c140*/  LEA.HI.X.SX32 R9, R194, R0, 0x1, P4 ;  /* 0x00000000c2097211 */ /* 0x000fe400020f0eff */
[----:B------:R-:W2:Y:S04]  /*4c150*/  LDL.LU R194, [R1+0x668] ;  /* 0x0006680001c27983 */ /* 0x000ea80000300800 */
[----:B------:R3:W-:Y:S02]  /*4c160*/  STL.64 [R1+0xaa0], R8 ;  /* 0x000aa00801007387 */ /* 0x0007e40000100a00 */
[----:B---3--:R-:W-:-:S04]  /*4c170*/  IADD3 R8, P4, R208, R10, RZ ;  /* 0x0000000ad0087210 */ /* 0x008fc80007f9e0ff */
[----:B------:R-:W-:Y:S02]  /*4c180*/  LEA.HI.X.SX32 R9, R208, R0, 0x1, P4 ;  /* 0x00000000d0097211 */ /* 0x000fe400020f0eff */
[----:B------:R-:W3:Y:S01]  /*4c190*/  LDL.LU R208, [R1+0x66c] ;  /* 0x00066c0001d07983 */ /* 0x000ee20000300800 */
[----:B----4-:R-:W-:-:S03]  /*4c1a0*/  IADD3 R174, P4, R216, R10, RZ ;  /* 0x0000000ad8ae7210 */ /* 0x010fc60007f9e0ff */
[----:B------:R0:W-:Y:S01]  /*4c1b0*/  STL.64 [R1+0xa98], R8 ;  /* 0x000a980801007387 */ /* 0x0001e20000100a00 */
[----:B------:R-:W-:Y:S02]  /*4c1c0*/  LEA.HI.X.SX32 R175, R216, R0, 0x1, P4 ;  /* 0x00000000d8af7211 */ /* 0x000fe400020f0eff */
        /* <DEDUP_REMOVED lines=13> */
[----:B------:R-:W-:-:S05]  /*4c2a0*/  LEA.HI.X.SX32 R9, R214, R0, 0x1, P4 ;  /* 0x00000000d6097211 */ /* 0x000fca00020f0eff */
        /* <DEDUP_REMOVED lines=24> */
[----:B------:R3:W-:Y:S04]  /*4c430*/  STL.64 [R1+0xa40], R8 ;  /* 0x000a400801007387 */ /* 0x0007e80000100a00 */
[----:B------:R-:W2:Y:S01]  /*4c440*/  LDL.LU R214, [R1+0x694] ;  /* 0x0006940001d67983 */ /* 0x000ea20000300800 */
[----:B---3--:R-:W-:-:S04]  /*4c450*/  IADD3 R8, P4, R208, R10, RZ ;  /* 0x0000000ad0087210 */ /* 0x008fc80007f9e0ff */
[----:B------:R-:W-:Y:S02]  /*4c460*/  LEA.HI.X.SX32 R9, R208, R0, 0x1, P4 ;  /* 0x00000000d0097211 */ /* 0x000fe400020f0eff */
[----:B------:R-:W3:Y:S04]  /*4c470*/  LDL.LU R208, [R1+0x698] ;  /* 0x0006980001d07983 */ /* 0x000ee80000300800 */
[----:B------:R0:W-:Y:S01]  /*4c480*/  STL.64 [R1+0xa38], R8 ;  /* 0x000a380801007387 */ /* 0x0001e20000100a00 */
[----:B----4-:R-:W-:-:S04]  /*4c490*/  IADD3 R168, P4, R206, R10, RZ ;  /* 0x0000000acea87210 */ /* 0x010fc80007f9e0ff */
[----:B------:R-:W-:Y:S02]  /*4c4a0*/  LEA.HI.X.SX32 R169, R206, R0, 0x1, P4 ;  /* 0x00000000cea97211 */ /* 0x000fe400020f0eff */
[----:B------:R-:W4:Y:S04]  /*4c4b0*/  LDL.LU R206, [R1+0x69c] ;  /* 0x00069c0001ce7983 */ /* 0x000f280000300800 */
[----:B------:R-:W-:Y:S01]  /*4c4c0*/  STL.64 [R1+0x14f0], R168 ;  /* 0x0014f0a801007387 */ /* 0x000fe20000100a00 */
[----:B0-----:R-:W-:-:S04]  /*4c4d0*/  IADD3 R8, P4, R204, R10, RZ ;  /* 0x0000000acc087210 */ /* 0x001fc80007f9e0ff */
[----:B------:R-:W-:Y:S02]  /*4c4e0*/  LEA.HI.X.SX32 R9, R204, R0, 0x1, P4 ;  /* 0x00000000cc097211 */ /* 0x000fe400020f0eff */
[----:B------:R-:W4:Y:S04]  /*4c4f0*/  LDL.LU R204, [R1+0x6a0] ;  /* 0x0006a00001cc7983 */ /* 0x000f280000300800 */
[----:B------:R0:W-:Y:S01]  /*4c500*/  STL.64 [R1+0xa28], R8 ;  /* 0x000a280801007387 */ /* 0x0001e20000100a00 */
[----:B------:R-:W-:-:S04]  /*4c510*/  IADD3 R170, P4, R202, R10, RZ ;  /* 0x0000000acaaa7210 */ /* 0x000fc80007f9e0ff */
[----:B------:R-:W-:Y:S02]  /*4c520*/  LEA.HI.X.SX32 R171, R202, R0, 0x1, P4 ;  /* 0x00000000caab7211 */ /* 0x000fe400020f0eff */
[----:B------:R-:W4:Y:S04]  /*4c530*/  LDL.LU R202, [R1+0x6a4] ;  /* 0x0006a40001ca7983 */ /* 0x000f280000300800 */
[----:B------:R-:W-:Y:S01]  /*4c540*/  STL.64 [R1+0x14f8], R170 ;  /* 0x0014f8aa01007387 */ /* 0x000fe20000100a00 */
        /* <DEDUP_REMOVED lines=24> */
[----:B0-----:R-:W-:-:S04]  /*4c6d0*/  IADD3 R8, P4, R214, R10, RZ ;  /* 0x0000000ad6087210 */ /* 0x001fc80007f9e0ff */
[----:B------:R-:W-:-:S05]  /*4c6e0*/  LEA.HI.X.SX32 R9, R214, R0, 0x1, P4 ;  /* 0x00000000d6097211 */ /* 0x000fca00020f0eff */
[----:B------:R3:W-:Y:S02]  /*4c6f0*/  STL.64 [R1+0x9e8], R8 ;  /* 0x0009e80801007387 */ /* 0x0007e40000100a00 */
[----:B---3--:R-:W-:-:S04]  /*4c700*/  IADD3 R8, P4, R208, R10, RZ ;  /* 0x0000000ad0087210 */ /* 0x008fc80007f9e0ff */
[----:B------:R-:W-:Y:S02]  /*4c710*/  LEA.HI.X.SX32 R9, R208, R0, 0x1, P4 ;  /* 0x00000000d0097211 */ /* 0x000fe400020f0eff */
[----:B------:R-:W3:Y:S04]  /*4c720*/  LDL.LU R208, [R1+0x6c0] ;  /* 0x0006c00001d07983 */ /* 0x000ee80000300800 */
[----:B------:R0:W-:Y:S04]  /*4c730*/  STL.64 [R1+0x9e0], R8 ;  /* 0x0009e00801007387 */ /* 0x0001e80000100a00 */
[----:B------:R-:W3:Y:S01]  /*4c740*/  LDL.LU R214, [R1+0x6c4] ;  /* 0x0006c40001d67983 */ /* 0x000ee20000300800 */
[----:B----4-:R-:W-:-:S04]  /*4c750*/  IADD3 R164, P4, R206, R10, RZ ;  /* 0x0000000acea47210 */ /* 0x010fc80007f9e0ff */
        /* <DEDUP_REMOVED lines=30> */
[----:B------:R3:W-:Y:S01]  /*4c940*/  STL.64 [R1+0x9a0], R8 ;  /* 0x0009a00801007387 */ /* 0x0007e20000100a00 */
[----:B--2---:R-:W-:-:S04]  /*4c950*/  IADD3 R166, P4, R194, R10, RZ ;  /* 0x0000000ac2a67210 */ /* 0x004fc80007f9e0ff */
[----:B------:R-:W-:Y:S02]  /*4c960*/  LEA.HI.X.SX32 R167, R194, R0, 0x1, P4 ;  /* 0x00000000c2a77211 */ /* 0x000fe400020f0eff */
[----:B------:R-:W2:Y:S04]  /*4c970*/  LDL.LU R194, [R1+0x6e8] ;  /* 0x0006e80001c27983 */ /* 0x000ea80000300800 */
[----:B------:R-:W-:Y:S01]  /*4c980*/  STL.64 [R1+0x14c8], R166 ;  /* 0x0014c8a601007387 */ /* 0x000fe20000100a00 */
[----:B---3--:R-:W-:-:S04]  /*4c990*/  IADD3 R8, P4, R208, R10, RZ ;  /* 0x0000000ad0087210 */ /* 0x008fc80007f9e0ff */
[----:B------:R-:W-:Y:S02]  /*4c9a0*/  LEA.HI.X.SX32 R9, R208, R0, 0x1, P4 ;  /* 0x00000000d0097211 */ /* 0x000fe400020f0eff */
[----:B------:R-:W3:Y:S04]  /*4c9b0*/  LDL.LU R208, [R1+0x6ec] ;  /* 0x0006ec0001d07983 */ /* 0x000ee80000300800 */
[----:B------:R0:W-:Y:S02]  /*4c9c0*/  STL.64 [R1+0x990], R8 ;  /* 0x0009900801007387 */ /* 0x0001e40000100a00 */
[----:B0-----:R-:W-:-:S04]  /*4c9d0*/  IADD3 R8, P4, R214, R10, RZ ;  /* 0x0000000ad6087210 */ /* 0x001fc80007f9e0ff */
[----:B------:R-:W-:-:S05]  /*4c9e0*/  LEA.HI.X.SX32 R9, R214, R0, 0x1, P4 ;  /* 0x00000000d6097211 */ /* 0x000fca00020f0eff */
[----:B------:R4:W-:Y:S02]  /*4c9f0*/  STL.64 [R1+0x988], R8 ;  /* 0x0009880801007387 */ /* 0x0009e40000100a00 */
[----:B----4-:R-:W-:-:S04]  /*4ca00*/  IADD3 R8, P4, R206, R10, RZ ;  /* 0x0000000ace087210 */ /* 0x010fc80007f9e0ff */
        /* <DEDUP_REMOVED lines=10> */
[----:B------:R0:W-:Y:S04]  /*4cab0*/  STL.64 [R1+0x970], R8 ;  /* 0x0009700801007387 */ /* 0x0001e80000100a00 */
[----:B------:R-:W4:Y:S01]  /*4cac0*/  LDL.LU R216, [R1+0x6fc] ;  /* 0x0006fc0001d87983 */ /* 0x000f220000300800 */
        /* <DEDUP_REMOVED lines=11> */
[----:B------:R-:W4:Y:S04]  /*4cb80*/  LDL.LU R214, [R1+0x708] ;  /* 0x0007080001d67983 */ /* 0x000f280000300800 */
[----:B------:R-:W4:Y:S01]  /*4cb90*/  LDL.LU R212, [R1+0x70c] ;  /* 0x00070c0001d47983 */ /* 0x000f220000300800 */
[----:B0-----:R-:W-:-:S04]  /*4cba0*/  IADD3 R8, P4, R210, R10, RZ ;  /* 0x0000000ad2087210 */ /* 0x001fc80007f9e0ff */
[----:B------:R-:W-:-:S05]  /*4cbb0*/  LEA.HI.X.SX32 R9, R210, R0, 0x1, P4 ;  /* 0x00000000d2097211 */ /* 0x000fca00020f0eff */
        /* <DEDUP_REMOVED lines=8> */
[----:B------:R-:W-:Y:S04]  /*4cc40*/  STL.64 [R1+0x1498], R160 ;  /* 0x001498a001007387 */ /* 0x000fe80000100a00 */
[----:B------:R-:W2:Y:S01]  /*4cc50*/  LDL.LU R210, [R1+0x718] ;  /* 0x0007180001d27983 */ /* 0x000ea20000300800 */
[----:B---3--:R-:W-:-:S04]  /*4cc60*/  IADD3 R162, P4, R208, R10, RZ ;  /* 0x0000000ad0a27210 */ /* 0x008fc80007f9e0ff */
[----:B------:R-:W-:Y:S02]  /*4cc70*/  LEA.HI.X.SX32 R163, R208, R0, 0x1, P4 ;  /* 0x00000000d0a37211 */ /* 0x000fe400020f0eff */
[----:B------:R-:W3:Y:S04]  /*4cc80*/  LDL.LU R208, [R1+0x71c] ;  /* 0x00071c0001d07983 */ /* 0x000ee80000300800 */
[----:B------:R-:W-:Y:S01]  /*4cc90*/  STL.64 [R1+0x14a0], R162 ;  /* 0x0014a0a201007387 */ /* 0x000fe20000100a00 */
        /* <DEDUP_REMOVED lines=39> */
[----:B------:R-:W-:Y:S02]  /*4cf10*/  LEA.HI.X.SX32 R9, R210, R0, 0x1, P4 ;  /* 0x00000000d2097211 */ /* 0x000fe400020f0eff */
[----:B------:R-:W2:Y:S04]  /*4cf20*/  LDL.LU R210, [R1+0x740] ;  /* 0x0007400001d27983 */ /* 0x000ea80000300800 */
[----:B------:R3:W-:Y:S02]  /*4cf30*/  STL.64 [R1+0x8e0], R8 ;  /* 0x0008e00801007387 */ /* 0x0007e40000100a00 */
[----:B---3--:R-:W-:-:S04]  /*4cf40*/  IADD3 R8, P4, R208, R10, RZ ;  /* 0x0000000ad0087210 */ /* 0x008fc80007f9e0ff */
[----:B------:R-:W-:Y:S02]  /*4cf50*/  LEA.HI.X.SX32 R9, R208, R0, 0x1, P4 ;  /* 0x00000000d0097211 */ /* 0x000fe400020f0eff */
[----:B------:R-:W3:Y:S04]  /*4cf60*/  LDL.LU R208, [R1+0x744] ;  /* 0x0007440001d07983 */ /* 0x000ee80000300800 */
[----:B------:R4:W-:Y:S02]  /*4cf70*/  STL.64 [R1+0x8d8], R8 ;  /* 0x0008d80801007387 */ /* 0x0009e40000100a00 */
[----:B----4-:R-:W-:-:S04]  /*4cf80*/  IADD3 R8, P4, R206, R10, RZ ;  /* 0x0000000ace087210 */ /* 0x010fc80007f9e0ff */
[----:B------:R-:W-:Y:S02]  /*4cf90*/  LEA.HI.X.SX32 R9, R206, R0, 0x1, P4 ;  /* 0x00000000ce097211 */ /* 0x000fe400020f0eff */
[----:B------:R-:W4:Y:S04]  /*4cfa0*/  LDL.LU R206, [R1+0x748] ;  /* 0x0007480001ce7983 */ /* 0x000f280000300800 */
[----:B------:R0:W-:Y:S04]  /*4cfb0*/  STL.64 [R1+0x8d0], R8 ;  /* 0x0008d00801007387 */ /* 0x0001e80000100a00 */
[----:B------:R-:W4:Y:S01]  /*4cfc0*/  LDL.LU R214, [R1+0x74c] ;  /* 0x00074c0001d67983 */ /* 0x000f220000300800 */
[----:B0-----:R-:W-:-:S04]  /*4cfd0*/  IADD3 R8, P4, R204, R10, RZ ;  /* 0x0000000acc087210 */ /* 0x001fc80007f9e0ff */
[----:B------:R-:W-:-:S05]  /*4cfe0*/  LEA.HI.X.SX32 R9, R204, R0, 0x1, P4 ;  /* 0x00000000cc097211 */ /* 0x000fca00020f0eff */
[----:B------:R0:W-:Y:S04]  /*4cff0*/  STL.64 [R1+0x8c8], R8 ;  /* 0x0008c80801007387 */ /* 0x0001e80000100a00 */
[----:B------:R-:W4:Y:S01]  /*4d000*/  LDL.LU R204, [R1+0x750] ;  /* 0x0007500001cc7983 */ /* 0x000f220000300800 */
[----:B------:R-:W-:-:S04]  /*4d010*/  IADD3 R156, P4, R202, R10, RZ ;  /* 0x0000000aca9c7210 */ /* 0x000fc80007f9e0ff */
[----:B------:R-:W-:-:S05]  /*4d020*/  LEA.HI.X.SX32 R157, R202, R0, 0x1, P4 ;  /* 0x00000000ca9d7211 */ /* 0x000fca00020f0eff */
[----:B------:R-:W-:Y:S04]  /*4d030*/  STL.64 [R1+0x14a8], R156 ;  /* 0x0014a89c01007387 */ /* 0x000fe80000100a00 */
[----:B------:R-:W4:Y:S01]  /*4d040*/  LDL.LU R202, [R1+0x754] ;  /* 0x0007540001ca7983 */ /* 0x000f220000300800 */
[----:B0-----:R-:W-:-:S04]  /*4d050*/  IADD3 R8, P4, R200, R10, RZ ;  /* 0x0000000ac8087210 */ /* 0x001fc80007f9e0ff */
[----:B------:R-:W-:-:S05]  /*4d060*/  LEA.HI.X.SX32 R9, R200, R0, 0x1, P4 ;  /* 0x00000000c8097211 */ /* 0x000fca00020f0eff */
[----:B------:R0:W-:Y:S04]  /*4d070*/  STL.64 [R1+0x8b8], R8 ;  /* 0x0008b80801007387 */ /* 0x0001e80000100a00 */
[----:B------:R-:W4:Y:S01]  /*4d080*/  LDL.LU R200, [R1+0x758] ;  /* 0x0007580001c87983 */ /* 0x000f220000300800 */
        /* <DEDUP_REMOVED lines=15> */
[----:B------:R3:W-:Y:S01]  /*4d180*/  STL.64 [R1+0x14d8], R8 ;  /* 0x0014d80801007387 */ /* 0x0007e20000100a00 */
[----:B------:R-:W-:-:S04]  /*4d190*/  IADD3 R62, P4, R210, R10, RZ ;  /* 0x0000000ad23e7210 */ /* 0x000fc80007f9e0ff */
[----:B------:R-:W-:Y:S02]  /*4d1a0*/  LEA.HI.X.SX32 R63, R210, R0, 0x1, P4 ;  /* 0x00000000d23f7211 */ /* 0x000fe400020f0eff */
[----:B------:R-:W2:Y:S04]  /*4d1b0*/  LDL.LU R210, [R1+0x76c] ;  /* 0x00076c0001d27983 */ /* 0x000ea80000300800 */
[----:B------:R-:W-:Y:S01]  /*4d1c0*/  STL.64 [R1+0x890], R62 ;  /* 0x0008903e01007387 */ /* 0x000fe20000100a00 */
[----:B---3--:R-:W-:-:S04]  /*4d1d0*/  IADD3 R8, P4, R208, R10, RZ ;  /* 0x0000000ad0087210 */ /* 0x008fc80007f9e0ff */
[----:B------:R-:W-:Y:S02]  /*4d1e0*/  LEA.HI.X.SX32 R9, R208, R0, 0x1, P4 ;  /* 0x00000000d0097211 */ /* 0x000fe400020f0eff */
[----:B------:R-:W3:Y:S04]  /*4d1f0*/  LDL.LU R208, [R1+0x770] ;  /* 0x0007700001d07983 */ /* 0x000ee80000300800 */
        /* <DEDUP_REMOVED lines=35> */
[----:B------:R-:W2:Y:S01]  /*4d430*/  LDL.LU R194, [R1+0x794] ;  /* 0x0007940001c27983 */ /* 0x000ea20000300800 */
[----:B0-----:R-:W-:-:S04]  /*4d440*/  IADD3 R8, P4, R210, R10, RZ ;  /* 0x0000000ad2087210 */ /* 0x001fc80007f9e0ff */
[----:B------:R-:W-:Y:S02]  /*4d450*/  LEA.HI.X.SX32 R9, R210, R0, 0x1, P4 ;  /* 0x00000000d2097211 */ /* 0x000fe400020f0eff */
[----:B------:R-:W2:Y:S04]  /*4d460*/  LDL.LU R210, [R1+0x798] ;  /* 0x0007980001d27983 */ /* 0x000ea80000300800 */
[----:B------:R3:W-:Y:S02]  /*4d470*/  STL.64 [R1+0x838], R8 ;  /* 0x0008380801007387 */ /* 0x0007e40000100a00 */
[----:B---3--:R-:W-:-:S04]  /*4d480*/  IADD3 R8, P4, R208, R10, RZ ;  /* 0x0000000ad0087210 */ /* 0x008fc80007f9e0ff */
[----:B------:R-:W-:Y:S02]  /*4d490*/  LEA.HI.X.SX32 R9, R208, R0, 0x1, P4 ;  /* 0x00000000d0097211 */ /* 0x000fe400020f0eff */
[----:B------:R-:W3:Y:S04]  /*4d4a0*/  LDL.LU R208, [R1+0x79c] ;  /* 0x00079c0001d07983 */ /* 0x000ee80000300800 */
[----:B------:R0:W-:Y:S01]  /*4d4b0*/  STL.64 [R1+0x830], R8 ;  /* 0x0008300801007387 */ /* 0x0001e20000100a00 */
[----:B----4-:R-:W-:-:S04]  /*4d4c0*/  IADD3 R154, P4, R206, R10, RZ ;  /* 0x0000000ace9a7210 */ /* 0x010fc80007f9e0ff */
[----:B------:R-:W-:Y:S02]  /*4d4d0*/  LEA.HI.X.SX32 R155, R206, R0, 0x1, P4 ;  /* 0x00000000ce9b7211 */ /* 0x000fe400020f0eff */
[----:B------:R-:W4:Y:S01]  /*4d4e0*/  LDL.LU R206, [R1+0x7a0] ;  /* 0x0007a00001ce7983 */ /* 0x000f220000300800 */
        /* <DEDUP_REMOVED lines=47> */
[----:B------:R0:W-:Y:S01]  /*4d7e0*/  STL.64 [R1+0x7c8], R8 ;  /* 0x0007c80801007387 */ /* 0x0001e20000100a00 */
[----:B------:R-:W-:-:S04]  /*4d7f0*/  IADD3 R148, P4, R204, R10, RZ ;  /* 0x0000000acc947210 */ /* 0x000fc80007f9e0ff */
        /* <DEDUP_REMOVED lines=113> */
[----:B------:R-:W2:Y:S01]  /*4df10*/  LDL.LU R210, [R1+0xba4] ;  /* 0x000ba40001d27983 */ /* 0x000ea20000300800 */
        /* <DEDUP_REMOVED lines=128> */
[----:B------:R4:W-:Y:S01]  /*4e720*/  STL.64 [R1+0x5d0], R8 ;  /* 0x0005d00801007387 */ /* 0x0009e20000100a00 */
[----:B---3--:R-:W-:-:S04]  /*4e730*/  IADD3 R132, P4, R208, R10, RZ ;  /* 0x0000000ad0847210 */ /* 0x008fc80007f9e0ff */
[----:B------:R-:W-:Y:S02]  /*4e740*/  LEA.HI.X.SX32 R133, R208, R0, 0x1, P4 ;  /* 0x00000000d0857211 */ /* 0x000fe400020f0eff */
[----:B------:R-:W3:Y:S01]  /*4e750*/  LDL.LU R208, [R1+0xc44] ;  /* 0x000c440001d07983 */ /* 0x000ee20000300800 */
        /* <DEDUP_REMOVED lines=258> */
[----:B------:R0:W-:Y:S01]  /*4f780*/  STL.64 [R1+0x3b0], R8 ;  /* 0x0003b00801007387 */ /* 0x0001e20000100a00 */
[----:B------:R-:W-:-:S04]  /*4f790*/  IADD3 R248, P4, R214, R10, RZ ;  /* 0x0000000ad6f87210 */ /* 0x000fc80007f9e0ff */
[----:B------:R-:W-:Y:S02]  /*4f7a0*/  LEA.HI.X.SX32 R249, R214, R0, 0x1, P4 ;  /* 0x00000000d6f97211 */ /* 0x000fe400020f0eff */
[----:B------:R-:W4:Y:S01]  /*4f7b0*/  LDL.LU R214, [R1+0xfac] ;  /* 0x000fac0001d67983 */ /* 0x000f220000300800 */
        /* <DEDUP_REMOVED lines=666> */
[----:B------:R-:W2:Y:S01]  /*52160*/  LDL.LU R224, [R1+0xe74] ;  /* 0x000e740001e07983 */ /* 0x000ea20000300800 */
[----:B0-----:R-:W-:-:S04]  /*52170*/  IADD3 R8, P4, R210, R10, RZ ;  /* 0x0000000ad2087210 */ /* 0x001fc80007f9e0ff */
[----:B------:R-:W-:-:S05]  /*52180*/  LEA.HI.X.SX32 R9, R210, R0, 0x1, P4 ;  /* 0x00000000d2097211 */ /* 0x000fca00020f0eff */
[----:B------:R3:W-:Y:S04]  /*52190*/  STL.64 [R1+0xb10], R8 ;  /* 0x000b100801007387 */ /* 0x0007e80000100a00 */
[----:B------:R-:W2:Y:S04]  /*521a0*/  LDL.LU R222, [R1+0xe78] ;  /* 0x000e780001de7983 */ /* 0x000ea80000300800 */
[----:B------:R-:W2:Y:S01]  /*521b0*/  LDL.LU R220, [R1+0xe7c] ;  /* 0x000e7c0001dc7983 */ /* 0x000ea20000300800 */
[----:B---3--:R-:W-:-:S04]  /*521c0*/  IADD3 R8, P4, R208, R10, RZ ;  /* 0x0000000ad0087210 */ /* 0x008fc80007f9e0ff */
[----:B------:R-:W-:-:S05]  /*521d0*/  LEA.HI.X.SX32 R9, R208, R0, 0x1, P4 ;  /* 0x00000000d0097211 */ /* 0x000fca00020f0eff */
[----:B------:R0:W-:Y:S04]  /*521e0*/  STL.64 [R1+0x150], R8 ;  /* 0x0001500801007387 */ /* 0x0001e80000100a00 */
[----:B------:R-:W3:Y:S04]  /*521f0*/  LDL.LU R218, [R1+0xe80] ;  /* 0x000e800001da7983 */ /* 0x000ee80000300800 */
[----:B------:R-:W3:Y:S04]  /*52200*/  LDL.LU R216, [R1+0xe84] ;  /* 0x000e840001d87983 */ /* 0x000ee80000300800 */
[----:B------:R-:W3:Y:S04]  /*52210*/  LDL.LU R214, [R1+0xe88] ;  /* 0x000e880001d67983 */ /* 0x000ee80000300800 */
[----:B------:R-:W3:Y:S01]  /*52220*/  LDL.LU R212, [R1+0xe8c] ;  /* 0x000e8c0001d47983 */ /* 0x000ee20000300800 */
[----:B----4-:R-:W-:-:S04]  /*52230*/  IADD3 R74, P4, R206, R10, RZ ;  /* 0x0000000ace4a7210 */ /* 0x010fc80007f9e0ff */
[----:B------:R-:W-:Y:S02]  /*52240*/  LEA.HI.X.SX32 R75, R206, R0, 0x1, P4 ;  /* 0x00000000ce4b7211 */ /* 0x000fe400020f0eff */
[----:B0-----:R-:W-:-:S04]  /*52250*/  IADD3 R8, P4, R204, R10, RZ ;  /* 0x0000000acc087210 */ /* 0x001fc80007f9e0ff */
[----:B------:R-:W-:-:S05]  /*52260*/  LEA.HI.X.SX32 R9, R204, R0, 0x1, P4 ;  /* 0x00000000cc097211 */ /* 0x000fca00020f0eff */
[----:B------:R0:W-:Y:S04]  /*52270*/  STL.64 [R1+0x140], R8 ;  /* 0x0001400801007387 */ /* 0x0001e80000100a00 */
[----:B------:R-:W4:Y:S04]  /*52280*/  LDL.LU R210, [R1+0xe90] ;  /* 0x000e900001d27983 */ /* 0x000f280000300800 */
[----:B------:R-:W4:Y:S01]  /*52290*/  LDL.LU R208, [R1+0xe94] ;  /* 0x000e940001d07983 */ /* 0x000f220000300800 */
        /* <DEDUP_REMOVED lines=25> */
[----:B0-----:R-:W-:-:S04]  /*52430*/  IADD3 R8, P4, R222, R10, RZ ;  /* 0x0000000ade087210 */ /* 0x001fc80007f9e0ff */
[----:B------:R-:W-:-:S05]  /*52440*/  LEA.HI.X.SX32 R9, R222, R0, 0x1, P4 ;  /* 0x00000000de097211 */ /* 0x000fca00020f0eff */
[----:B------:R0:W-:Y:S02]  /*52450*/  STL.64 [R1+0x108], R8 ;  /* 0x0001080801007387 */ /* 0x0001e40000100a00 */
[----:B0-----:R-:W-:-:S04]  /*52460*/  IADD3 R8, P4, R220, R10, RZ ;  /* 0x0000000adc087210 */ /* 0x001fc80007f9e0ff */
[----:B------:R-:W-:-:S05]  /*52470*/  LEA.HI.X.SX32 R9, R220, R0, 0x1, P4 ;  /* 0x00000000dc097211 */ /* 0x000fca00020f0eff */
[----:B------:R3:W-:Y:S02]  /*52480*/  STL.64 [R1+0x100], R8 ;  /* 0x0001000801007387 */ /* 0x0007e40000100a00 */
[----:B---3--:R-:W-:-:S04]  /*52490*/  IADD3 R8, P4, R218, R10, RZ ;  /* 0x0000000ada087210 */ /* 0x008fc80007f9e0ff */
        /* <DEDUP_REMOVED lines=9> */
[----:B------:R-:W-:Y:S02]  /*52530*/  LEA.HI.X.SX32 R9, R212, R0, 0x1, P4 ;  /* 0x00000000d4097211 */ /* 0x000fe400020f0eff */
[----:B----4-:R-:W-:-:S04]  /*52540*/  IADD3 R68, P4, R210, R10, RZ ;  /* 0x0000000ad2447210 */ /* 0x010fc80007f9e0ff */
[----:B------:R-:W-:Y:S02]  /*52550*/  LEA.HI.X.SX32 R69, R210, R0, 0x1, P4 ;  /* 0x00000000d2457211 */ /* 0x000fe400020f0eff */
[C---:B------:R-:W-:Y:S01]  /*52560*/  IADD3 R242, P4, R208.reuse, R10, RZ ;  /* 0x0000000ad0f27210 */ /* 0x040fe20007f9e0ff */
[----:B------:R0:W-:Y:S03]  /*52570*/  STL.64 [R1+0xe0], R8 ;  /* 0x0000e00801007387 */ /* 0x0001e60000100a00 */
[----:B------:R-:W-:Y:S02]  /*52580*/  LEA.HI.X.SX32 R243, R208, R0, 0x1, P4 ;  /* 0x00000000d0f37211 */ /* 0x000fe400020f0eff */
[----:B0-----:R-:W-:-:S04]  /*52590*/  IADD3 R8, P4, R206, R10, RZ ;  /* 0x0000000ace087210 */ /* 0x001fc80007f9e0ff */
[----:B------:R-:W-:Y:S02]  /*525a0*/  LEA.HI.X.SX32 R9, R206, R0, 0x1, P4 ;  /* 0x00000000ce097211 */ /* 0x000fe400020f0eff */
[----:B------:R-:W-:-:S03]  /*525b0*/  IADD3 R70, P4, R204, R10, RZ ;  /* 0x0000000acc467210 */ /* 0x000fc60007f9e0ff */
[----:B------:R0:W-:Y:S01]  /*525c0*/  STL.64 [R1+0xc8], R8 ;  /* 0x0000c80801007387 */ /* 0x0001e20000100a00 */
[----:B------:R-:W-:Y:S02]  /*525d0*/  LEA.HI.X.SX32 R71, R204, R0, 0x1, P4 ;  /* 0x00000000cc477211 */ /* 0x000fe400020f0eff */
        /* <DEDUP_REMOVED lines=12> */
[----:B--2---:R-:W-:-:S04]  /*526a0*/  IADD3 R8, P4, R194, R10, RZ ;  /* 0x0000000ac2087210 */ /* 0x004fc80007f9e0ff */
        /* <DEDUP_REMOVED lines=41> */
[----:B------:R0:W-:Y:S01]  /*52940*/  STL.64 [R1+0x28], R8 ;  /* 0x0000280801007387 */ /* 0x0001e20000100a00 */
[----:B------:R-:W-:Y:S02]  /*52950*/  IMAD.MOV.U32 R164, RZ, RZ, R56 ;  /* 0x000000ffffa47224 */ /* 0x000fe400078e0038 */
[----:B------:R-:W-:Y:S01]  /*52960*/  IMAD.MOV.U32 R165, RZ, RZ, R57 ;  /* 0x000000ffffa57224 */ /* 0x000fe200078e0039 */
[----:B0-----:R-:W-:-:S04]  /*52970*/  IADD3 R8, P4, R34, R10, RZ ;  /* 0x0000000a22087210 */ /* 0x001fc80007f9e0ff */
[----:B------:R-:W-:Y:S02]  /*52980*/  LEA.HI.X.SX32 R9, R34, R0, 0x1, P4 ;  /* 0x0000000022097211 */ /* 0x000fe400020f0eff */
[----:B------:R-:W-:Y:S01]  /*52990*/  IADD3 R56, P4, R35, R10, RZ ;  /* 0x0000000a23387210 */ /* 0x000fe20007f9e0ff */
[----:B------:R-:W-:-:S03]  /*529a0*/  IMAD.MOV.U32 R170, RZ, RZ, R58 ;  /* 0x000000ffffaa7224 */ /* 0x000fc600078e003a */
[----:B------:R-:W-:Y:S02]  /*529b0*/  LEA.HI.X.SX32 R57, R35, R0, 0x1, P4 ;  /* 0x0000000023397211 */ /* 0x000fe400020f0eff */
[C---:B------:R-:W-:Y:S01]  /*529c0*/  IADD3 R58, P4, R36.reuse, R10, RZ ;  /* 0x0000000a243a7210 */ /* 0x040fe20007f9e0ff */
[----:B------:R-:W-:Y:S02]  /*529d0*/  IMAD.MOV.U32 R171, RZ, RZ, R59 ;  /* 0x000000ffffab7224 */ /* 0x000fe400078e003b */
[----:B------:R-:W-:Y:S01]  /*529e0*/  IMAD.MOV.U32 R168, RZ, RZ, R60 ;  /* 0x000000ffffa87224 */ /* 0x000fe200078e003c */
[----:B------:R-:W-:Y:S02]  /*529f0*/  LEA.HI.X.SX32 R59, R36, R0, 0x1, P4 ;  /* 0x00000000243b7211 */ /* 0x000fe400020f0eff */
[----:B------:R-:W-:Y:S01]  /*52a00*/  IADD3 R60, P4, R37, R10, RZ ;  /* 0x0000000a253c7210 */ /* 0x000fe20007f9e0ff */
[----:B------:R-:W-:-:S03]  /*52a10*/  IMAD.MOV.U32 R169, RZ, RZ, R61 ;  /* 0x000000ffffa97224 */ /* 0x000fc600078e003d */
        /* <DEDUP_REMOVED lines=8> */
[C---:B------:R-:W-:Y:S01]  /*52aa0*/  IADD3 R14, P4, R40.reuse, R10, RZ ;  /* 0x0000000a280e7210 */ /* 0x040fe20007f9e0ff */
[----:B------:R-:W-:Y:S02]  /*52ab0*/  IMAD.MOV.U32 R167, RZ, RZ, R15 ;  /* 0x000000ffffa77224 */ /* 0x000fe400078e000f */
[----:B------:R-:W-:Y:S01]  /*52ac0*/  IMAD.MOV.U32 R162, RZ, RZ, R16 ;  /* 0x000000ffffa27224 */ /* 0x000fe200078e0010 */
[----:B------:R-:W-:-:S02]  /*52ad0*/  LEA.HI.X.SX32 R15, R40, R0, 0x1, P4 ;  /* 0x00000000280f7211 */ /* 0x000fc400020f0eff */
        /* <DEDUP_REMOVED lines=13> */
[----:B------:R-:W-:-:S04]  /*52bb0*/  IADD3 R24, P4, R45, R10, RZ ;  /* 0x0000000a2d187210 */ /* 0x000fc80007f9e0ff */
        /* <DEDUP_REMOVED lines=85> */
[----:B------:R-:W-:Y:S02]  /*53110*/  IADD3 R234, P4, R235, R10, RZ ;  /* 0x0000000aebea7210 */ /* 0x000fe40007f9e0ff */
[----:B------:R-:W-:Y:S02]  /*53120*/  LOP3.LUT P5, RZ, R5, 0x4000, RZ, 0xc0, !PT ;  /* 0x0000400005ff7812 */ /* 0x000fe400078ac0ff */
[----:B------:R-:W-:Y:S02]  /*53130*/  LEA.HI.X.SX32 R235, R235, R0, 0x1, P4 ;  /* 0x00000000ebeb7211 */ /* 0x000fe400020f0eff */
[----:B------:R-:W-:-:S04]  /*53140*/  IADD3 R236, P4, R237, R10, RZ ;  /* 0x0000000aedec7210 */ /* 0x000fc80007f9e0ff */
[----:B------:R-:W-:Y:S02]  /*53150*/  LEA.HI.X.SX32 R237, R237, R0, 0x1, P4 ;  /* 0x00000000eded7211 */ /* 0x000fe400020f0eff */
[C---:B------:R-:W-:Y:S02]  /*53160*/  IADD3 R238, P4, R239.reuse, R10, RZ ;  /* 0x0000000aefee7210 */ /* 0x040fe40007f9e0ff */
[----:B------:R-:W-:Y:S02]  /*53170*/  LOP3.LUT R2, R2, 0xffffffef, RZ, 0xc0, !PT ;  /* 0xffffffef02027812 */ /* 0x000fe400078ec0ff */
[----:B------:R-:W-:Y:S02]  /*53180*/  LEA.HI.X.SX32 R239, R239, R0, 0x1, P4 ;  /* 0x00000000efef7211 */ /* 0x000fe400020f0eff */
[----:B------:R-:W-:Y:S02]  /*53190*/  IADD3 R240, P4, R241, R10, RZ ;  /* 0x0000000af1f07210 */ /* 0x000fe40007f9e0ff */
[----:B------:R-:W-:-:S02]  /*531a0*/  @P5 LOP3.LUT R2, R2, 0x10, RZ, 0xfc, !PT ;  /* 0x0000001002025812 */ /* 0x000fc400078efcff */
[----:B------:R-:W-:Y:S02]  /*531b0*/  LOP3.LUT P5, RZ, R5, 0x1000, RZ, 0xc0, !PT ;  /* 0x0000100005ff7812 */ /* 0x000fe400078ac0ff */
[----:B------:R-:W-:Y:S02]  /*531c0*/  LEA.HI.X.SX32 R241, R241, R0, 0x1, P4 ;  /* 0x00000000f1f17211 */ /* 0x000fe400020f0eff */
[----:B------:R-:W-:-:S04]  /*531d0*/  IADD3 R10, P4, R252, R10, RZ ;  /* 0x0000000afc0a7210 */ /* 0x000fc80007f9e0ff */
[----:B------:R-:W-:Y:S02]  /*531e0*/  LEA.HI.X.SX32 R11, R252, R0, 0x1, P4 ;  /* 0x00000000fc0b7211 */ /* 0x000fe400020f0eff */
[----:B------:R-:W-:Y:S02]  /*531f0*/  LOP3.LUT P4, RZ, R5, 0x2000, RZ, 0xc0, !PT ;  /* 0x0000200005ff7812 */ /* 0x000fe4000788c0ff */
[----:B------:R-:W-:-:S05]  /*53200*/  PRMT R252, R178, 0x7771, RZ ;  /* 0x00007771b2fc7816 */ /* 0x000fca00000000ff */
[----:B------:R0:W-:Y:S01]  /*53210*/  @P5 STG.E.U8 desc[UR8][R158.64], R252 ;  /* 0x000000fc9e005986 */ /* 0x0001e2000c101108 */
[----:B------:R-:W-:Y:S02]  /*53220*/  LOP3.LUT P5, RZ, R2, 0x10, RZ, 0xc0, !PT ;  /* 0x0000001002ff7812 */ /* 0x000fe400078ac0ff */
[C---:B------:R-:W-:Y:S02]  /*53230*/  LOP3.LUT P6, RZ, R5.reuse, 0x8000, RZ, 0xc0, !PT ;  /* 0x0000800005ff7812 */ /* 0x040fe400078cc0ff */
[----:B------:R-:W-:Y:S02]  /*53240*/  LOP3.LUT P0, RZ, R5, 0x10000, RZ, 0xc0, !PT ;  /* 0x0001000005ff7812 */ /* 0x000fe4000780c0ff */
[----:B0-----:R-:W-:-:S05]  /*53250*/  PRMT R252, R179, 0x7770, RZ ;  /* 0x00007770b3fc7816 */ /* 0x001fca00000000ff */
[----:B------:R0:W-:Y:S01]  /*53260*/  @P4 STG.E.U8 desc[UR8][R156.64], R252 ;  /* 0x000000fc9c004986 */ /* 0x0001e2000c101108 */
[----:B------:R-:W-:Y:S02]  /*53270*/  LOP3.LUT P1, RZ, R5, 0x20000, RZ, 0xc0, !PT ;  /* 0x0002000005ff7812 */ /* 0x000fe4000782c0ff */
[----:B0-----:R-:W-:-:S05]  /*53280*/  PRMT R252, R179, 0x7771, RZ ;  /* 0x00007771b3fc7816 */ /* 0x001fca00000000ff */
[----:B------:R0:W-:Y:S01]  /*53290*/  @P5 STG.E.U8 desc[UR8][R162.64], R252 ;  /* 0x000000fca2005986 */ /* 0x0001e2000c101108 */
[C---:B------:R-:W-:Y:S02]  /*532a0*/  LOP3.LUT P2, RZ, R5.reuse, 0x40000, RZ, 0xc0, !PT ;  /* 0x0004000005ff7812 */ /* 0x040fe4000784c0ff */
[----:B------:R-:W-:Y:S02]  /*532b0*/  LOP3.LUT P3, RZ, R5, 0x80000, RZ, 0xc0, !PT ;  /* 0x0008000005ff7812 */ /* 0x000fe4000786c0ff */
[C---:B0-----:R-:W-:Y:S02]  /*532c0*/  PRMT R252, R176.reuse, 0x7772, RZ ;  /* 0x00007772b0fc7816 */ /* 0x041fe400000000ff */
[----:B------:R-:W-:-:S03]  /*532d0*/  PRMT R176, R176, 0x7773, RZ ;  /* 0x00007773b0b07816 */ /* 0x000fc600000000ff */
[----:B------:R-:W-:Y:S04]  /*532e0*/  @P6 STG.E.U8 desc[UR8][R160.64], R252 ;  /* 0x000000fca0006986 */ /* 0x000fe8000c101108 */
[----:B------:R0:W-:Y:S01]  /*532f0*/  @P0 STG.E.U8 desc[UR8][R166.64], R176 ;  /* 0x000000b0a6000986 */ /* 0x0001e2000c101108 */
[----:B------:R-:W-:Y:S02]  /*53300*/  LOP3.LUT P0, RZ, R5, 0x100000, RZ, 0xc0, !PT ;  /* 0x0010000005ff7812 */ /* 0x000fe4000780c0ff */
[C---:B0-----:R-:W-:Y:S02]  /*53310*/  PRMT R176, R177.reuse, 0x7772, RZ ;  /* 0x00007772b1b07816 */ /* 0x041fe400000000ff */
[----:B------:R-:W-:-:S03]  /*53320*/  PRMT R177, R177, 0x7773, RZ ;  /* 0x00007773b1b17816 */ /* 0x000fc600000000ff */
[----:B------:R0:W-:Y:S04]  /*53330*/  @P1 STG.E.U8 desc[UR8][R164.64], R176 ;  /* 0x000000b0a4001986 */ /* 0x0001e8000c101108 */
[----:B------:R-:W-:Y:S01]  /*53340*/  @P2 STG.E.U8 desc[UR8][R170.64], R177 ;  /* 0x000000b1aa002986 */ /* 0x000fe2000c101108 */
[----:B0-----:R-:W-:-:S03]  /*53350*/  PRMT R176, R178, 0x7772, RZ ;  /* 0x00007772b2b07816 */ /* 0x001fc600000000ff */
[----:B------:R-:W-:Y:S01]  /*53360*/  STL.64 [R1+0x20], R8 ;  /* 0x0000200801007387 */ /* 0x000fe20000100a00 */
[----:B------:R-:W-:-:S03]  /*53370*/  PRMT R178, R178, 0x7773, RZ ;  /* 0x00007773b2b27816 */ /* 0x000fc600000000ff */
[----:B------:R0:W-:Y:S04]  /*53380*/  @P3 STG.E.U8 desc[UR8][R168.64], R176 ;  /* 0x000000b0a8003986 */ /* 0x0001e8000c101108 */
[----:B------:R1:W-:Y:S04]  /*53390*/  @P0 STG.E.U8 desc[UR8][R172.64], R178 ;  /* 0x000000b2ac000986 */ /* 0x0003e8000c101108 */
[----:B0-----:R-:W2:Y:S04]  /*533a0*/  LDL.LU.64 R168, [R1+0xab8] ;  /* 0x000ab80001a87983 */ /* 0x001ea80000300a00 */
[----:B------:R-:W3:Y:S04]  /*533b0*/  LDL.LU.64 R162, [R1+0xab0] ;  /* 0x000ab00001a27983 */ /* 0x000ee80000300a00 */
[----:B------:R-:W4:Y:S04]  /*533c0*/  LDL.LU.64 R160, [R1+0xaa8] ;  /* 0x000aa80001a07983 */ /* 0x000f280000300a00 */
[----:B------:R-:W4:Y:S04]  /*533d0*/  LDL.LU.64 R166, [R1+0xaa0] ;  /* 0x000aa00001a67983 */ /* 0x000f280000300a00 */
[----:B------:R-:W4:Y:S04]  /*533e0*/  LDL.LU.64 R164, [R1+0xa98] ;  /* 0x000a980001a47983 */ /* 0x000f280000300a00 */
[----:B-1----:R-:W4:Y:S01]  /*533f0*/  LDL.LU.64 R172, [R1+0x1508] ;  /* 0x0015080001ac7983 */ /* 0x002f220000300a00 */
[----:B------:R-:W-:-:S02]  /*53400*/  LOP3.LUT P4, RZ, R6, 0x1, RZ, 0xc0, !PT ;  /* 0x0000000106ff7812 */ /* 0x000fc4000788c0ff */
[----:B------:R-:W-:Y:S01]  /*53410*/  LOP3.LUT R0, R0, 0xefffffff, RZ, 0xc0, !PT ;  /* 0xefffffff00007812 */ /* 0x000fe200078ec0ff */
[----:B------:R-:W4:Y:S10]  /*53420*/  LDL.LU.64 R170, [R1+0xa88] ;  /* 0x000a880001aa7983 */ /* 0x000f340000300a00 */
[----:B------:R-:W-:-:S02]  /*53430*/  @P4 LOP3.LUT R0, R0, 0x10000000, RZ, 0xfc, !PT ;  /* 0x1000000000004812 */ /* 0x000fc400078efcff */
[----:B------:R-:W-:Y:S02]  /*53440*/  LOP3.LUT P4, RZ, R5, 0x80000000, RZ, 0xc0, !PT ;  /* 0x8000000005ff7812 */ /* 0x000fe4000788c0ff */
[----:B------:R-:W-:-:S11]  /*53450*/  LOP3.LUT R0, R0, 0xdfffffff, RZ, 0xc0, !PT ;  /* 0xdfffffff00007812 */ /* 0x000fd600078ec0ff */
[----:B------:R-:W-:Y:S02]  /*53460*/  @P4 LOP3.LUT R0, R0, 0x20000000, RZ, 0xfc, !PT ;  /* 0x2000000000004812 */ /* 0x000fe400078efcff */
        /* <DEDUP_REMOVED lines=12> */
[C---:B------:R-:W-:Y:S02]  /*53530*/  LOP3.LUT P4, RZ, R5.reuse, 0x4000000, RZ, 0xc0, !PT ;  /* 0x0400000005ff7812 */ /* 0x040fe4000788c0ff */
[----:B------:R-:W-:Y:S02]  /*53540*/  LOP3.LUT R2, R2, 0xfffffffb, RZ, 0xc0, !PT ;  /* 0xfffffffb02027812 */ /* 0x000fe400078ec0ff */
[----:B------:R-:W-:-:S09]  /*53550*/  LOP3.LUT P1, RZ, R5, 0x200000, RZ, 0xc0, !PT ;  /* 0x0020000005ff7812 */ /* 0x000fd2000782c0ff */
[----:B------:R-:W-:Y:S02]  /*53560*/  @P4 LOP3.LUT R2, R2, 0x4, RZ, 0xfc, !PT ;  /* 0x0000000402024812 */ /* 0x000fe400078efcff */
[C---:B------:R-:W-:Y:S02]  /*53570*/  LOP3.LUT P4, RZ, R5.reuse, 0x2000000, RZ, 0xc0, !PT ;  /* 0x0200000005ff7812 */ /* 0x040fe4000788c0ff */
[C---:B------:R-:W-:Y:S02]  /*53580*/  LOP3.LUT P2, RZ, R5.reuse, 0x400000, RZ, 0xc0, !PT ;  /* 0x0040000005ff7812 */ /* 0x040fe4000784c0ff */
[----:B------:R-:W-:Y:S02]  /*53590*/  LOP3.LUT P3, RZ, R5, 0x800000, RZ, 0xc0, !PT ;  /* 0x0080000005ff7812 */ /* 0x000fe4000786c0ff */
[----:B------:R-:W-:Y:S02]  /*535a0*/  LOP3.LUT R2, R2, 0xfffffff7, RZ, 0xc0, !PT ;  /* 0xfffffff702027812 */ /* 0x000fe400078ec0ff */
[----:B------:R-:W-:-:S02]  /*535b0*/  PRMT R176, R179, 0x7772, RZ ;  /* 0x00007772b3b07816 */ /* 0x000fc400000000ff */
[----:B------:R-:W-:-:S03]  /*535c0*/  PRMT R179, R179, 0x7773, RZ ;  /* 0x00007773b3b37816 */ /* 0x000fc600000000ff */
[----:B------:R-:W-:Y:S02]  /*535d0*/  @P4 LOP3.LUT R2, R2, 0x8, RZ, 0xfc, !PT ;  /* 0x0000000802024812 */ /* 0x000fe400078efcff */
[----:B------:R-:W-:Y:S01]  /*535e0*/  LOP3.LUT P4, RZ, R5, 0x1000000, RZ, 0xc0, !PT ;  /* 0x0100000005ff7812 */ /* 0x000fe2000788c0ff */
[----:B--2---:R0:W-:Y:S04]  /*535f0*/  @P1 STG.E.U8 desc[UR8][R168.64], R176 ;  /* 0x000000b0a8001986 */ /* 0x0041e8000c101108 */
[----:B---3--:R1:W-:Y:S04]  /*53600*/  @P2 STG.E.U8 desc[UR8][R162.64], R179 ;  /* 0x000000b3a2002986 */ /* 0x0083e8000c101108 */
[----:B0-----:R-:W2:Y:S04]  /*53610*/  LDL.LU.64 R168, [R1+0xa80] ;  /* 0x000a800001a87983 */ /* 0x001ea80000300a00 */
[----:B-1----:R-:W3:Y:S01]  /*53620*/  LDL.LU.64 R178, [R1+0xa70] ;  /* 0x000a700001b27983 */ /* 0x002ee20000300a00 */
[----:B----4-:R-:W-:-:S03]  /*53630*/  PRMT R176, R172, 0x7770, RZ ;  /* 0x00007770acb07816 */ /* 0x010fc600000000ff */
[----:B------:R-:W4:Y:S04]  /*53640*/  LDL.LU.64 R8, [R1+0xa68] ;  /* 0x000a680001087983 */ /* 0x000f280000300a00 */
[----:B------:R0:W-:Y:S04]  /*53650*/  @P3 STG.E.U8 desc[UR8][R160.64], R176 ;  /* 0x000000b0a0003986 */ /* 0x0001e8000c101108 */
[----:B------:R-:W4:Y:S04]  /*53660*/  LDL.LU.64 R158, [R1+0xa60] ;  /* 0x000a6000019e7983 */ /* 0x000f280000300a00 */
[----:B------:R-:W4:Y:S01]  /*53670*/  LDL.LU.64 R156, [R1+0xa58] ;  /* 0x000a5800019c7983 */ /* 0x000f220000300a00 */
[----:B0-----:R-:W-:-:S03]  /*53680*/  PRMT R176, R172, 0x7771, RZ ;  /* 0x00007771acb07816 */ /* 0x001fc600000000ff */
[----:B------:R-:W4:Y:S04]  /*53690*/  LDL.LU.64 R162, [R1+0xa50] ;  /* 0x000a500001a27983 */ /* 0x000f280000300a00 */
[----:B------:R0:W-:Y:S01]  /*536a0*/  @P4 STG.E.U8 desc[UR8][R166.64], R176 ;  /* 0x000000b0a6004986 */ /* 0x0001e2000c101108 */
[----:B------:R-:W-:-:S03]  /*536b0*/  LOP3.LUT P4, RZ, R2, 0x8, RZ, 0xc0, !PT ;  /* 0x0000000802ff7812 */ /* 0x000fc6000788c0ff */
[----:B------:R-:W4:Y:S01]  /*536c0*/  LDL.LU.64 R160, [R1+0xa48] ;  /* 0x000a480001a07983 */ /* 0x000f220000300a00 */
[----:B0-----:R-:W-:-:S03]  /*536d0*/  PRMT R176, R173, 0x7770, RZ ;  /* 0x00007770adb07816 */ /* 0x001fc600000000ff */
[----:B------:R-:W4:Y:S06]  /*536e0*/  LDL.LU.64 R166, [R1+0xa40] ;  /* 0x000a400001a67983 */ /* 0x000f2c0000300a00 */
[----:B------:R0:W-:Y:S01]  /*536f0*/  @P4 STG.E.U8 desc[UR8][R164.64], R176 ;  /* 0x000000b0a4004986 */ /* 0x0001e2000c101108 */
[C---:B------:R-:W-:Y:S02]  /*53700*/  LOP3.LUT P4, RZ, R2.reuse, 0x4, RZ, 0xc0, !PT ;  /* 0x0000000402ff7812 */ /* 0x040fe4000788c0ff */
[----:B0-----:R-:W-:Y:S01]  /*53710*/  PRMT R176, R173, 0x7771, RZ ;  /* 0x00007771adb07816 */ /* 0x001fe200000000ff */
[----:B------:R-:W4:Y:S10]  /*53720*/  LDL.LU.64 R164, [R1+0xa38] ;  /* 0x000a380001a47983 */ /* 0x000f340000300a00 */
[----:B------:R0:W-:Y:S04]  /*53730*/  @P4 STG.E.U8 desc[UR8][R174.64], R176 ;  /* 0x000000b0ae004986 */ /* 0x0001e8000c101108 */
[----:B0-----:R-:W2:Y:S01]  /*53740*/  LDL.LU.64 R174, [R1+0x1500] ;  /* 0x0015000001ae7983 */ /* 0x001ea20000300a00 */
[----:B------:R-:W-:-:S02]  /*53750*/  LOP3.LUT P4, RZ, R2, 0x2, RZ, 0xc0, !PT ;  /* 0x0000000202ff7812 */ /* 0x000fc4000788c0ff */
[----:B--2---:R-:W-:-:S11]  /*53760*/  PRMT R176, R174, 0x7770, RZ ;  /* 0x00007770aeb07816 */ /* 0x004fd600000000ff */
[----:B------:R0:W-:Y:S04]  /*53770*/  @P4 STG.E.U8 desc[UR8][R170.64], R176 ;  /* 0x000000b0aa004986 */ /* 0x0001e8000c101108 */
[----:B0-----:R-:W2:Y:S04]  /*53780*/  LDL.LU.64 R170, [R1+0x14f8] ;  /* 0x0014f80001aa7983 */ /* 0x001ea80000300a00 */
[----:B------:R-:W3:Y:S01]  /*53790*/  LDL.LU.64 R176, [R1+0xa78] ;  /* 0x000a780001b07983 */ /* 0x000ee20000300a00 */
[----:B------:R-:W-:Y:S02]  /*537a0*/  LOP3.LUT P4, RZ, R2, 0x1, RZ, 0xc0, !PT ;  /* 0x0000000102ff7812 */ /* 0x000fe4000788c0ff */
[----:B------:R-:W-:-:S11]  /*537b0*/  PRMT R2, R174, 0x7771, RZ ;  /* 0x00007771ae027816 */ /* 0x000fd600000000ff */
[----:B------:R0:W-:Y:S04]  /*537c0*/  @P4 STG.E.U8 desc[UR8][R168.64], R2 ;  /* 0x00000002a8004986 */ /* 0x0001e8000c101108 */
[----:B0-----:R-:W2:Y:S01]  /*537d0*/  LDL.LU.64 R168, [R1+0x14f0] ;  /* 0x0014f00001a87983 */ /* 0x001ea20000300a00 */
[----:B------:R-:W-:Y:S02]  /*537e0*/  LOP3.LUT P4, RZ, R0, 0x80000000, RZ, 0xc0, !PT ;  /* 0x8000000000ff7812 */ /* 0x000fe4000788c0ff */
[----:B------:R-:W-:Y:S02]  /*537f0*/  PRMT R2, R175, 0x7770, RZ ;  /* 0x00007770af027816 */ /* 0x000fe400000000ff */
[C---:B------:R-:W-:Y:S02]  /*53800*/  LOP3.LUT P5, RZ, R6.reuse, 0x2, RZ, 0xc0, !PT ;  /* 0x0000000206ff7812 */ /* 0x040fe400078ac0ff */
[----:B------:R-:W-:-:S02]  /*53810*/  LOP3.LUT P6, RZ, R6, 0x4, RZ, 0xc0, !PT ;  /* 0x0000000406ff7812 */ /* 0x000fc400078cc0ff */
[C---:B------:R-:W-:Y:S02]  /*53820*/  LOP3.LUT P0, RZ, R6.reuse, 0x8, RZ, 0xc0, !PT ;  /* 0x0000000806ff7812 */ /* 0x040fe4000780c0ff */
[C---:B------:R-:W-:Y:S02]  /*53830*/  LOP3.LUT P1, RZ, R6.reuse, 0x10, RZ, 0xc0, !PT ;  /* 0x0000001006ff7812 */ /* 0x040fe4000782c0ff */
[C---:B------:R-:W-:Y:S02]  /*53840*/  LOP3.LUT P2, RZ, R6.reuse, 0x20, RZ, 0xc0, !PT ;  /* 0x0000002006ff7812 */ /* 0x040fe4000784c0ff */
[----:B------:R-:W-:Y:S01]  /*53850*/  LOP3.LUT P3, RZ, R6, 0x40, RZ, 0xc0, !PT ;  /* 0x0000004006ff7812 */ /* 0x000fe2000786c0ff */
[----:B---3--:R0:W-:Y:S01]  /*53860*/  @P4 STG.E.U8 desc[UR8][R176.64], R2 ;  /* 0x00000002b0004986 */ /* 0x0081e2000c101108 */
[----:B------:R-:W-:Y:S02]  /*53870*/  LOP3.LUT P4, RZ, R0, 0x40000000, RZ, 0xc0, !PT ;  /* 0x4000000000ff7812 */ /* 0x000fe4000788c0ff */
[----:B0-----:R-:W-:-:S11]  /*53880*/  PRMT R2, R175, 0x7771, RZ ;  /* 0x00007771af027816 */ /* 0x001fd600000000ff */
[----:B------:R0:W-:Y:S01]  /*53890*/  @P4 STG.E.U8 desc[UR8][R178.64], R2 ;  /* 0x00000002b2004986 */ /* 0x0001e2000c101108 */
[----:B------:R-:W-:Y:S02]  /*538a0*/  LOP3.LUT P4, RZ, R0, 0x20000000, RZ, 0xc0, !PT ;  /* 0x2000000000ff7812 */ /* 0x000fe4000788c0ff */
[----:B0-----:R-:W-:-:S11]  /*538b0*/  PRMT R2, R172, 0x7772, RZ ;  /* 0x00007772ac027816 */ /* 0x001fd600000000ff */
[----:B----4-:R0:W-:Y:S01]  /*538c0*/  @P4 STG.E.U8 desc[UR8][R8.64], R2 ;  /* 0x0000000208004986 */ /* 0x0101e2000c101108 */
[----:B------:R-:W-:Y:S02]  /*538d0*/  LOP3.LUT P4, RZ, R0, 0x10000000, RZ, 0xc0, !PT ;  /* 0x1000000000ff7812 */ /* 0x000fe4000788c0ff */
[----:B------:R-:W-:Y:S02]  /*538e0*/  PRMT R172, R172, 0x7773, RZ ;  /* 0x00007773acac7816 */ /* 0x000fe400000000ff */
[----:B0-----:R-:W-:-:S09]  /*538f0*/  PRMT R2, R173, 0x7772, RZ ;  /* 0x00007772ad027816 */ /* 0x001fd200000000ff */
[----:B------:R-:W-:Y:S01]  /*53900*/  @P4 STG.E.U8 desc[UR8][R158.64], R172 ;  /* 0x000000ac9e004986 */ /* 0x000fe2000c101108 */
[----:B------:R-:W-:-:S03]  /*53910*/  PRMT R173, R173, 0x7773, RZ ;  /* 0x00007773adad7816 */ /* 0x000fc600000000ff */
[----:B------:R0:W-:Y:S04]  /*53920*/  @P5 STG.E.U8 desc[UR8][R156.64], R2 ;  /* 0x000000029c005986 */ /* 0x0001e8000c101108 */
[----:B------:R-:W-:Y:S01]  /*53930*/  @P6 STG.E.U8 desc[UR8][R162.64], R173 ;  /* 0x000000ada2006986 */ /* 0x000fe2000c101108 */
[C---:B0-----:R-:W-:Y:S02]  /*53940*/  PRMT R2, R174.reuse, 0x7772, RZ ;  /* 0x00007772ae027816 */ /* 0x041fe400000000ff */
[----:B------:R-:W-:-:S03]  /*53950*/  PRMT R174, R174, 0x7773, RZ ;  /* 0x00007773aeae7816 */ /* 0x000fc600000000ff */
[----:B------:R0:W-:Y:S04]  /*53960*/  @P0 STG.E.U8 desc[UR8][R160.64], R2 ;  /* 0x00000002a0000986 */ /* 0x0001e8000c101108 */
[----:B------:R-:W-:Y:S01]  /*53970*/  @P1 STG.E.U8 desc[UR8][R166.64], R174 ;  /* 0x000000aea6001986 */ /* 0x000fe2000c101108 */
[C---:B0-----:R-:W-:Y:S02]  /*53980*/  PRMT R2, R175.reuse, 0x7772, RZ ;  /* 0x00007772af027816 */ /* 0x041fe400000000ff */
[----:B------:R-:W-:-:S03]  /*53990*/  PRMT R175, R175, 0x7773, RZ ;  /* 0x00007773afaf7816 */ /* 0x000fc600000000ff */
[----:B------:R-:W-:Y:S04]  /*539a0*/  @P2 STG.E.U8 desc[UR8][R164.64], R2 ;  /* 0x00000002a4002986 */ /* 0x000fe8000c101108 */
[----:B--2---:R0:W-:Y:S04]  /*539b0*/  @P3 STG.E.U8 desc[UR8][R168.64], R175 ;  /* 0x000000afa8003986 */ /* 0x0041e8000c101108 */
[----:B0-----:R-:W2:Y:S04]  /*539c0*/  LDL.LU.64 R168, [R1+0x14e8] ;  /* 0x0014e80001a87983 */ /* 0x001ea80000300a00 */
[----:B------:R-:W3:Y:S01]  /*539d0*/  LDL.LU.64 R164, [R1+0xa28] ;  /* 0x000a280001a47983 */ /* 0x000ee20000300a00 */
[----:B------:R-:W-:-:S02]  /*539e0*/  LOP3.LUT P0, RZ, R6, 0x80, RZ, 0xc0, !PT ;  /* 0x0000008006ff7812 */ /* 0x000fc4000780c0ff */
[C---:B------:R-:W-:Y:S01]  /*539f0*/  LOP3.LUT P1, RZ, R6.reuse, 0x100, RZ, 0xc0, !PT ;  /* 0x0000010006ff7812 */ /* 0x040fe2000782c0ff */
[----:B------:R-:W4:Y:S04]  /*53a00*/  LDL.LU.64 R178, [R1+0xa18] ;  /* 0x000a180001b27983 */ /* 0x000f280000300a00 */
[----:B------:R-:W4:Y:S04]  /*53a10*/  LDL.LU.64 R156, [R1+0xa10] ;  /* 0x000a1000019c7983 */ /* 0x000f280000300a00 */
[----:B------:R-:W4:Y:S04]  /*53a20*/  LDL.LU.64 R162, [R1+0xa08] ;  /* 0x000a080001a27983 */ /* 0x000f280000300a00 */
[----:B------:R-:W4:Y:S04]  /*53a30*/  LDL.LU.64 R160, [R1+0xa00] ;  /* 0x000a000001a07983 */ /* 0x000f280000300a00 */
[----:B------:R-:W4:Y:S04]  /*53a40*/  LDL.LU.64 R8, [R1+0x9f8] ;  /* 0x0009f80001087983 */ /* 0x000f280000300a00 */
[----:B------:R-:W4:Y:S04]  /*53a50*/  LDL.LU.64 R158, [R1+0x9f0] ;  /* 0x0009f000019e7983 */ /* 0x000f280000300a00 */
[----:B------:R-:W4:Y:S01]  /*53a60*/  LDL.LU.64 R166, [R1+0x9e8] ;  /* 0x0009e80001a67983 */ /* 0x000f220000300a00 */
[----:B------:R-:W-:-:S02]  /*53a70*/  LOP3.LUT P4, RZ, R6, 0x80000, RZ, 0xc0, !PT ;  /* 0x0008000006ff7812 */ /* 0x000fc4000788c0ff */
[----:B------:R-:W-:-:S11]  /*53a80*/  LOP3.LUT R0, R0, 0xffefffff, RZ, 0xc0, !PT ;  /* 0xffefffff00007812 */ /* 0x000fd600078ec0ff */
[----:B------:R-:W-:Y:S02]  /*53a90*/  @P4 LOP3.LUT R0, R0, 0x100000, RZ, 0xfc, !PT ;  /* 0x0010000000004812 */ /* 0x000fe400078efcff */
[----:B------:R-:W-:Y:S02]  /*53aa0*/  LOP3.LUT P4, RZ, R6, 0x40000, RZ, 0xc0, !PT ;  /* 0x0004000006ff7812 */ /* 0x000fe4000788c0ff */
[----:B------:R-:W-:-:S11]  /*53ab0*/  LOP3.LUT R0, R0, 0xffdfffff, RZ, 0xc0, !PT ;  /* 0xffdfffff00007812 */ /* 0x000fd600078ec0ff */
[----:B------:R-:W-:Y:S02]  /*53ac0*/  @P4 LOP3.LUT R0, R0, 0x200000, RZ, 0xfc, !PT ;  /* 0x0020000000004812 */ /* 0x000fe400078efcff */
[----:B------:R-:W-:Y:S02]  /*53ad0*/  LOP3.LUT P4, RZ, R6, 0x20000, RZ, 0xc0, !PT ;  /* 0x0002000006ff7812 */ /* 0x000fe4000788c0ff */
[----:B------:R-:W-:Y:S02]  /*53ae0*/  LOP3.LUT R0, R0, 0xffbfffff, RZ, 0xc0, !PT ;  /* 0xffbfffff00007812 */ /* 0x000fe400078ec0ff */
[----:B--2---:R-:W-:-:S05]  /*53af0*/  PRMT R2, R168, 0x7770, RZ ;  /* 0x00007770a8027816 */ /* 0x004fca00000000ff */
[----:B---3--:R0:W-:Y:S02]  /*53b00*/  @P0 STG.E.U8 desc[UR8][R164.64], R2 ;  /* 0x00000002a4000986 */ /* 0x0081e4000c101108 */
[----:B0-----:R-:W-:-:S05]  /*53b10*/  PRMT R2, R168, 0x7771, RZ ;  /* 0x00007771a8027816 */ /* 0x001fca00000000ff */
[----:B------:R0:W-:Y:S04]  /*53b20*/  @P1 STG.E.U8 desc[UR8][R170.64], R2 ;  /* 0x00000002aa001986 */ /* 0x0001e8000c101108 */
[----:B0-----:R-:W2:Y:S04]  /*53b30*/  LDL.LU.64 R170, [R1+0x14e0] ;  /* 0x0014e00001aa7983 */ /* 0x001ea80000300a00 */
[----:B------:R-:W3:Y:S01]  /*53b40*/  LDL.LU.64 R164, [R1+0x9e0] ;  /* 0x0009e00001a47983 */ /* 0x000ee20000300a00 */
[----:B------:R-:W-:Y:S02]  /*53b50*/  @P4 LOP3.LUT R0, R0, 0x400000, RZ, 0xfc, !PT ;  /* 0x0040000000004812 */ /* 0x000fe400078efcff */
[----:B------:R-:W-:Y:S01]  /*53b60*/  LOP3.LUT P4, RZ, R6, 0x10000, RZ, 0xc0, !PT ;  /* 0x0001000006ff7812 */ /* 0x000fe2000788c0ff */
[----:B------:R-:W3:Y:S01]  /*53b70*/  LDL.LU.64 R174, [R1+0x9d0] ;  /* 0x0009d00001ae7983 */ /* 0x000ee20000300a00 */
[----:B------:R-:W-:-:S02]  /*53b80*/  LOP3.LUT R0, R0, 0xff7fffff, RZ, 0xc0, !PT ;  /* 0xff7fffff00007812 */ /* 0x000fc400078ec0ff */
[C---:B------:R-:W-:Y:S01]  /*53b90*/  LOP3.LUT P2, RZ, R6.reuse, 0x200, RZ, 0xc0, !PT ;  /* 0x0000020006ff7812 */ /* 0x040fe2000784c0ff */
[----:B------:R-:W3:Y:S01]  /*53ba0*/  LDL.LU.64 R172, [R1+0x9c8] ;  /* 0x0009c80001ac7983 */ /* 0x000ee20000300a00 */
[----:B------:R-:W-:Y:S02]  /*53bb0*/  LOP3.LUT P3, RZ, R6, 0x400, RZ, 0xc0, !PT ;  /* 0x0000040006ff7812 */ /* 0x000fe4000786c0ff */
[----:B------:R-:W-:Y:S01]  /*53bc0*/  PRMT R2, R169, 0x7770, RZ ;  /* 0x00007770a9027816 */ /* 0x000fe200000000ff */
[----:B------:R-:W3:Y:S04]  /*53bd0*/  LDL.LU.64 R176, [R1+0x9c0] ;  /* 0x0009c00001b07983 */ /* 0x000ee80000300a00 */
[----:B------:R-:W-:Y:S02]  /*53be0*/  @P4 LOP3.LUT R0, R0, 0x800000, RZ, 0xfc, !PT ;  /* 0x0080000000004812 */ /* 0x000fe400078efcff */
[----:B------:R-:W-:-:S02]  /*53bf0*/  LOP3.LUT P4, RZ, R6, 0x8000, RZ, 0xc0, !PT ;  /* 0x0000800006ff7812 */ /* 0x000fc4000788c0ff */
        /* <DEDUP_REMOVED lines=9> */
[----:B------:R-:W-:Y:S01]  /*53c90*/  LOP3.LUT R0, R0, 0xf7ffffff, RZ, 0xc0, !PT ;  /* 0xf7ffffff00007812 */ /* 0x000fe200078ec0ff */
[----:B----4-:R0:W-:Y:S10]  /*53ca0*/  @P2 STG.E.U8 desc[UR8][R178.64], R2 ;  /* 0x00000002b2002986 */ /* 0x0101f4000c101108 */
[----:B------:R-:W-:-:S02]  /*53cb0*/  @P4 LOP3.LUT R0, R0, 0x8000000, RZ, 0xfc, !PT ;  /* 0x0800000000004812 */ /* 0x000fc400078efcff */
[----:B------:R-:W-:Y:S01]  /*53cc0*/  LOP3.LUT P4, RZ, R6, 0x800, RZ, 0xc0, !PT ;  /* 0x0000080006ff7812 */ /* 0x000fe2000788c0ff */
[----:B0-----:R-:W4:Y:S01]  /*53cd0*/  LDL.LU.64 R178, [R1+0x9b8] ;  /* 0x0009b80001b27983 */ /* 0x001f220000300a00 */
[----:B------:R-:W-:-:S05]  /*53ce0*/  PRMT R2, R169, 0x7771, RZ ;  /* 0x00007771a9027816 */ /* 0x000fca00000000ff */
[----:B------:R0:W-:Y:S04]  /*53cf0*/  @P3 STG.E.U8 desc[UR8][R156.64], R2 ;  /* 0x000000029c003986 */ /* 0x0001e8000c101108 */
[----:B0-----:R-:W4:Y:S01]  /*53d00*/  LDL.LU.64 R156, [R1+0x9b0] ;  /* 0x0009b000019c7983 */ /* 0x001f220000300a00 */
[----:B--2---:R-:W-:-:S05]  /*53d10*/  PRMT R2, R170, 0x7770, RZ ;  /* 0x00007770aa027816 */ /* 0x004fca00000000ff */
[----:B------:R0:W-:Y:S01]  /*53d20*/  @P4 STG.E.U8 desc[UR8][R162.64], R2 ;  /* 0x00000002a2004986 */ /* 0x0001e2000c101108 */
[----:B------:R-:W-:Y:S02]  /*53d30*/  LOP3.LUT P4, RZ, R0, 0x8000000, RZ, 0xc0, !PT ;  /* 0x0800000000ff7812 */ /* 0x000fe4000788c0ff */
[----:B0-----:R-:W-:Y:S01]  /*53d40*/  PRMT R2, R170, 0x7771, RZ ;  /* 0x00007771aa027816 */ /* 0x001fe200000000ff */
[----:B------:R-:W2:Y:S10]  /*53d50*/  LDL.LU.64 R162, [R1+0x9a8] ;  /* 0x0009a80001a27983 */ /* 0x000eb40000300a00 */
[----:B------:R0:W-:Y:S01]  /*53d60*/  @P4 STG.E.U8 desc[UR8][R160.64], R2 ;  /* 0x00000002a0004986 */ /* 0x0001e2000c101108 */
[----:B------:R-:W-:-:S02]  /*53d70*/  LOP3.LUT P4, RZ, R0, 0x4000000, RZ, 0xc0, !PT ;  /* 0x0400000000ff7812 */ /* 0x000fc4000788c0ff */
        /* <DEDUP_REMOVED lines=12> */
[----:B------:R-:W-:Y:S01]  /*53e40*/  PRMT R168, R168, 0x7773, RZ ;  /* 0x00007773a8a87816 */ /* 0x000fe200000000ff */
[----:B0-----:R-:W2:Y:S10]  /*53e50*/  LDL.LU.64 R166, [R1+0x14c8] ;  /* 0x0014c80001a67983 */ /* 0x001eb40000300a00 */
[----:B---3--:R0:W-:Y:S04]  /*53e60*/  @P4 STG.E.U8 desc[UR8][R164.64], R168 ;  /* 0x000000a8a4004986 */ /* 0x0081e8000c101108 */
[----:B0-----:R-:W3:Y:S01]  /*53e70*/  LDL.LU.64 R164, [R1+0x14c0] ;  /* 0x0014c00001a47983 */ /* 0x001ee20000300a00 */
[----:B------:R-:W-:-:S02]  /*53e80*/  LOP3.LUT P4, RZ, R0, 0x400000, RZ, 0xc0, !PT ;  /* 0x0040000000ff7812 */ /* 0x000fc4000788c0ff */
[C---:B------:R-:W-:Y:S02]  /*53e90*/  PRMT R2, R169.reuse, 0x7772, RZ ;  /* 0x00007772a9027816 */ /* 0x040fe400000000ff */
[----:B------:R-:W-:Y:S02]  /*53ea0*/  PRMT R169, R169, 0x7773, RZ ;  /* 0x00007773a9a97816 */ /* 0x000fe400000000ff */
[C---:B------:R-:W-:Y:S02]  /*53eb0*/  LOP3.LUT P5, RZ, R6.reuse, 0x100000, RZ, 0xc0, !PT ;  /* 0x0010000006ff7812 */ /* 0x040fe400078ac0ff */
[----:B------:R-:W-:-:S05]  /*53ec0*/  LOP3.LUT P6, RZ, R6, 0x200000, RZ, 0xc0, !PT ;  /* 0x0020000006ff7812 */ /* 0x000fca00078cc0ff */
[----:B---3--:R0:W-:Y:S04]  /*53ed0*/  @P4 STG.E.U8 desc[UR8][R164.64], R2 ;  /* 0x00000002a4004986 */ /* 0x0081e8000c101108 */
[----:B0-----:R-:W3:Y:S01]  /*53ee0*/  LDL.LU.64 R164, [R1+0x14b8] ;  /* 0x0014b80001a47983 */ /* 0x001ee20000300a00 */
[----:B------:R-:W-:Y:S02]  /*53ef0*/  LOP3.LUT P4, RZ, R0, 0x200000, RZ, 0xc0, !PT ;  /* 0x0020000000ff7812 */ /* 0x000fe4000788c0ff */
[----:B------:R-:W-:-:S11]  /*53f00*/  PRMT R2, R170, 0x7772, RZ ;  /* 0x00007772aa027816 */ /* 0x000fd600000000ff */
[----:B------:R-:W-:Y:S01]  /*53f10*/  @P4 STG.E.U8 desc[UR8][R174.64], R169 ;  /* 0x000000a9ae004986 */ /* 0x000fe2000c101108 */
[----:B------:R-:W-:Y:S02]  /*53f20*/  LOP3.LUT P4, RZ, R0, 0x100000, RZ, 0xc0, !PT ;  /* 0x0010000000ff7812 */ /* 0x000fe4000788c0ff */
[C---:B------:R-:W-:Y:S02]  /*53f30*/  LOP3.LUT P0, RZ, R6.reuse, 0x400000, RZ, 0xc0, !PT ;  /* 0x0040000006ff7812 */ /* 0x040fe4000780c0ff */
[----:B------:R-:W-:Y:S02]  /*53f40*/  LOP3.LUT P1, RZ, R6, 0x800000, RZ, 0xc0, !PT ;  /* 0x0080000006ff7812 */ /* 0x000fe4000782c0ff */
[----:B------:R-:W-:Y:S02]  /*53f50*/  PRMT R170, R170, 0x7773, RZ ;  /* 0x00007773aaaa7816 */ /* 0x000fe400000000ff */
[----:B------:R-:W-:-:S05]  /*53f60*/  LOP3.LUT P2, RZ, R6, 0x1000000, RZ, 0xc0, !PT ;  /* 0x0100000006ff7812 */ /* 0x000fca000784c0ff */
[----:B------:R0:W-:Y:S04]  /*53f70*/  @P4 STG.E.U8 desc[UR8][R172.64], R2 ;  /* 0x00000002ac004986 */ /* 0x0001e8000c101108 */
[----:B------:R-:W-:Y:S01]  /*53f80*/  @P5 STG.E.U8 desc[UR8][R176.64], R170 ;  /* 0x000000aab0005986 */ /* 0x000fe2000c101108 */
[C---:B0-----:R-:W-:Y:S02]  /*53f90*/  PRMT R2, R171.reuse, 0x7772, RZ ;  /* 0x00007772ab027816 */ /* 0x041fe400000000ff */
[----:B------:R-:W-:-:S03]  /*53fa0*/  PRMT R171, R171, 0x7773, RZ ;  /* 0x00007773abab7816 */ /* 0x000fc600000000ff */
[----:B----4-:R3:W-:Y:S01]  /*53fb0*/  @P6 STG.E.U8 desc[UR8][R178.64], R2 ;  /* 0x00000002b2006986 */ /* 0x0107e2000c101108 */
[----:B------:R-:W-:-:S03]  /*53fc0*/  LOP3.LUT P3, RZ, R6, 0x2000000, RZ, 0xc0, !PT ;  /* 0x0200000006ff7812 */ /* 0x000fc6000786c0ff */
[----:B------:R-:W-:Y:S01]  /*53fd0*/  @P0 STG.E.U8 desc[UR8][R156.64], R171 ;  /* 0x000000ab9c000986 */ /* 0x000fe2000c101108 */
[----:B---3--:R-:W-:-:S05]  /*53fe0*/  PRMT R2, R164, 0x7770, RZ ;  /* 0x00007770a4027816 */ /* 0x008fca00000000ff */
[----:B--2---:R0:W-:Y:S02]  /*53ff0*/  @P1 STG.E.U8 desc[UR8][R162.64], R2 ;  /* 0x00000002a2001986 */ /* 0x0041e4000c101108 */
[----:B0-----:R-:W-:-:S05]  /*54000*/  PRMT R2, R164, 0x7771, RZ ;  /* 0x00007771a4027816 */ /* 0x001fca00000000ff */
[----:B------:R0:W-:Y:S02]  /*54010*/  @P2 STG.E.U8 desc[UR8][R160.64], R2 ;  /* 0x00000002a0002986 */ /* 0x0001e4000c101108 */
[----:B0-----:R-:W-:-:S05]  /*54020*/  PRMT R2, R165, 0x7770, RZ ;  /* 0x00007770a5027816 */ /* 0x001fca00000000ff */
[----:B------:R0:W-:Y:S04]  /*54030*/  @P3 STG.E.U8 desc[UR8][R166.64], R2 ;  /* 0x00000002a6003986 */ /* 0x0001e8000c101108 */
[----:B0-----:R-:W2:Y:S04]  /*54040*/  LDL.LU.64 R166, [R1+0x14b0] ;  /* 0x0014b00001a67983 */ /* 0x001ea80000300a00 */
[----:B------:R-:W3:Y:S04]  /*54050*/  LDL.LU.64 R162, [R1+0x990] ;  /* 0x0009900001a27983 */ /* 0x000ee80000300a00 */
[----:B------:R-:W4:Y:S04]  /*54060*/  LDL.LU.64 R160, [R1+0x988] ;  /* 0x0009880001a07983 */ /* 0x000f280000300a00 */
[----:B------:R-:W4:Y:S04]  /*54070*/  LDL.LU.64 R168, [R1+0x980] ;  /* 0x0009800001a87983 */ /* 0x000f280000300a00 */
[----:B------:R-:W4:Y:S04]  /*54080*/  LDL.LU.64 R174, [R1+0x978] ;  /* 0x0009780001ae7983 */ /* 0x000f280000300a00 */
[----:B------:R-:W4:Y:S04]  /*54090*/  LDL.LU.64 R172, [R1+0x970] ;  /* 0x0009700001ac7983 */ /* 0x000f280000300a00 */
[----:B------:R-:W4:Y:S04]  /*540a0*/  LDL.LU.64 R176, [R1+0x968] ;  /* 0x0009680001b07983 */ /* 0x000f280000300a00 */
[----:B------:R-:W4:Y:S01]  /*540b0*/  LDL.LU.64 R178, [R1+0x960] ;  /* 0x0009600001b27983 */ /* 0x000f220000300a00 */
[----:B------:R-:W-:-:S03]  /*540c0*/  LOP3.LUT P0, RZ, R6, 0x4000000, RZ, 0xc0, !PT ;  /* 0x0400000006ff7812 */ /* 0x000fc6000780c0ff */
[----:B------:R-:W4:Y:S01]  /*540d0*/  LDL.LU.64 R156, [R1+0x958] ;  /* 0x00095800019c7983 */ /* 0x000f220000300a00 */
[----:B------:R-:W-:Y:S02]  /*540e0*/  PRMT R2, R165, 0x7771, RZ ;  /* 0x00007771a5027816 */ /* 0x000fe400000000ff */
[----:B------:R-:W-:Y:S02]  /*540f0*/  LOP3.LUT P1, RZ, R6, 0x8000000, RZ, 0xc0, !PT ;  /* 0x0800000006ff7812 */ /* 0x000fe4000782c0ff */
        /* <DEDUP_REMOVED lines=15> */
[----:B------:R-:W-:Y:S01]  /*541f0*/  LOP3.LUT P4, RZ, R7, 0x2, RZ, 0xc0, !PT ;  /* 0x0000000207ff7812 */ /* 0x000fe2000788c0ff */
[----:B---3--:R0:W-:Y:S04]  /*54200*/  @P0 STG.E.U8 desc[UR8][R162.64], R2 ;  /* 0x00000002a2000986 */ /* 0x0081e8000c101108 */
[----:B0-----:R-:W3:Y:S01]  /*54210*/  LDL.LU.64 R162, [R1+0x950] ;  /* 0x0009500001a27983 */ /* 0x001ee20000300a00 */
[----:B--2---:R-:W-:-:S05]  /*54220*/  PRMT R2, R166, 0x7770, RZ ;  /* 0x00007770a6027816 */ /* 0x004fca00000000ff */
[----:B----4-:R0:W-:Y:S04]  /*54230*/  @P1 STG.E.U8 desc[UR8][R160.64], R2 ;  /* 0x00000002a0001986 */ /* 0x0101e8000c101108 */
[----:B0-----:R-:W2:Y:S01]  /*54240*/  LDL.LU.64 R160, [R1+0x948] ;  /* 0x0009480001a07983 */ /* 0x001ea20000300a00 */
[----:B------:R-:W-:Y:S02]  /*54250*/  LOP3.LUT R0, R0, 0xfffdffff, RZ, 0xc0, !PT ;  /* 0xfffdffff00007812 */ /* 0x000fe400078ec0ff */
[----:B------:R-:W-:Y:S01]  /*54260*/  LOP3.LUT P2, RZ, R6, 0x10000000, RZ, 0xc0, !PT ;  /* 0x1000000006ff7812 */ /* 0x000fe2000784c0ff */
[----:B------:R-:W4:Y:S01]  /*54270*/  LDL.LU.64 R170, [R1+0x928] ;  /* 0x0009280001aa7983 */ /* 0x000f220000300a00 */
[----:B------:R-:W-:Y:S02]  /*54280*/  @P4 LOP3.LUT R0, R0, 0x20000, RZ, 0xfc, !PT ;  /* 0x0002000000004812 */ /* 0x000fe400078efcff */
[----:B------:R-:W-:-:S02]  /*54290*/  LOP3.LUT P4, RZ, R7, 0x1, RZ, 0xc0, !PT ;  /* 0x0000000107ff7812 */ /* 0x000fc4000788c0ff */
[----:B------:R-:W-:Y:S02]  /*542a0*/  LOP3.LUT R0, R0, 0xfffbffff, RZ, 0xc0, !PT ;  /* 0xfffbffff00007812 */ /* 0x000fe400078ec0ff */
[----:B------:R-:W-:-:S09]  /*542b0*/  LOP3.LUT P3, RZ, R6, 0x20000000, RZ, 0xc0, !PT ;  /* 0x2000000006ff7812 */ /* 0x000fd2000786c0ff */
[----:B------:R-:W-:Y:S02]  /*542c0*/  @P4 LOP3.LUT R0, R0, 0x40000, RZ, 0xfc, !PT ;  /* 0x0004000000004812 */ /* 0x000fe400078efcff */
[----:B------:R-:W-:Y:S02]  /*542d0*/  LOP3.LUT P4, RZ, R6, 0x80000000, RZ, 0xc0, !PT ;  /* 0x8000000006ff7812 */ /* 0x000fe4000788c0ff */
[----:B------:R-:W-:Y:S02]  /*542e0*/  LOP3.LUT R0, R0, 0xfff7ffff, RZ, 0xc0, !PT ;  /* 0xfff7ffff00007812 */ /* 0x000fe400078ec0ff */
[----:B------:R-:W-:-:S05]  /*542f0*/  PRMT R2, R166, 0x7771, RZ ;  /* 0x00007771a6027816 */ /* 0x000fca00000000ff */
[----:B------:R0:W-:Y:S04]  /*54300*/  @P2 STG.E.U8 desc[UR8][R168.64], R2 ;  /* 0x00000002a8002986 */ /* 0x0001e8000c101108 */
[----:B------:R-:W-:Y:S02]  /*54310*/  @P4 LOP3.LUT R0, R0, 0x80000, RZ, 0xfc, !PT ;  /* 0x0008000000004812 */ /* 0x000fe400078efcff */
[----:B------:R-:W-:Y:S02]  /*54320*/  LOP3.LUT P4, RZ, R6, 0x40000000, RZ, 0xc0, !PT ;  /* 0x4000000006ff7812 */ /* 0x000fe4000788c0ff */
[C---:B0-----:R-:W-:Y:S01]  /*54330*/  PRMT R2, R167.reuse, 0x7770, RZ ;  /* 0x00007770a7027816 */ /* 0x041fe200000000ff */
[----:B------:R-:W4:Y:S04]  /*54340*/  LDL.LU.64 R168, [R1+0x920] ;  /* 0x0009200001a87983 */ /* 0x000f280000300a00 */
[----:B------:R0:W-:Y:S02]  /*54350*/  @P3 STG.E.U8 desc[UR8][R174.64], R2 ;  /* 0x00000002ae003986 */ /* 0x0001e4000c101108 */
[----:B0-----:R-:W-:-:S02]  /*54360*/  PRMT R2, R167, 0x7771, RZ ;  /* 0x00007771a7027816 */ /* 0x001fc400000000ff */
[----:B------:R-:W4:Y:S04]  /*54370*/  LDL.LU.64 R174, [R1+0x918] ;  /* 0x0009180001ae7983 */ /* 0x000f280000300a00 */
[----:B------:R0:W-:Y:S01]  /*54380*/  @P4 STG.E.U8 desc[UR8][R172.64], R2 ;  /* 0x00000002ac004986 */ /* 0x0001e2000c101108 */
[----:B------:R-:W-:Y:S02]  /*54390*/  LOP3.LUT P4, RZ, R0, 0x80000, RZ, 0xc0, !PT ;  /* 0x0008000000ff7812 */ /* 0x000fe4000788c0ff */
[----:B0-----:R-:W-:Y:S01]  /*543a0*/  PRMT R2, R164, 0x7772, RZ ;  /* 0x00007772a4027816 */ /* 0x001fe200000000ff */
[----:B------:R-:W4:Y:S10]  /*543b0*/  LDL.LU.64 R172, [R1+0x910] ;  /* 0x0009100001ac7983 */ /* 0x000f340000300a00 */
[----:B------:R0:W-:Y:S01]  /*543c0*/  @P4 STG.E.U8 desc[UR8][R176.64], R2 ;  /* 0x00000002b0004986 */ /* 0x0001e2000c101108 */
[----:B------:R-:W-:-:S02]  /*543d0*/  LOP3.LUT P4, RZ, R0, 0x40000, RZ, 0xc0, !PT ;  /* 0x0004000000ff7812 */ /* 0x000fc4000788c0ff */
[----:B------:R-:W-:Y:S02]  /*543e0*/  PRMT R164, R164, 0x7773, RZ ;  /* 0x00007773a4a47816 */ /* 0x000fe400000000ff */
[----:B0-----:R-:W-:Y:S01]  /*543f0*/  PRMT R2, R165, 0x7772, RZ ;  /* 0x00007772a5027816 */ /* 0x001fe200000000ff */
[----:B------:R-:W4:Y:S08]  /*54400*/  LDL.LU.64 R176, [R1+0x908] ;  /* 0x0009080001b07983 */ /* 0x000f300000300a00 */
[----:B------:R0:W-:Y:S01]  /*54410*/  @P4 STG.E.U8 desc[UR8][R178.64], R164 ;  /* 0x000000a4b2004986 */ /* 0x0001e2000c101108 */
[----:B------:R-:W-:-:S02]  /*54420*/  LOP3.LUT P4, RZ, R0, 0x20000, RZ, 0xc0, !PT ;  /* 0x0002000000ff7812 */ /* 0x000fc4000788c0ff */
[----:B------:R-:W-:Y:S01]  /*54430*/  PRMT R165, R165, 0x7773, RZ ;  /* 0x00007773a5a57816 */ /* 0x000fe200000000ff */
[----:B0-----:R-:W4:Y:S10]  /*54440*/  LDL.LU.64 R178, [R1+0x900] ;  /* 0x0009000001b27983 */ /* 0x001f340000300a00 */
[----:B------:R0:W-:Y:S01]  /*54450*/  @P4 STG.E.U8 desc[UR8][R156.64], R2 ;  /* 0x000000029c004986 */ /* 0x0001e2000c101108 */
[----:B------:R-:W-:-:S02]  /*54460*/  LOP3.LUT P4, RZ, R0, 0x10000, RZ, 0xc0, !PT ;  /* 0x0001000000ff7812 */ /* 0x000fc4000788c0ff */
[----:B0-----:R-:W-:Y:S01]  /*54470*/  PRMT R2, R166, 0x7772, RZ ;  /* 0x00007772a6027816 */ /* 0x001fe200000000ff */
[----:B------:R-:W4:Y:S10]  /*54480*/  LDL.LU.64 R156, [R1+0x14a8] ;  /* 0x0014a800019c7983 */ /* 0x000f340000300a00 */
[----:B---3--:R0:W-:Y:S01]  /*54490*/  @P4 STG.E.U8 desc[UR8][R162.64], R165 ;  /* 0x000000a5a2004986 */ /* 0x0081e2000c101108 */
[----:B------:R-:W-:-:S03]  /*544a0*/  LOP3.LUT P4, RZ, R0, 0x8000, RZ, 0xc0, !PT ;  /* 0x0000800000ff7812 */ /* 0x000fc6000788c0ff */
[----:B0-----:R-:W3:Y:S04]  /*544b0*/  LDL.LU.64 R162, [R1+0x14a0] ;  /* 0x0014a00001a27983 */ /* 0x001ee80000300a00 */
[----:B------:R-:W4:Y:S06]  /*544c0*/  LDL.LU.64 R164, [R1+0x930] ;  /* 0x0009300001a47983 */ /* 0x000f2c0000300a00 */
[----:B--2---:R0:W-:Y:S04]  /*544d0*/  @P4 STG.E.U8 desc[UR8][R160.64], R2 ;  /* 0x00000002a0004986 */ /* 0x0041e8000c101108 */
[----:B0-----:R-:W2:Y:S01]  /*544e0*/  LDL.LU.64 R160, [R1+0x1498] ;  /* 0x0014980001a07983 */ /* 0x001ea20000300a00 */
[----:B------:R-:W-:-:S02]  /*544f0*/  LOP3.LUT P4, RZ, R0, 0x4000, RZ, 0xc0, !PT ;  /* 0x0000400000ff7812 */ /* 0x000fc4000788c0ff */
[----:B------:R-:W-:Y:S02]  /*54500*/  PRMT R166, R166, 0x7773, RZ ;  /* 0x00007773a6a67816 */ /* 0x000fe400000000ff */
[----:B------:R-:W-:Y:S02]  /*54510*/  PRMT R2, R167, 0x7772, RZ ;  /* 0x00007772a7027816 */ /* 0x000fe400000000ff */
[----:B------:R-:W-:-:S07]  /*54520*/  LOP3.LUT P5, RZ, R7, 0x80, RZ, 0xc0, !PT ;  /* 0x0000008007ff7812 */ /* 0x000fce00078ac0ff */
[----:B--2---:R0:W-:Y:S04]  /*54530*/  @P4 STG.E.U8 desc[UR8][R160.64], R166 ;  /* 0x000000a6a0004986 */ /* 0x0041e8000c101108 */
[----:B0-----:R-:W2:Y:S01]  /*54540*/  LDL.LU.64 R160, [R1+0x1490] ;  /* 0x0014900001a07983 */ /* 0x001ea20000300a00 */
[----:B------:R-:W-:-:S13]  /*54550*/  LOP3.LUT P4, RZ, R0, 0x2000, RZ, 0xc0, !PT ;  /* 0x0000200000ff7812 */ /* 0x000fda000788c0ff */
[----:B---3--:R0:W-:Y:S04]  /*54560*/  @P4 STG.E.U8 desc[UR8][R162.64], R2 ;  /* 0x00000002a2004986 */ /* 0x0081e8000c101108 */
[----:B0-----:R-:W3:Y:S01]  /*54570*/  LDL.LU.64 R162, [R1+0x1488] ;  /* 0x0014880001a27983 */ /* 0x001ee20000300a00 */
[----:B------:R-:W-:Y:S02]  /*54580*/  LOP3.LUT P4, RZ, R0, 0x1000, RZ, 0xc0, !PT ;  /* 0x0000100000ff7812 */ /* 0x000fe4000788c0ff */
[----:B------:R-:W-:Y:S02]  /*54590*/  LOP3.LUT P6, RZ, R7, 0x100, RZ, 0xc0, !PT ;  /* 0x0000010007ff7812 */ /* 0x000fe400078cc0ff */
[----:B------:R-:W-:Y:S02]  /*545a0*/  PRMT R167, R167, 0x7773, RZ ;  /* 0x00007773a7a77816 */ /* 0x000fe400000000ff */
[----:B------:R-:W-:-:S07]  /*545b0*/  LOP3.LUT P0, RZ, R7, 0x200, RZ, 0xc0, !PT ;  /* 0x0000020007ff7812 */ /* 0x000fce000780c0ff */
[----:B----4-:R0:W-:Y:S01]  /*545c0*/  @P4 STG.E.U8 desc[UR8][R164.64], R167 ;  /* 0x000000a7a4004986 */ /* 0x0101e2000c101108 */
[----:B------:R-:W-:-:S03]  /*545d0*/  LOP3.LUT P1, RZ, R7, 0x400, RZ, 0xc0, !PT ;  /* 0x0000040007ff7812 */ /* 0x000fc6000782c0ff */
[----:B0-----:R-:W4:Y:S01]  /*545e0*/  LDL.LU.64 R164, [R1+0x8f8] ;  /* 0x0008f80001a47983 */ /* 0x001f220000300a00 */
[C---:B------:R-:W-:Y:S02]  /*545f0*/  LOP3.LUT P2, RZ, R7.reuse, 0x800, RZ, 0xc0, !PT ;  /* 0x0000080007ff7812 */ /* 0x040fe4000784c0ff */
[C---:B------:R-:W-:Y:S02]  /*54600*/  LOP3.LUT P3, RZ, R7.reuse, 0x1000, RZ, 0xc0, !PT ;  /* 0x0000100007ff7812 */ /* 0x040fe4000786c0ff */
[----:B------:R-:W-:Y:S02]  /*54610*/  LOP3.LUT P4, RZ, R7, 0x2000000, RZ, 0xc0, !PT ;  /* 0x0200000007ff7812 */ /* 0x000fe4000788c0ff */
[----:B------:R-:W-:-:S11]  /*54620*/  LOP3.LUT R0, R0, 0xffffffef, RZ, 0xc0, !PT ;  /* 0xffffffef00007812 */ /* 0x000fd600078ec0ff */
[----:B------:R-:W-:Y:S02]  /*54630*/  @P4 LOP3.LUT R0, R0, 0x10, RZ, 0xfc, !PT ;  /* 0x0000001000004812 */ /* 0x000fe400078efcff */
[----:B------:R-:W-:Y:S02]  /*54640*/  LOP3.LUT P4, RZ, R7, 0x1000000, RZ, 0xc0, !PT ;  /* 0x0100000007ff7812 */ /* 0x000fe4000788c0ff */
[----:B------:R-:W-:Y:S02]  /*54650*/  LOP3.LUT R0, R0, 0xffffffdf, RZ, 0xc0, !PT ;  /* 0xffffffdf00007812 */ /* 0x000fe400078ec0ff */
[----:B--2---:R-:W-:-:S05]  /*54660*/  PRMT R2, R160, 0x7770, RZ ;  /* 0x00007770a0027816 */ /* 0x004fca00000000ff */
[----:B------:R0:W-:Y:S02]  /*54670*/  @P5 STG.E.U8 desc[UR8][R170.64], R2 ;  /* 0x00000002aa005986 */ /* 0x0001e4000c101108 */
[----:B0-----:R-:W-:Y:S02]  /*54680*/  PRMT R2, R160, 0x7771, RZ ;  /* 0x00007771a0027816 */ /* 0x001fe400000000ff */
[----:B------:R-:W2:Y:S04]  /*54690*/  LDL.LU.64 R170, [R1+0x8f0] ;  /* 0x0008f00001aa7983 */ /* 0x000ea80000300a00 */
[----:B------:R0:W-:Y:S02]  /*546a0*/  @P6 STG.E.U8 desc[UR8][R168.64], R2 ;  /* 0x00000002a8006986 */ /* 0x0001e4000c101108 */
[----:B0-----:R-:W-:-:S02]  /*546b0*/  PRMT R2, R161, 0x7770, RZ ;  /* 0x00007770a1027816 */ /* 0x001fc400000000ff */
[----:B------:R-:W2:Y:S04]  /*546c0*/  LDL.LU.64 R168, [R1+0x8e8] ;  /* 0x0008e80001a87983 */ /* 0x000ea80000300a00 */
[----:B------:R0:W-:Y:S02]  /*546d0*/  @P0 STG.E.U8 desc[UR8][R174.64], R2 ;  /* 0x00000002ae000986 */ /* 0x0001e4000c101108 */
[----:B0-----:R-:W-:Y:S02]  /*546e0*/  PRMT R2, R161, 0x7771, RZ ;  /* 0x00007771a1027816 */ /* 0x001fe400000000ff */
[----:B------:R-:W2:Y:S04]  /*546f0*/  LDL.LU.64 R174, [R1+0x8e0] ;  /* 0x0008e00001ae7983 */ /* 0x000ea80000300a00 */
[----:B------:R0:W-:Y:S04]  /*54700*/  @P1 STG.E.U8 desc[UR8][R172.64], R2 ;  /* 0x00000002ac001986 */ /* 0x0001e8000c101108 */
[----:B0-----:R-:W2:Y:S01]  /*54710*/  LDL.LU.64 R172, [R1+0x8d8] ;  /* 0x0008d80001ac7983 */ /* 0x001ea20000300a00 */
[----:B---3--:R-:W-:-:S05]  /*54720*/  PRMT R2, R162, 0x7770, RZ ;  /* 0x00007770a2027816 */ /* 0x008fca00000000ff */
[----:B------:R0:W-:Y:S04]  /*54730*/  @P2 STG.E.U8 desc[UR8][R176.64], R2 ;  /* 0x00000002b0002986 */ /* 0x0001e8000c101108 */
[----:B0-----:R-:W3:Y:S01]  /*54740*/  LDL.LU.64 R176, [R1+0x8d0] ;  /* 0x0008d00001b07983 */ /* 0x001ee20000300a00 */
[----:B------:R-:W-:-:S05]  /*54750*/  PRMT R2, R162, 0x7771, RZ ;  /* 0x00007771a2027816 */ /* 0x000fca00000000ff */
[----:B------:R0:W-:Y:S04]  /*54760*/  @P3 STG.E.U8 desc[UR8][R178.64], R2 ;  /* 0x00000002b2003986 */ /* 0x0001e8000c101108 */
[----:B0-----:R-:W3:Y:S01]  /*54770*/  LDL.LU.64 R178, [R1+0x8c8] ;  /* 0x0008c80001b27983 */ /* 0x001ee20000300a00 */
[----:B------:R-:W-:Y:S02]  /*54780*/  @P4 LOP3.LUT R0, R0, 0x20, RZ, 0xfc, !PT ;  /* 0x0000002000004812 */ /* 0x000fe400078efcff */
[----:B------:R-:W-:Y:S01]  /*54790*/  LOP3.LUT P4, RZ, R7, 0x800000, RZ, 0xc0, !PT ;  /* 0x0080000007ff7812 */ /* 0x000fe2000788c0ff */
[----:B------:R-:W3:Y:S01]  /*547a0*/  LDL.LU.64 R166, [R1+0x8a8] ;  /* 0x0008a80001a67983 */ /* 0x000ee20000300a00 */
        /* <DEDUP_REMOVED lines=13> */
[C---:B------:R-:W-:Y:S02]  /*54880*/  LOP3.LUT P0, RZ, R7.reuse, 0x2000, RZ, 0xc0, !PT ;  /* 0x0000200007ff7812 */ /* 0x040fe4000780c0ff */
[----:B------:R-:W-:Y:S02]  /*54890*/  LOP3.LUT P1, RZ, R7, 0x4000, RZ, 0xc0, !PT ;  /* 0x0000400007ff7812 */ /* 0x000fe4000782c0ff */
[----:B------:R-:W-:-:S05]  /*548a0*/  PRMT R2, R163, 0x7770, RZ ;  /* 0x00007770a3027816 */ /* 0x000fca00000000ff */
[----:B------:R-:W-:Y:S02]  /*548b0*/  @P4 LOP3.LUT R0, R0, 0x400, RZ, 0xfc, !PT ;  /* 0x0000040000004812 */ /* 0x000fe400078efcff */
[C---:B------:R-:W-:Y:S02]  /*548c0*/  LOP3.LUT P4, RZ, R7.reuse, 0x40000, RZ, 0xc0, !PT ;  /* 0x0004000007ff7812 */ /* 0x040fe4000788c0ff */
[C---:B------:R-:W-:Y:S01]  /*548d0*/  LOP3.LUT P2, RZ, R7.reuse, 0x8000, RZ, 0xc0, !PT ;  /* 0x0000800007ff7812 */ /* 0x040fe2000784c0ff */
[----:B----4-:R0:W-:Y:S01]  /*548e0*/  @P0 STG.E.U8 desc[UR8][R164.64], R2 ;  /* 0x00000002a4000986 */ /* 0x0101e2000c101108 */
[----:B------:R-:W-:Y:S02]  /*548f0*/  LOP3.LUT R0, R0, 0xfffff7ff, RZ, 0xc0, !PT ;  /* 0xfffff7ff00007812 */ /* 0x000fe400078ec0ff */
[----:B------:R-:W-:Y:S02]  /*54900*/  LOP3.LUT P3, RZ, R7, 0x10000, RZ, 0xc0, !PT ;  /* 0x0001000007ff7812 */ /* 0x000fe4000786c0ff */
[----:B0-----:R-:W-:Y:S01]  /*54910*/  PRMT R2, R163, 0x7771, RZ ;  /* 0x00007771a3027816 */ /* 0x001fe200000000ff */
[----:B------:R-:W4:Y:S04]  /*54920*/  LDL.LU.64 R164, [R1+0x8a0] ;  /* 0x0008a00001a47983 */ /* 0x000f280000300a00 */
[----:B------:R-:W-:-:S02]  /*54930*/  @P4 LOP3.LUT R0, R0, 0x800, RZ, 0xfc, !PT ;  /* 0x0000080000004812 */ /* 0x000fc400078efcff */
[----:B------:R-:W-:Y:S01]  /*54940*/  LOP3.LUT P4, RZ, R7, 0x20000, RZ, 0xc0, !PT ;  /* 0x0002000007ff7812 */ /* 0x000fe2000788c0ff */
[----:B--2---:R0:W-:Y:S02]  /*54950*/  @P1 STG.E.U8 desc[UR8][R170.64], R2 ;  /* 0x00000002aa001986 */ /* 0x0041e4000c101108 */
[C---:B0-----:R-:W-:Y:S02]  /*54960*/  PRMT R2, R160.reuse, 0x7772, RZ ;  /* 0x00007772a0027816 */ /* 0x041fe400000000ff */
[----:B------:R-:W2:Y:S01]  /*54970*/  LDL.LU.64 R170, [R1+0x890] ;  /* 0x0008900001aa7983 */ /* 0x000ea20000300a00 */
[----:B------:R-:W-:-:S03]  /*54980*/  PRMT R160, R160, 0x7773, RZ ;  /* 0x00007773a0a07816 */ /* 0x000fc600000000ff */
[----:B------:R0:W-:Y:S02]  /*54990*/  @P2 STG.E.U8 desc[UR8][R168.64], R2 ;  /* 0x00000002a8002986 */ /* 0x0001e4000c101108 */
[C---:B0-----:R-:W-:Y:S02]  /*549a0*/  PRMT R2, R161.reuse, 0x7772, RZ ;  /* 0x00007772a1027816 */ /* 0x041fe400000000ff */
[----:B------:R-:W2:Y:S04]  /*549b0*/  LDL.LU.64 R168, [R1+0x888] ;  /* 0x0008880001a87983 */ /* 0x000ea80000300a00 */
[----:B------:R0:W-:Y:S01]  /*549c0*/  @P3 STG.E.U8 desc[UR8][R174.64], R160 ;  /* 0x000000a0ae003986 */ /* 0x0001e2000c101108 */
[----:B------:R-:W-:-:S03]  /*549d0*/  PRMT R161, R161, 0x7773, RZ ;  /* 0x00007773a1a17816 */ /* 0x000fc600000000ff */
[----:B0-----:R-:W2:Y:S04]  /*549e0*/  LDL.LU.64 R174, [R1+0x880] ;  /* 0x0008800001ae7983 */ /* 0x001ea80000300a00 */
[----:B------:R-:W-:Y:S01]  /*549f0*/  @P4 STG.E.U8 desc[UR8][R172.64], R2 ;  /* 0x00000002ac004986 */ /* 0x000fe2000c101108 */
[----:B------:R-:W-:-:S13]  /*54a00*/  LOP3.LUT P4, RZ, R0, 0x800, RZ, 0xc0, !PT ;  /* 0x0000080000ff7812 */ /* 0x000fda000788c0ff */
[----:B---3--:R0:W-:Y:S04]  /*54a10*/  @P4 STG.E.U8 desc[UR8][R176.64], R161 ;  /* 0x000000a1b0004986 */ /* 0x0081e8000c101108 */
[----:B0-----:R-:W3:Y:S01]  /*54a20*/  LDL.LU.64 R160, [R1+0x8b8] ;  /* 0x0008b80001a07983 */ /* 0x001ee20000300a00 */
[----:B------:R-:W-:Y:S02]  /*54a30*/  LOP3.LUT P4, RZ, R0, 0x400, RZ, 0xc0, !PT ;  /* 0x0000040000ff7812 */ /* 0x000fe4000788c0ff */
[C---:B------:R-:W-:Y:S01]  /*54a40*/  PRMT R2, R162.reuse, 0x7772, RZ ;  /* 0x00007772a2027816 */ /* 0x040fe200000000ff */
[----:B------:R-:W2:Y:S01]  /*54a50*/  LDL.LU.64 R172, [R1+0x878] ;  /* 0x0008780001ac7983 */ /* 0x000ea20000300a00 */
[----:B------:R-:W-:-:S03]  /*54a60*/  PRMT R162, R162, 0x7773, RZ ;  /* 0x00007773a2a27816 */ /* 0x000fc600000000ff */
[----:B------:R-:W2:Y:S06]  /*54a70*/  LDL.LU.64 R176, [R1+0x870] ;  /* 0x0008700001b07983 */ /* 0x000eac0000300a00 */
[----:B------:R0:W-:Y:S01]  /*54a80*/  @P4 STG.E.U8 desc[UR8][R178.64], R2 ;  /* 0x00000002b2004986 */ /* 0x0001e2000c101108 */
[----:B------:R-:W-:-:S03]  /*54a90*/  LOP3.LUT P4, RZ, R0, 0x200, RZ, 0xc0, !PT ;  /* 0x0000020000ff7812 */ /* 0x000fc6000788c0ff */
[----:B0-----:R-:W2:Y:S10]  /*54aa0*/  LDL.LU.64 R178, [R1+0x868] ;  /* 0x0008680001b27983 */ /* 0x001eb40000300a00 */
[----:B------:R0:W-:Y:S04]  /*54ab0*/  @P4 STG.E.U8 desc[UR8][R156.64], R162 ;  /* 0x000000a29c004986 */ /* 0x0001e8000c101108 */
[----:B0-----:R-:W4:Y:S01]  /*54ac0*/  LDL.LU.64 R156, [R1+0x1480] ;  /* 0x00148000019c7983 */ /* 0x001f220000300a00 */
[----:B------:R-:W-:-:S02]  /*54ad0*/  LOP3.LUT P4, RZ, R0, 0x100, RZ, 0xc0, !PT ;  /* 0x0000010000ff7812 */ /* 0x000fc4000788c0ff */
[C---:B------:R-:W-:Y:S02]  /*54ae0*/  PRMT R2, R163.reuse, 0x7772, RZ ;  /* 0x00007772a3027816 */ /* 0x040fe400000000ff */
[----:B------:R-:W-:-:S09]  /*54af0*/  PRMT R163, R163, 0x7773, RZ ;  /* 0x00007773a3a37816 */ /* 0x000fd200000000ff */
[----:B---3--:R-:W-:Y:S01]  /*54b00*/  @P4 STG.E.U8 desc[UR8][R160.64], R2 ;  /* 0x00000002a0004986 */ /* 0x008fe2000c101108 */
[----:B------:R-:W-:-:S13]  /*54b10*/  LOP3.LUT P4, RZ, R0, 0x80, RZ, 0xc0, !PT ;  /* 0x0000008000ff7812 */ /* 0x000fda000788c0ff */
[----:B------:R0:W-:Y:S04]  /*54b20*/  @P4 STG.E.U8 desc[UR8][R158.64], R163 ;  /* 0x000000a39e004986 */ /* 0x0001e8000c101108 */
[----:B0-----:R-:W3:Y:S01]  /*54b30*/  LDL.LU.64 R158, [R1+0x1478] ;  /* 0x00147800019e7983 */ /* 0x001ee20000300a00 */
[----:B------:R-:W-:Y:S02]  /*54b40*/  LOP3.LUT P4, RZ, R0, 0x40, RZ, 0xc0, !PT ;  /* 0x0000004000ff7812 */ /* 0x000fe4000788c0ff */
[----:B----4-:R-:W-:-:S11]  /*54b50*/  PRMT R2, R156, 0x7770, RZ ;  /* 0x000077709c027816 */ /* 0x010fd600000000ff */
[----:B------:R0:W-:Y:S01]  /*54b60*/  @P4 STG.E.U8 desc[UR8][R166.64], R2 ;  /* 0x00000002a6004986 */ /* 0x0001e2000c101108 */
[----:B------:R-:W-:Y:S02]  /*54b70*/  LOP3.LUT P4, RZ, R0, 0x20, RZ, 0xc0, !PT ;  /* 0x0000002000ff7812 */ /* 0x000fe4000788c0ff */
[----:B0-----:R-:W-:-:S11]  /*54b80*/  PRMT R2, R156, 0x7771, RZ ;  /* 0x000077719c027816 */ /* 0x001fd600000000ff */
[----:B------:R0:W-:Y:S01]  /*54b90*/  @P4 STG.E.U8 desc[UR8][R164.64], R2 ;  /* 0x00000002a4004986 */ /* 0x0001e2000c101108 */
[----:B------:R-:W-:Y:S02]  /*54ba0*/  LOP3.LUT P4, RZ, R0, 0x10, RZ, 0xc0, !PT ;  /* 0x0000001000ff7812 */ /* 0x000fe4000788c0ff */
[----:B0-----:R-:W-:-:S11]  /*54bb0*/  PRMT R2, R157, 0x7770, RZ ;  /* 0x000077709d027816 */ /* 0x001fd600000000ff */
[----:B------:R0:W-:Y:S04]  /*54bc0*/  @P4 STG.E.U8 desc[UR8][R8.64], R2 ;  /* 0x0000000208004986 */ /* 0x0001e8000c101108 */
[----:B0-----:R-:W4:Y:S01]  /*54bd0*/  LDL.LU.64 R8, [R1+0x1470] ;  /* 0x0014700001087983 */ /* 0x001f220000300a00 */
[C---:B------:R-:W-:Y:S02]  /*54be0*/  LOP3.LUT P5, RZ, R7.reuse, 0x4000000, RZ, 0xc0, !PT ;  /* 0x0400000007ff7812 */ /* 0x040fe400078ac0ff */
[----:B------:R-:W-:Y:S02]  /*54bf0*/  LOP3.LUT P6, RZ, R7, 0x8000000, RZ, 0xc0, !PT ;  /* 0x0800000007ff7812 */ /* 0x000fe400078cc0ff */
[----:B------:R-:W-:Y:S02]  /*54c00*/  PRMT R2, R157, 0x7771, RZ ;  /* 0x000077719d027816 */ /* 0x000fe400000000ff */
[----:B------:R-:W-:-:S02]  /*54c10*/  LOP3.LUT P0, RZ, R7, 0x10000000, RZ, 0xc0, !PT ;  /* 0x1000000007ff7812 */ /* 0x000fc4000780c0ff */
[----:B------:R-:W-:-:S05]  /*54c20*/  LOP3.LUT P1, RZ, R7, 0x20000000, RZ, 0xc0, !PT ;  /* 0x2000000007ff7812 */ /* 0x000fca000782c0ff */
[----:B--2---:R0:W-:Y:S04]  /*54c30*/  @P5 STG.E.U8 desc[UR8][R170.64], R2 ;  /* 0x00000002aa005986 */ /* 0x0041e8000c101108 */
[----:B0-----:R-:W2:Y:S01]  /*54c40*/  LDL.LU.64 R170, [R1+0x860] ;  /* 0x0008600001aa7983 */ /* 0x001ea20000300a00 */
[----:B------:R-:W-:Y:S02]  /*54c50*/  LOP3.LUT R6, R6, 0xefffffff, RZ, 0xc0, !PT ;  /* 0xefffffff06067812 */ /* 0x000fe400078ec0ff */
[----:B---3--:R-:W-:-:S05]  /*54c60*/  PRMT R2, R158, 0x7770, RZ ;  /* 0x000077709e027816 */ /* 0x008fca00000000ff */
[----:B------:R0:W-:Y:S02]  /*54c70*/  @P6 STG.E.U8 desc[UR8][R168.64], R2 ;  /* 0x00000002a8006986 */ /* 0x0001e4000c101108 */
[----:B0-----:R-:W-:Y:S02]  /*54c80*/  PRMT R2, R158, 0x7771, RZ ;  /* 0x000077719e027816 */ /* 0x001fe400000000ff */
[----:B------:R-:W3:Y:S04]  /*54c90*/  LDL.LU.64 R168, [R1+0x858] ;  /* 0x0008580001a87983 */ /* 0x000ee80000300a00 */
[----:B------:R0:W-:Y:S02]  /*54ca0*/  @P0 STG.E.U8 desc[UR8][R174.64], R2 ;  /* 0x00000002ae000986 */ /* 0x0001e4000c101108 */
[----:B0-----:R-:W-:-:S02]  /*54cb0*/  PRMT R2, R159, 0x7770, RZ ;  /* 0x000077709f027816 */ /* 0x001fc400000000ff */
[----:B------:R-:W3:Y:S04]  /*54cc0*/  LDL.LU.64 R174, [R1+0x850] ;  /* 0x0008500001ae7983 */ /* 0x000ee80000300a00 */
[----:B------:R0:W-:Y:S04]  /*54cd0*/  @P1 STG.E.U8 desc[UR8][R172.64], R2 ;  /* 0x00000002ac001986 */ /* 0x0001e8000c101108 */
[----:B0-----:R-:W3:Y:S01]  /*54ce0*/  LDL.LU.64 R172, [R1+0x848] ;  /* 0x0008480001ac7983 */ /* 0x001ee20000300a00 */
[----:B----4-:R-:W-:-:S13]  /*54cf0*/  LOP3.LUT P4, RZ, R8, 0x1000, RZ, 0xc0, !PT ;  /* 0x0000100008ff7812 */ /* 0x010fda000788c0ff */
        /* <DEDUP_REMOVED lines=14> */
[----:B------:R-:W-:Y:S02]  /*54de0*/  LOP3.LUT R0, R0, 0xfffffffd, RZ, 0xc0, !PT ;  /* 0xfffffffd00007812 */ /* 0x000fe400078ec0ff */
[----:B------:R-:W-:-:S09]  /*54df0*/  LOP3.LUT P2, RZ, R7, 0x40000000, RZ, 0xc0, !PT ;  /* 0x4000000007ff7812 */ /* 0x000fd2000784c0ff */
[----:B------:R-:W-:Y:S02]  /*54e00*/  @P4 LOP3.LUT R0, R0, 0x2, RZ, 0xfc, !PT ;  /* 0x0000000200004812 */ /* 0x000fe400078efcff */
[----:B------:R-:W-:Y:S02]  /*54e10*/  LOP3.LUT P4, RZ, R8, 0x40, RZ, 0xc0, !PT ;  /* 0x0000004008ff7812 */ /* 0x000fe4000788c0ff */
[----:B------:R-:W-:Y:S02]  /*54e20*/  LOP3.LUT R0, R0, 0xfffffffb, RZ, 0xc0, !PT ;  /* 0xfffffffb00007812 */ /* 0x000fe400078ec0ff */
[----:B------:R-:W-:Y:S02]  /*54e30*/  LOP3.LUT P3, RZ, R7, 0x80000000, RZ, 0xc0, !PT ;  /* 0x8000000007ff7812 */ /* 0x000fe4000786c0ff */
[----:B------:R-:W-:-:S07]  /*54e40*/  PRMT R2, R159, 0x7771, RZ ;  /* 0x000077719f027816 */ /* 0x000fce00000000ff */
[----:B------:R-:W-:Y:S02]  /*54e50*/  @P4 LOP3.LUT R0, R0, 0x4, RZ, 0xfc, !PT ;  /* 0x0000000400004812 */ /* 0x000fe400078efcff */
[C---:B------:R-:W-:Y:S01]  /*54e60*/  LOP3.LUT P4, RZ, R8.reuse, 0x20, RZ, 0xc0, !PT ;  /* 0x0000002008ff7812 */ /* 0x040fe2000788c0ff */
[----:B------:R0:W-:Y:S01]  /*54e70*/  @P2 STG.E.U8 desc[UR8][R176.64], R2 ;  /* 0x00000002b0002986 */ /* 0x0001e2000c101108 */
[C---:B------:R-:W-:Y:S02]  /*54e80*/  LOP3.LUT P0, RZ, R8.reuse, 0x1, RZ, 0xc0, !PT ;  /* 0x0000000108ff7812 */ /* 0x040fe4000780c0ff */
[----:B------:R-:W-:Y:S02]  /*54e90*/  LOP3.LUT P1, RZ, R8, 0x2, RZ, 0xc0, !PT ;  /* 0x0000000208ff7812 */ /* 0x000fe4000782c0ff */
[----:B------:R-:W-:Y:S02]  /*54ea0*/  LOP3.LUT R0, R0, 0xfffffff7, RZ, 0xc0, !PT ;  /* 0xfffffff700007812 */ /* 0x000fe400078ec0ff */
[----:B------:R-:W-:Y:S01]  /*54eb0*/  LOP3.LUT P2, RZ, R8, 0x4, RZ, 0xc0, !PT ;  /* 0x0000000408ff7812 */ /* 0x000fe2000784c0ff */
[----:B0-----:R-:W4:Y:S01]  /*54ec0*/  LDL.LU.64 R176, [R1+0x838] ;  /* 0x0008380001b07983 */ /* 0x001f220000300a00 */
[----:B------:R-:W-:-:S03]  /*54ed0*/  PRMT R2, R156, 0x7772, RZ ;  /* 0x000077729c027816 */ /* 0x000fc600000000ff */
[----:B------:R-:W-:Y:S02]  /*54ee0*/  @P4 LOP3.LUT R0, R0, 0x8, RZ, 0xfc, !PT ;  /* 0x0000000800004812 */ /* 0x000fe400078efcff */
[----:B------:R0:W-:Y:S01]  /*54ef0*/  @P3 STG.E.U8 desc[UR8][R178.64], R2 ;  /* 0x00000002b2003986 */ /* 0x0001e2000c101108 */
[C---:B------:R-:W-:Y:S02]  /*54f00*/  LOP3.LUT P3, RZ, R8.reuse, 0x8, RZ, 0xc0, !PT ;  /* 0x0000000808ff7812 */ /* 0x040fe4000786c0ff */
[----:B------:R-:W-:Y:S02]  /*54f10*/  LOP3.LUT P4, RZ, R8, 0x10, RZ, 0xc0, !PT ;  /* 0x0000001008ff7812 */ /* 0x000fe4000788c0ff */
[----:B------:R-:W-:Y:S02]  /*54f20*/  PRMT R156, R156, 0x7773, RZ ;  /* 0x000077739c9c7816 */ /* 0x000fe400000000ff */
[C---:B0-----:R-:W-:Y:S01]  /*54f30*/  PRMT R2, R157.reuse, 0x7772, RZ ;  /* 0x000077729d027816 */ /* 0x041fe200000000ff */
[----:B------:R-:W4:Y:S01]  /*54f40*/  LDL.LU.64 R178, [R1+0x830] ;  /* 0x0008300001b27983 */ /* 0x000f220000300a00 */
[----:B------:R-:W-:-:S03]  /*54f50*/  PRMT R157, R157, 0x7773, RZ ;  /* 0x000077739d9d7816 */ /* 0x000fc600000000ff */
[----:B--2---:R-:W-:Y:S04]  /*54f60*/  @P0 STG.E.U8 desc[UR8][R170.64], R156 ;  /* 0x0000009caa000986 */ /* 0x004fe8000c101108 */
[----:B------:R-:W2:Y:S04]  /*54f70*/  LDL.LU.64 R162, [R1+0x818] ;  /* 0x0008180001a27983 */ /* 0x000ea80000300a00 */
[----:B---3--:R0:W-:Y:S02]  /*54f80*/  @P1 STG.E.U8 desc[UR8][R168.64], R2 ;  /* 0x00000002a8001986 */ /* 0x0081e4000c101108 */
[----:B0-----:R-:W-:-:S02]  /*54f90*/  PRMT R2, R158, 0x7772, RZ ;  /* 0x000077729e027816 */ /* 0x001fc400000000ff */
[----:B------:R-:W-:Y:S01]  /*54fa0*/  PRMT R158, R158, 0x7773, RZ ;  /* 0x000077739e9e7816 */ /* 0x000fe200000000ff */
[----:B------:R0:W-:Y:S04]  /*54fb0*/  @P2 STG.E.U8 desc[UR8][R174.64], R157 ;  /* 0x0000009dae002986 */ /* 0x0001e8000c101108 */
[----:B0-----:R-:W3:Y:S04]  /*54fc0*/  LDL.LU.64 R156, [R1+0x820] ;  /* 0x00082000019c7983 */ /* 0x001ee80000300a00 */
[----:B------:R-:W2:Y:S04]  /*54fd0*/  LDL.LU.64 R160, [R1+0x810] ;  /* 0x0008100001a07983 */ /* 0x000ea80000300a00 */
[----:B------:R-:W-:Y:S04]  /*54fe0*/  @P3 STG.E.U8 desc[UR8][R172.64], R2 ;  /* 0x00000002ac003986 */ /* 0x000fe8000c101108 */
[----:B------:R-:W2:Y:S04]  /*54ff0*/  LDL.LU.64 R166, [R1+0x808] ;  /* 0x0008080001a67983 */ /* 0x000ea80000300a00 */
[----:B------:R-:W2:Y:S04]  /*55000*/  LDL.LU.64 R164, [R1+0x800] ;  /* 0x0008000001a47983 */ /* 0x000ea80000300a00 */
[----:B------:R0:W-:Y:S04]  /*55010*/  @P4 STG.E.U8 desc[UR8][R152.64], R158 ;  /* 0x0000009e98004986 */ /* 0x0001e8000c101108 */
[----:B0-----:R-:W3:Y:S01]  /*55020*/  LDL.LU.64 R152, [R1+0x1468] ;  /* 0x0014680001987983 */ /* 0x001ee20000300a00 */
[----:B------:R-:W-:-:S02]  /*55030*/  LOP3.LUT P4, RZ, R0, 0x8, RZ, 0xc0, !PT ;  /* 0x0000000800ff7812 */ /* 0x000fc4000788c0ff */
[C---:B------:R-:W-:Y:S01]  /*55040*/  PRMT R2, R159.reuse, 0x7772, RZ ;  /* 0x000077729f027816 */ /* 0x040fe200000000ff */
[----:B------:R-:W2:Y:S01]  /*55050*/  LDL.LU.64 R170, [R1+0x7f8] ;  /* 0x0007f80001aa7983 */ /* 0x000ea20000300a00 */
[----:B------:R-:W-:-:S03]  /*55060*/  PRMT R159, R159, 0x7773, RZ ;  /* 0x000077739f9f7816 */ /* 0x000fc600000000ff */
[----:B------:R-:W2:Y:S04]  /*55070*/  LDL.LU.64 R168, [R1+0x7f0] ;  /* 0x0007f00001a87983 */ /* 0x000ea80000300a00 */
[----:B------:R-:W2:Y:S04]  /*55080*/  LDL.LU.64 R174, [R1+0x7e8] ;  /* 0x0007e80001ae7983 */ /* 0x000ea80000300a00 */
[----:B------:R-:W2:Y:S04]  /*55090*/  LDL.LU.64 R172, [R1+0x7e0] ;  /* 0x0007e00001ac7983 */ /* 0x000ea80000300a00 */
[----:B----4-:R0:W-:Y:S01]  /*550a0*/  @P4 STG.E.U8 desc[UR8][R176.64], R2 ;  /* 0x00000002b0004986 */ /* 0x0101e2000c101108 */
[----:B------:R-:W-:-:S03]  /*550b0*/  LOP3.LUT P4, RZ, R0, 0x4, RZ, 0xc0, !PT ;  /* 0x0000000400ff7812 */ /* 0x000fc6000788c0ff */
[----:B0-----:R-:W4:Y:S10]  /*550c0*/  LDL.LU.64 R176, [R1+0x7d8] ;  /* 0x0007d80001b07983 */ /* 0x001f340000300a00 */
[----:B------:R0:W-:Y:S01]  /*550d0*/  @P4 STG.E.U8 desc[UR8][R178.64], R159 ;  /* 0x0000009fb2004986 */ /* 0x0001e2000c101108 */
[----:B------:R-:W-:-:S03]  /*550e0*/  LOP3.LUT P4, RZ, R0, 0x2, RZ, 0xc0, !PT ;  /* 0x0000000200ff7812 */ /* 0x000fc6000788c0ff */
[----:B0-----:R-:W4:Y:S01]  /*550f0*/  LDL.LU.64 R178, [R1+0x7d0] ;  /* 0x0007d00001b27983 */ /* 0x001f220000300a00 */
[----:B---3--:R-:W-:-:S09]  /*55100*/  PRMT R2, R152, 0x7770, RZ ;  /* 0x0000777098027816 */ /* 0x008fd200000000ff */
[----:B------:R0:W-:Y:S04]  /*55110*/  @P4 STG.E.U8 desc[UR8][R154.64], R2 ;  /* 0x000000029a004986 */ /* 0x0001e8000c101108 */
[----:B0-----:R-:W3:Y:S01]  /*55120*/  LDL.LU.64 R154, [R1+0x1460] ;  /* 0x00146000019a7983 */ /* 0x001ee20000300a00 */
[----:B------:R-:W-:Y:S02]  /*55130*/  LOP3.LUT P4, RZ, R0, 0x1, RZ, 0xc0, !PT ;  /* 0x0000000100ff7812 */ /* 0x000fe4000788c0ff */
[----:B------:R-:W-:-:S11]  /*55140*/  PRMT R0, R152, 0x7771, RZ ;  /* 0x0000777198007816 */ /* 0x000fd600000000ff */
[----:B------:R0:W-:Y:S01]  /*55150*/  @P4 STG.E.U8 desc[UR8][R156.64], R0 ;  /* 0x000000009c004986 */ /* 0x0001e2000c101108 */
[----:B------:R-:W-:Y:S02]  /*55160*/  LOP3.LUT P4, RZ, R6, 0x80000000, RZ, 0xc0, !PT ;  /* 0x8000000006ff7812 */ /* 0x000fe4000788c0ff */
[----:B0-----:R-:W-:-:S11]  /*55170*/  PRMT R0, R153, 0x7770, RZ ;  /* 0x0000777099007816 */ /* 0x001fd600000000ff */
[----:B--2---:R0:W-:Y:S01]  /*55180*/  @P4 STG.E.U8 desc[UR8][R162.64], R0 ;  /* 0x00000000a2004986 */ /* 0x0041e2000c101108 */
[----:B------:R-:W-:Y:S02]  /*55190*/  LOP3.LUT P4, RZ, R6, 0x40000000, RZ, 0xc0, !PT ;  /* 0x4000000006ff7812 */ /* 0x000fe4000788c0ff */
[----:B0-----:R-:W-:-:S11]  /*551a0*/  PRMT R0, R153, 0x7771, RZ ;  /* 0x0000777199007816 */ /* 0x001fd600000000ff */
[----:B------:R3:W-:Y:S01]  /*551b0*/  @P4 STG.E.U8 desc[UR8][R160.64], R0 ;  /* 0x00000000a0004986 */ /* 0x0007e2000c101108 */
[----:B------:R-:W-:Y:S02]  /*551c0*/  LOP3.LUT P4, RZ, R6, 0x20000000, RZ, 0xc0, !PT ;  /* 0x2000000006ff7812 */ /* 0x000fe4000788c0ff */
[C---:B------:R-:W-:Y:S02]  /*551d0*/  LOP3.LUT P5, RZ, R8.reuse, 0x2000, RZ, 0xc0, !PT ;  /* 0x0000200008ff7812 */ /* 0x040fe400078ac0ff */
[C---:B------:R-:W-:Y:S02]  /*551e0*/  LOP3.LUT P6, RZ, R8.reuse, 0x4000, RZ, 0xc0, !PT ;  /* 0x0000400008ff7812 */ /* 0x040fe400078cc0ff */
[----:B------:R-:W-:Y:S02]  /*551f0*/  LOP3.LUT P0, RZ, R8, 0x8000, RZ, 0xc0, !PT ;  /* 0x0000800008ff7812 */ /* 0x000fe4000780c0ff */
[----:B---3--:R-:W-:-:S05]  /*55200*/  PRMT R0, R154, 0x7770, RZ ;  /* 0x000077709a007816 */ /* 0x008fca00000000ff */
[----:B------:R0:W-:Y:S01]  /*55210*/  @P4 STG.E.U8 desc[UR8][R166.64], R0 ;  /* 0x00000000a6004986 */ /* 0x0001e2000c101108 */
[----:B------:R-:W-:Y:S02]  /*55220*/  LOP3.LUT P4, RZ, R6, 0x10000000, RZ, 0xc0, !PT ;  /* 0x1000000006ff7812 */ /* 0x000fe4000788c0ff */
[----:B0-----:R-:W-:-:S11]  /*55230*/  PRMT R0, R154, 0x7771, RZ ;  /* 0x000077719a007816 */ /* 0x001fd600000000ff */
[----:B------:R0:W-:Y:S02]  /*55240*/  @P4 STG.E.U8 desc[UR8][R164.64], R0 ;  /* 0x00000000a4004986 */ /* 0x0001e4000c101108 */
[----:B0-----:R-:W-:-:S05]  /*55250*/  PRMT R0, R155, 0x7770, RZ ;  /* 0x000077709b007816 */ /* 0x001fca00000000ff */
[----:B------:R0:W-:Y:S02]  /*55260*/  @P5 STG.E.U8 desc[UR8][R170.64], R0 ;  /* 0x00000000aa005986 */ /* 0x0001e4000c101108 */
[----:B0-----:R-:W-:-:S05]  /*55270*/  PRMT R0, R155, 0x7771, RZ ;  /* 0x000077719b007816 */ /* 0x001fca00000000ff */
[----:B------:R0:W-:Y:S02]  /*55280*/  @P6 STG.E.U8 desc[UR8][R168.64], R0 ;  /* 0x00000000a8006986 */ /* 0x0001e4000c101108 */
[----:B0-----:R-:W-:-:S05]  /*55290*/  PRMT R0, R152, 0x7772, RZ ;  /* 0x0000777298007816 */ /* 0x001fca00000000ff */
[----:B------:R0:W-:Y:S04]  /*552a0*/  @P0 STG.E.U8 desc[UR8][R174.64], R0 ;  /* 0x00000000ae000986 */ /* 0x0001e8000c101108 */
[----:B0-----:R-:W2:Y:S01]  /*552b0*/  LDL.LU.64 R174, [R1+0x7c8] ;  /* 0x0007c80001ae7983 */ /* 0x001ea20000300a00 */
[C---:B------:R-:W-:Y:S02]  /*552c0*/  LOP3.LUT P1, RZ, R8.reuse, 0x10000, RZ, 0xc0, !PT ;  /* 0x0001000008ff7812 */ /* 0x040fe4000782c0ff */
[----:B------:R-:W-:Y:S02]  /*552d0*/  LOP3.LUT P2, RZ, R8, 0x20000, RZ, 0xc0, !PT ;  /* 0x0002000008ff7812 */ /* 0x000fe4000784c0ff */
[----:B------:R-:W-:Y:S02]  /*552e0*/  PRMT R152, R152, 0x7773, RZ ;  /* 0x0000777398987816 */ /* 0x000fe400000000ff */
[----:B------:R-:W-:-:S02]  /*552f0*/  LOP3.LUT P3, RZ, R8, 0x40000, RZ, 0xc0, !PT ;  /* 0x0004000008ff7812 */ /* 0x000fc4000786c0ff */
[----:B------:R-:W-:Y:S02]  /*55300*/  LOP3.LUT P0, RZ, R8, 0x80000, RZ, 0xc0, !PT ;  /* 0x0008000008ff7812 */ /* 0x000fe4000780c0ff */
[----:B------:R-:W-:-:S03]  /*55310*/  PRMT R0, R153, 0x7772, RZ ;  /* 0x0000777299007816 */ /* 0x000fc600000000ff */
[----:B------:R0:W-:Y:S01]  /*55320*/  @P1 STG.E.U8 desc[UR8][R172.64], R152 ;  /* 0x00000098ac001986 */ /* 0x0001e2000c101108 */
[----:B------:R-:W-:Y:S02]  /*55330*/  LOP3.LUT P1, RZ, R8, 0x100000, RZ, 0xc0, !PT ;  /* 0x0010000008ff7812 */ /* 0x000fe4000782c0ff */
[----:B------:R-:W-:Y:S01]  /*55340*/  PRMT R153, R153, 0x7773, RZ ;  /* 0x0000777399997816 */ /* 0x000fe200000000ff */
[----:B----4-:R1:W-:Y:S04]  /*55350*/  @P2 STG.E.U8 desc[UR8][R176.64], R0 ;  /* 0x00000000b0002986 */ /* 0x0103e8000c101108 */
[----:B------:R3:W-:Y:S04]  /*55360*/  @P3 STG.E.U8 desc[UR8][R178.64], R153 ;  /* 0x00000099b2003986 */ /* 0x0007e8000c101108 */
[----:B0-----:R-:W4:Y:S01]  /*55370*/  LDL.LU.64 R172, [R1+0x7b8] ;  /* 0x0007b80001ac7983 */ /* 0x001f220000300a00 */
[----:B-1----:R-:W-:-:S03]  /*55380*/  PRMT R0, R154, 0x7772, RZ ;  /* 0x000077729a007816 */ /* 0x002fc600000000ff */
[----:B------:R-:W4:Y:S01]  /*55390*/  LDL.LU.64 R176, [R1+0x7b0] ;  /* 0x0007b00001b07983 */ /* 0x000f220000300a00 */
[----:B------:R-:W-:-:S03]  /*553a0*/  PRMT R154, R154, 0x7773, RZ ;  /* 0x000077739a9a7816 */ /* 0x000fc600000000ff */
[----:B---3--:R-:W3:Y:S04]  /*553b0*/  LDL.LU.64 R178, [R1+0x7a0] ;  /* 0x0007a00001b27983 */ /* 0x008ee80000300a00 */
[----:B------:R-:W3:Y:S04]  /*553c0*/  LDL.LU.64 R158, [R1+0x798] ;  /* 0x00079800019e7983 */ /* 0x000ee80000300a00 */
[----:B------:R-:W3:Y:S01]  /*553d0*/  LDL.LU.64 R156, [R1+0x790] ;  /* 0x00079000019c7983 */ /* 0x000ee20000300a00 */
        /* <DEDUP_REMOVED lines=8> */
[----:B--2---:R-:W-:Y:S04]  /*55460*/  @P0 STG.E.U8 desc[UR8][R174.64], R0 ;  /* 0x00000000ae000986 */ /* 0x004fe8000c101108 */
[----:B------:R0:W-:Y:S04]  /*55470*/  @P1 STG.E.U8 desc[UR8][R148.64], R154 ;  /* 0x0000009a94001986 */ /* 0x0001e8000c101108 */
[----:B0-----:R-:W2:Y:S02]  /*55480*/  LDL.LU.64 R148, [R1+0x1458] ;  /* 0x0014580001947983 */ /* 0x001ea40000300a00 */
[----:B------:R-:W-:-:S02]  /*55490*/  @P4 LOP3.LUT R6, R6, 0x400000, RZ, 0xfc, !PT ;  /* 0x0040000006064812 */ /* 0x000fc400078efcff */
[----:B------:R-:W-:Y:S01]  /*554a0*/  LOP3.LUT P4, RZ, R8, 0x10000000, RZ, 0xc0, !PT ;  /* 0x1000000008ff7812 */ /* 0x000fe2000788c0ff */
[----:B------:R-:W3:Y:S01]  /*554b0*/  LDL.LU.64 R162, [R1+0x788] ;  /* 0x0007880001a27983 */ /* 0x000ee20000300a00 */
[----:B------:R-:W-:Y:S02]  /*554c0*/  LOP3.LUT R6, R6, 0xff7fffff, RZ, 0xc0, !PT ;  /* 0xff7fffff06067812 */ /* 0x000fe400078ec0ff */
[C---:B------:R-:W-:Y:S01]  /*554d0*/  LOP3.LUT P2, RZ, R8.reuse, 0x200000, RZ, 0xc0, !PT ;  /* 0x0020000008ff7812 */ /* 0x040fe2000784c0ff */
[----:B------:R-:W3:Y:S01]  /*554e0*/  LDL.LU.64 R160, [R1+0x780] ;  /* 0x0007800001a07983 */ /* 0x000ee20000300a00 */
[----:B------:R-:W-:Y:S02]  /*554f0*/  LOP3.LUT P3, RZ, R8, 0x400000, RZ, 0xc0, !PT ;  /* 0x0040000008ff7812 */ /* 0x000fe4000786c0ff */
[----:B------:R-:W-:Y:S01]  /*55500*/  PRMT R0, R155, 0x7772, RZ ;  /* 0x000077729b007816 */ /* 0x000fe200000000ff */
[----:B------:R-:W3:Y:S04]  /*55510*/  LDL.LU.64 R166, [R1+0x778] ;  /* 0x0007780001a67983 */ /* 0x000ee80000300a00 */
[----:B------:R-:W-:Y:S01]  /*55520*/  @P4 LOP3.LUT R6, R6, 0x800000, RZ, 0xfc, !PT ;  /* 0x0080000006064812 */ /* 0x000fe200078efcff */
[----:B------:R-:W3:Y:S01]  /*55530*/  LDL.LU.64 R164, [R1+0x770] ;  /* 0x0007700001a47983 */ /* 0x000ee20000300a00 */
[----:B------:R-:W-:-:S02]  /*55540*/  LOP3.LUT P4, RZ, R8, 0x8000000, RZ, 0xc0, !PT ;  /* 0x0800000008ff7812 */ /* 0x000fc4000788c0ff */
[----:B------:R-:W-:Y:S01]  /*55550*/  LOP3.LUT R6, R6, 0xfeffffff, RZ, 0xc0, !PT ;  /* 0xfeffffff06067812 */ /* 0x000fe200078ec0ff */
[----:B----4-:R2:W-:Y:S01]  /*55560*/  @P2 STG.E.U8 desc[UR8][R172.64], R0 ;  /* 0x00000000ac002986 */ /* 0x0105e2000c101108 */
[----:B------:R-:W-:-:S03]  /*55570*/  PRMT R155, R155, 0x7773, RZ ;  /* 0x000077739b9b7816 */ /* 0x000fc600000000ff */
[----:B------:R-:W4:Y:S06]  /*55580*/  LDL.LU.64 R170, [R1+0x768] ;  /* 0x0007680001aa7983 */ /* 0x000f2c0000300a00 */
[----:B------:R-:W-:Y:S01]  /*55590*/  @P4 LOP3.LUT R6, R6, 0x1000000, RZ, 0xfc, !PT ;  /* 0x0100000006064812 */ /* 0x000fe200078efcff */
[----:B------:R-:W-:Y:S01]  /*555a0*/  @P3 STG.E.U8 desc[UR8][R176.64], R155 ;  /* 0x0000009bb0003986 */ /* 0x000fe2000c101108 */
[----:B------:R-:W-:Y:S02]  /*555b0*/  LOP3.LUT P4, RZ, R8, 0x4000000, RZ, 0xc0, !PT ;  /* 0x0400000008ff7812 */ /* 0x000fe4000788c0ff */
        /* <DEDUP_REMOVED lines=10> */
[----:B--2---:R-:W-:-:S11]  /*55660*/  PRMT R0, R148, 0x7770, RZ ;  /* 0x0000777094007816 */ /* 0x004fd600000000ff */
[----:B------:R0:W-:Y:S04]  /*55670*/  @P4 STG.E.U8 desc[UR8][R150.64], R0 ;  /* 0x0000000096004986 */ /* 0x0001e8000c101108 */
[----:B0-----:R-:W2:Y:S01]  /*55680*/  LDL.LU.64 R150, [R1+0x1450] ;  /* 0x0014500001967983 */ /* 0x001ea20000300a00 */
[----:B------:R-:W-:-:S03]  /*55690*/  LOP3.LUT P4, RZ, R6, 0x8000000, RZ, 0xc0, !PT ;  /* 0x0800000006ff7812 */ /* 0x000fc6000788c0ff */
[----:B------:R-:W4:Y:S01]  /*556a0*/  LDL.LU.64 R174, [R1+0x758] ;  /* 0x0007580001ae7983 */ /* 0x000f220000300a00 */
[----:B------:R-:W-:-:S03]  /*556b0*/  PRMT R0, R148, 0x7771, RZ ;  /* 0x0000777194007816 */ /* 0x000fc600000000ff */
[----:B------:R-:W4:Y:S04]  /*556c0*/  LDL.LU.64 R172, [R1+0x750] ;  /* 0x0007500001ac7983 */ /* 0x000f280000300a00 */
[----:B------:R-:W4:Y:S04]  /*556d0*/  LDL.LU.64 R176, [R1+0x748] ;  /* 0x0007480001b07983 */ /* 0x000f280000300a00 */
[----:B---3--:R0:W-:Y:S04]  /*556e0*/  @P4 STG.E.U8 desc[UR8][R178.64], R0 ;  /* 0x00000000b2004986 */ /* 0x0081e8000c101108 */
[----:B0-----:R-:W3:Y:S01]  /*556f0*/  LDL.LU.64 R178, [R1+0x740] ;  /* 0x0007400001b27983 */ /* 0x001ee20000300a00 */
[----:B------:R-:W-:-:S02]  /*55700*/  LOP3.LUT P4, RZ, R6, 0x4000000, RZ, 0xc0, !PT ;  /* 0x0400000006ff7812 */ /* 0x000fc4000788c0ff */
[----:B------:R-:W-:-:S11]  /*55710*/  PRMT R0, R149, 0x7770, RZ ;  /* 0x0000777095007816 */ /* 0x000fd600000000ff */
[----:B------:R0:W-:Y:S01]  /*55720*/  @P4 STG.E.U8 desc[UR8][R158.64], R0 ;  /* 0x000000009e004986 */ /* 0x0001e2000c101108 */
[----:B------:R-:W-:Y:S02]  /*55730*/  LOP3.LUT P4, RZ, R6, 0x2000000, RZ, 0xc0, !PT ;  /* 0x0200000006ff7812 */ /* 0x000fe4000788c0ff */
[----:B0-----:R-:W-:-:S11]  /*55740*/  PRMT R0, R149, 0x7771, RZ ;  /* 0x0000777195007816 */ /* 0x001fd600000000ff */
[----:B------:R2:W-:Y:S01]  /*55750*/  @P4 STG.E.U8 desc[UR8][R156.64], R0 ;  /* 0x000000009c004986 */ /* 0x0005e2000c101108 */
[----:B------:R-:W-:Y:S02]  /*55760*/  LOP3.LUT P4, RZ, R6, 0x1000000, RZ, 0xc0, !PT ;  /* 0x0100000006ff7812 */ /* 0x000fe4000788c0ff */
[C---:B------:R-:W-:Y:S02]  /*55770*/  LOP3.LUT P5, RZ, R9.reuse, 0x1, RZ, 0xc0, !PT ;  /* 0x0000000109ff7812 */ /* 0x040fe400078ac0ff */
[C---:B------:R-:W-:Y:S02]  /*55780*/  LOP3.LUT P6, RZ, R9.reuse, 0x2, RZ, 0xc0, !PT ;  /* 0x0000000209ff7812 */ /* 0x040fe400078cc0ff */
[C---:B------:R-:W-:Y:S02]  /*55790*/  LOP3.LUT P0, RZ, R9.reuse, 0x4, RZ, 0xc0, !PT ;  /* 0x0000000409ff7812 */ /* 0x040fe4000780c0ff */
[C---:B------:R-:W-:Y:S02]  /*557a0*/  LOP3.LUT P1, RZ, R9.reuse, 0x8, RZ, 0xc0, !PT ;  /* 0x0000000809ff7812 */ /* 0x040fe4000782c0ff */
[----:B------:R-:W-:-:S02]  /*557b0*/  LOP3.LUT P2, RZ, R9, 0x10, RZ, 0xc0, !PT ;  /* 0x0000001009ff7812 */ /* 0x000fc4000784c0ff */
[----:B------:R-:W-:Y:S02]  /*557c0*/  LOP3.LUT P3, RZ, R9, 0x20, RZ, 0xc0, !PT ;  /* 0x0000002009ff7812 */ /* 0x000fe4000786c0ff */
[----:B--2---:R-:W-:-:S05]  /*557d0*/  PRMT R0, R150, 0x7770, RZ ;  /* 0x0000777096007816 */ /* 0x004fca00000000ff */
[----:B------:R0:W-:Y:S01]  /*557e0*/  @P4 STG.E.U8 desc[UR8][R162.64], R0 ;  /* 0x00000000a2004986 */ /* 0x0001e2000c101108 */
[----:B------:R-:W-:Y:S02]  /*557f0*/  LOP3.LUT P4, RZ, R6, 0x800000, RZ, 0xc0, !PT ;  /* 0x0080000006ff7812 */ /* 0x000fe4000788c0ff */
[----:B0-----:R-:W-:-:S11]  /*55800*/  PRMT R0, R150, 0x7771, RZ ;  /* 0x0000777196007816 */ /* 0x001fd600000000ff */
        /* <DEDUP_REMOVED lines=8> */
[C---:B0-----:R-:W-:Y:S02]  /*55890*/  PRMT R0, R148.reuse, 0x7772, RZ ;  /* 0x0000777294007816 */ /* 0x041fe400000000ff */
[----:B------:R-:W-:-:S09]  /*558a0*/  PRMT R148, R148, 0x7773, RZ ;  /* 0x0000777394947816 */ /* 0x000fd200000000ff */
[----:B----4-:R0:W-:Y:S04]  /*558b0*/  @P4 STG.E.U8 desc[UR8][R170.64], R0 ;  /* 0x00000000aa004986 */ /* 0x0101e8000c101108 */
[----:B------:R-:W-:Y:S01]  /*558c0*/  @P5 STG.E.U8 desc[UR8][R168.64], R148 ;  /* 0x00000094a8005986 */ /* 0x000fe2000c101108 */
[C---:B0-----:R-:W-:Y:S02]  /*558d0*/  PRMT R0, R149.reuse, 0x7772, RZ ;  /* 0x0000777295007816 */ /* 0x041fe400000000ff */
[----:B------:R-:W-:-:S03]  /*558e0*/  PRMT R149, R149, 0x7773, RZ ;  /* 0x0000777395957816 */ /* 0x000fc600000000ff */
[----:B------:R0:W-:Y:S04]  /*558f0*/  @P6 STG.E.U8 desc[UR8][R174.64], R0 ;  /* 0x00000000ae006986 */ /* 0x0001e8000c101108 */
[----:B------:R-:W-:Y:S01]  /*55900*/  @P0 STG.E.U8 desc[UR8][R172.64], R149 ;  /* 0x00000095ac000986 */ /* 0x000fe2000c101108 */
[C---:B0-----:R-:W-:Y:S02]  /*55910*/  PRMT R0, R150.reuse, 0x7772, RZ ;  /* 0x0000777296007816 */ /* 0x041fe400000000ff */
[----:B------:R-:W-:-:S03]  /*55920*/  PRMT R150, R150, 0x7773, RZ ;  /* 0x0000777396967816 */ /* 0x000fc600000000ff */
[----:B------:R0:W-:Y:S04]  /*55930*/  @P1 STG.E.U8 desc[UR8][R176.64], R0 ;  /* 0x00000000b0001986 */ /* 0x0001e8000c101108 */
[----:B---3--:R-:W-:Y:S01]  /*55940*/  @P2 STG.E.U8 desc[UR8][R178.64], R150 ;  /* 0x00000096b2002986 */ /* 0x008fe2000c101108 */
[----:B0-----:R-:W-:-:S05]  /*55950*/  PRMT R0, R151, 0x7772, RZ ;  /* 0x0000777297007816 */ /* 0x001fca00000000ff */
[----:B------:R0:W-:Y:S04]  /*55960*/  @P3 STG.E.U8 desc[UR8][R144.64], R0 ;  /* 0x0000000090003986 */ /* 0x0001e8000c101108 */
[----:B0-----:R-:W2:Y:S04]  /*55970*/  LDL.LU.64 R144, [R1+0x1448] ;  /* 0x0014480001907983 */ /* 0x001ea80000300a00 */
[----:B------:R-:W3:Y:S04]  /*55980*/  LDL.LU.64 R168, [R1+0x730] ;  /* 0x0007300001a87983 */ /* 0x000ee80000300a00 */
[----:B------:R-:W4:Y:S01]  /*55990*/  LDL.LU.64 R174, [R1+0x728] ;  /* 0x0007280001ae7983 */ /* 0x000f220000300a00 */
[----:B------:R-:W-:-:S02]  /*559a0*/  LOP3.LUT P0, RZ, R9, 0x40, RZ, 0xc0, !PT ;  /* 0x0000004009ff7812 */ /* 0x000fc4000780c0ff */
[C---:B------:R-:W-:Y:S01]  /*559b0*/  LOP3.LUT P1, RZ, R9.reuse, 0x80, RZ, 0xc0, !PT ;  /* 0x0000008009ff7812 */ /* 0x040fe2000782c0ff */
[----:B------:R-:W4:Y:S01]  /*559c0*/  LDL.LU.64 R172, [R1+0x718] ;  /* 0x0007180001ac7983 */ /* 0x000f220000300a00 */
[----:B------:R-:W-:Y:S02]  /*559d0*/  LOP3.LUT P2, RZ, R9, 0x100, RZ, 0xc0, !PT ;  /* 0x0000010009ff7812 */ /* 0x000fe4000784c0ff */
[----:B------:R-:W-:Y:S01]  /*559e0*/  PRMT R151, R151, 0x7773, RZ ;  /* 0x0000777397977816 */ /* 0x000fe200000000ff */
        /* <DEDUP_REMOVED lines=15> */
[C---:B--2---:R-:W-:Y:S01]  /*55ae0*/  PRMT R0, R144.reuse, 0x7770, RZ ;  /* 0x0000777090007816 */ /* 0x044fe200000000ff */
[----:B---3--:R-:W-:Y:S04]  /*55af0*/  @P0 STG.E.U8 desc[UR8][R168.64], R151 ;  /* 0x00000097a8000986 */ /* 0x008fe8000c101108 */
[----:B----4-:R0:W-:Y:S02]  /*55b00*/  @P1 STG.E.U8 desc[UR8][R174.64], R0 ;  /* 0x00000000ae001986 */ /* 0x0101e4000c101108 */
[----:B0-----:R-:W-:-:S05]  /*55b10*/  PRMT R0, R144, 0x7771, RZ ;  /* 0x0000777190007816 */ /* 0x001fca00000000ff */
[----:B------:R0:W-:Y:S04]  /*55b20*/  @P2 STG.E.U8 desc[UR8][R146.64], R0 ;  /* 0x0000000092002986 */ /* 0x0001e8000c101108 */
[----:B0-----:R-:W2:Y:S01]  /*55b30*/  LDL.LU.64 R146, [R1+0x1440] ;  /* 0x0014400001927983 */ /* 0x001ea20000300a00 */
[----:B------:R-:W-:Y:S02]  /*55b40*/  @P4 LOP3.LUT R6, R6, 0x4000, RZ, 0xfc, !PT ;  /* 0x0000400006064812 */ /* 0x000fe400078efcff */
[C---:B------:R-:W-:Y:S01]  /*55b50*/  LOP3.LUT P4, RZ, R9.reuse, 0x8000, RZ, 0xc0, !PT ;  /* 0x0000800009ff7812 */ /* 0x040fe2000788c0ff */
[----:B------:R-:W3:Y:S01]  /*55b60*/  LDL.LU.64 R170, [R1+0x6d0] ;  /* 0x0006d00001aa7983 */ /* 0x000ee20000300a00 */
[----:B------:R-:W-:Y:S02]  /*55b70*/  LOP3.LUT R6, R6, 0xffff7fff, RZ, 0xc0, !PT ;  /* 0xffff7fff06067812 */ /* 0x000fe400078ec0ff */
[----:B------:R-:W-:Y:S01]  /*55b80*/  LOP3.LUT P3, RZ, R9, 0x200, RZ, 0xc0, !PT ;  /* 0x0000020009ff7812 */ /* 0x000fe2000786c0ff */
[----:B------:R-:W4:Y:S01]  /*55b90*/  LDL.LU.64 R168, [R1+0x6c8] ;  /* 0x0006c80001a87983 */ /* 0x000f220000300a00 */
[----:B------:R-:W-:-:S03]  /*55ba0*/  PRMT R0, R145, 0x7770, RZ ;  /* 0x0000777091007816 */ /* 0x000fc600000000ff */
[----:B------:R-:W4:Y:S04]  /*55bb0*/  LDL.LU.64 R174, [R1+0x6c0] ;  /* 0x0006c00001ae7983 */ /* 0x000f280000300a00 */
        /* <DEDUP_REMOVED lines=12> */
[----:B------:R0:W-:Y:S10]  /*55c80*/  @P3 STG.E.U8 desc[UR8][R172.64], R0 ;  /* 0x00000000ac003986 */ /* 0x0001f4000c101108 */
[----:B------:R-:W-:-:S02]  /*55c90*/  @P4 LOP3.LUT R6, R6, 0x80000, RZ, 0xfc, !PT ;  /* 0x0008000006064812 */ /* 0x000fc400078efcff */
[----:B------:R-:W-:Y:S01]  /*55ca0*/  LOP3.LUT P4, RZ, R9, 0x400, RZ, 0xc0, !PT ;  /* 0x0000040009ff7812 */ /* 0x000fe2000788c0ff */
[----:B0-----:R-:W4:Y:S01]  /*55cb0*/  LDL.LU.64 R172, [R1+0x6b8] ;  /* 0x0006b80001ac7983 */ /* 0x001f220000300a00 */
[----:B------:R-:W-:-:S11]  /*55cc0*/  PRMT R0, R145, 0x7771, RZ ;  /* 0x0000777191007816 */ /* 0x000fd600000000ff */
[----:B------:R0:W-:Y:S01]  /*55cd0*/  @P4 STG.E.U8 desc[UR8][R176.64], R0 ;  /* 0x00000000b0004986 */ /* 0x0001e2000c101108 */
[----:B------:R-:W-:-:S03]  /*55ce0*/  LOP3.LUT P4, RZ, R6, 0x80000, RZ, 0xc0, !PT ;  /* 0x0008000006ff7812 */ /* 0x000fc6000788c0ff */
[----:B0-----:R-:W4:Y:S01]  /*55cf0*/  LDL.LU.64 R176, [R1+0x6b0] ;  /* 0x0006b00001b07983 */ /* 0x001f220000300a00 */
[----:B--2---:R-:W-:-:S09]  /*55d00*/  PRMT R0, R146, 0x7770, RZ ;  /* 0x0000777092007816 */ /* 0x004fd200000000ff */
[----:B------:R0:W-:Y:S01]  /*55d10*/  @P4 STG.E.U8 desc[UR8][R178.64], R0 ;  /* 0x00000000b2004986 */ /* 0x0001e2000c101108 */
[----:B------:R-:W-:Y:S02]  /*55d20*/  LOP3.LUT P4, RZ, R6, 0x40000, RZ, 0xc0, !PT ;  /* 0x0004000006ff7812 */ /* 0x000fe4000788c0ff */
[----:B0-----:R-:W-:Y:S01]  /*55d30*/  PRMT R0, R146, 0x7771, RZ ;  /* 0x0000777192007816 */ /* 0x001fe200000000ff */
[----:B------:R-:W2:Y:S10]  /*55d40*/  LDL.LU.64 R178, [R1+0x6a8] ;  /* 0x0006a80001b27983 */ /* 0x000eb40000300a00 */
[----:B------:R0:W-:Y:S01]  /*55d50*/  @P4 STG.E.U8 desc[UR8][R156.64], R0 ;  /* 0x000000009c004986 */ /* 0x0001e2000c101108 */
[----:B------:R-:W-:-:S02]  /*55d60*/  LOP3.LUT P4, RZ, R6, 0x20000, RZ, 0xc0, !PT ;  /* 0x0002000006ff7812 */ /* 0x000fc4000788c0ff */
        /* <DEDUP_REMOVED lines=9> */
[----:B------:R-:W-:-:S11]  /*55e00*/  PRMT R144, R144, 0x7773, RZ ;  /* 0x0000777390907816 */ /* 0x000fd600000000ff */
[----:B------:R-:W-:Y:S01]  /*55e10*/  @P4 STG.E.U8 desc[UR8][R164.64], R144 ;  /* 0x00000090a4004986 */ /* 0x000fe2000c101108 */
[----:B------:R-:W-:Y:S02]  /*55e20*/  LOP3.LUT P4, RZ, R6, 0x2000, RZ, 0xc0, !PT ;  /* 0x0000200006ff7812 */ /* 0x000fe4000788c0ff */
[----:B0-----:R-:W-:-:S11]  /*55e30*/  PRMT R0, R145, 0x7772, RZ ;  /* 0x0000777291007816 */ /* 0x001fd600000000ff */
[----:B------:R0:W-:Y:S04]  /*55e40*/  @P4 STG.E.U8 desc[UR8][R140.64], R0 ;  /* 0x000000008c004986 */ /* 0x0001e8000c101108 */
[----:B0-----:R-:W2:Y:S01]  /*55e50*/  LDL.LU.64 R140, [R1+0x1438] ;  /* 0x00143800018c7983 */ /* 0x001ea20000300a00 */
[----:B------:R-:W-:Y:S02]  /*55e60*/  LOP3.LUT P4, RZ, R6, 0x1000, RZ, 0xc0, !PT ;  /* 0x0000100006ff7812 */ /* 0x000fe4000788c0ff */
[C---:B------:R-:W-:Y:S02]  /*55e70*/  LOP3.LUT P5, RZ, R9.reuse, 0x80000, RZ, 0xc0, !PT ;  /* 0x0008000009ff7812 */ /* 0x040fe400078ac0ff */
[C---:B------:R-:W-:Y:S02]  /*55e80*/  LOP3.LUT P6, RZ, R9.reuse, 0x100000, RZ, 0xc0, !PT ;  /* 0x0010000009ff7812 */ /* 0x040fe400078cc0ff */
[----:B------:R-:W-:-:S02]  /*55e90*/  LOP3.LUT P0, RZ, R9, 0x200000, RZ, 0xc0, !PT ;  /* 0x0020000009ff7812 */ /* 0x000fc4000780c0ff */
[----:B------:R-:W-:Y:S02]  /*55ea0*/  PRMT R145, R145, 0x7773, RZ ;  /* 0x0000777391917816 */ /* 0x000fe400000000ff */
[C---:B------:R-:W-:Y:S02]  /*55eb0*/  PRMT R0, R146.reuse, 0x7772, RZ ;  /* 0x0000777292007816 */ /* 0x040fe400000000ff */
[C---:B------:R-:W-:Y:S01]  /*55ec0*/  LOP3.LUT P1, RZ, R9.reuse, 0x400000, RZ, 0xc0, !PT ;  /* 0x0040000009ff7812 */ /* 0x040fe2000782c0ff */
[----:B---3--:R-:W-:Y:S01]  /*55ed0*/  @P4 STG.E.U8 desc[UR8][R170.64], R145 ;  /* 0x00000091aa004986 */ /* 0x008fe2000c101108 */
[C---:B------:R-:W-:Y:S02]  /*55ee0*/  LOP3.LUT P2, RZ, R9.reuse, 0x800000, RZ, 0xc0, !PT ;  /* 0x0080000009ff7812 */ /* 0x040fe4000784c0ff */
[----:B------:R-:W-:Y:S01]  /*55ef0*/  PRMT R146, R146, 0x7773, RZ ;  /* 0x0000777392927816 */ /* 0x000fe200000000ff */
[----:B----4-:R0:W-:Y:S01]  /*55f00*/  @P5 STG.E.U8 desc[UR8][R168.64], R0 ;  /* 0x00000000a8005986 */ /* 0x0101e2000c101108 */
[----:B------:R-:W-:-:S03]  /*55f10*/  LOP3.LUT P3, RZ, R9, 0x1000000, RZ, 0xc0, !PT ;  /* 0x0100000009ff7812 */ /* 0x000fc6000786c0ff */
[----:B------:R-:W-:Y:S01]  /*55f20*/  @P6 STG.E.U8 desc[UR8][R174.64], R146 ;  /* 0x00000092ae006986 */ /* 0x000fe2000c101108 */
[C---:B0-----:R-:W-:Y:S02]  /*55f30*/  PRMT R0, R147.reuse, 0x7772, RZ ;  /* 0x0000777293007816 */ /* 0x041fe400000000ff */
[----:B------:R-:W-:-:S03]  /*55f40*/  PRMT R147, R147, 0x7773, RZ ;  /* 0x0000777393937816 */ /* 0x000fc600000000ff */
[----:B------:R2:W-:Y:S04]  /*55f50*/  @P0 STG.E.U8 desc[UR8][R172.64], R0 ;  /* 0x00000000ac000986 */ /* 0x0005e8000c101108 */
[----:B------:R-:W-:Y:S01]  /*55f60*/  @P1 STG.E.U8 desc[UR8][R176.64], R147 ;  /* 0x00000093b0001986 */ /* 0x000fe2000c101108 */
[----:B--2---:R-:W-:-:S05]  /*55f70*/  PRMT R0, R140, 0x7770, RZ ;  /* 0x000077708c007816 */ /* 0x004fca00000000ff */
[----:B------:R0:W-:Y:S02]  /*55f80*/  @P2 STG.E.U8 desc[UR8][R178.64], R0 ;  /* 0x00000000b2002986 */ /* 0x0001e4000c101108 */
[----:B0-----:R-:W-:-:S05]  /*55f90*/  PRMT R0, R140, 0x7771, RZ ;  /* 0x000077718c007816 */ /* 0x001fca00000000ff */
[----:B------:R0:W-:Y:S04]  /*55fa0*/  @P3 STG.E.U8 desc[UR8][R142.64], R0 ;  /* 0x000000008e003986 */ /* 0x0001e8000c101108 */
[----:B0-----:R-:W2:Y:S04]  /*55fb0*/  LDL.LU.64 R142, [R1+0x1430] ;  /* 0x00143000018e7983 */ /* 0x001ea80000300a00 */
[----:B------:R-:W3:Y:S04]  /*55fc0*/  LDL.LU.64 R164, [R1+0x698] ;  /* 0x0006980001a47983 */ /* 0x000ee80000300a00 */
[----:B------:R-:W4:Y:S04]  /*55fd0*/  LDL.LU.64 R170, [R1+0x690] ;  /* 0x0006900001aa7983 */ /* 0x000f280000300a00 */
[----:B------:R-:W2:Y:S04]  /*55fe0*/  LDL.LU.64 R168, [R1+0x688] ;  /* 0x0006880001a87983 */ /* 0x000ea80000300a00 */
[----:B------:R-:W2:Y:S04]  /*55ff0*/  LDL.LU.64 R174, [R1+0x680] ;  /* 0x0006800001ae7983 */ /* 0x000ea80000300a00 */
[----:B------:R-:W2:Y:S04]  /*56000*/  LDL.LU.64 R172, [R1+0x678] ;  /* 0x0006780001ac7983 */ /* 0x000ea80000300a00 */
[----:B------:R-:W2:Y:S04]  /*56010*/  LDL.LU.64 R176, [R1+0x670] ;  /* 0x0006700001b07983 */ /* 0x000ea80000300a00 */
[----:B------:R-:W2:Y:S04]  /*56020*/  LDL.LU.64 R178, [R1+0x668] ;  /* 0x0006680001b27983 */ /* 0x000ea80000300a00 */
[----:B------:R-:W2:Y:S04]  /*56030*/  LDL.LU.64 R162, [R1+0x660] ;  /* 0x0006600001a27983 */ /* 0x000ea80000300a00 */
[----:B------:R-:W2:Y:S01]  /*56040*/  LDL.LU.64 R160, [R1+0x658] ;  /* 0x0006580001a07983 */ /* 0x000ea20000300a00 */
[----:B------:R-:W-:-:S03]  /*56050*/  LOP3.LUT P0, RZ, R9, 0x2000000, RZ, 0xc0, !PT ;  /* 0x0200000009ff7812 */ /* 0x000fc6000780c0ff */
[----:B------:R-:W2:Y:S01]  /*56060*/  LDL.LU.64 R166, [R1+0x648] ;  /* 0x0006480001a67983 */ /* 0x000ea20000300a00 */
[----:B------:R-:W-:Y:S02]  /*56070*/  PRMT R0, R141, 0x7770, RZ ;  /* 0x000077708d007816 */ /* 0x000fe400000000ff */
        /* <DEDUP_REMOVED lines=19> */
[----:B------:R-:W-:Y:S01]  /*561b0*/  LOP3.LUT R6, R6, 0xfffffbff, RZ, 0xc0, !PT ;  /* 0xfffffbff06067812 */ /* 0x000fe200078ec0ff */
[----:B---3--:R0:W-:Y:S04]  /*561c0*/  @P0 STG.E.U8 desc[UR8][R164.64], R0 ;  /* 0x00000000a4000986 */ /* 0x0081e8000c101108 */
[----:B0-----:R-:W3:Y:S01]  /*561d0*/  LDL.LU.64 R164, [R1+0x640] ;  /* 0x0006400001a47983 */ /* 0x001ee20000300a00 */
[----:B------:R-:W-:-:S05]  /*561e0*/  LOP3.LUT P1, RZ, R9, 0x4000000, RZ, 0xc0, !PT ;  /* 0x0400000009ff7812 */ /* 0x000fca000782c0ff */
[----:B------:R-:W-:Y:S02]  /*561f0*/  @P4 LOP3.LUT R6, R6, 0x400, RZ, 0xfc, !PT ;  /* 0x0000040006064812 */ /* 0x000fe400078efcff */
[C---:B------:R-:W-:Y:S02]  /*56200*/  LOP3.LUT P4, RZ, R9.reuse, 0x40000000, RZ, 0xc0, !PT ;  /* 0x4000000009ff7812 */ /* 0x040fe4000788c0ff */
[----:B------:R-:W-:Y:S02]  /*56210*/  LOP3.LUT P2, RZ, R9, 0x8000000, RZ, 0xc0, !PT ;  /* 0x0800000009ff7812 */ /* 0x000fe4000784c0ff */
[----:B------:R-:W-:Y:S02]  /*56220*/  PRMT R0, R141, 0x7771, RZ ;  /* 0x000077718d007816 */ /* 0x000fe400000000ff */
[----:B------:R-:W-:Y:S02]  /*56230*/  LOP3.LUT P3, RZ, R9, 0x10000000, RZ, 0xc0, !PT ;  /* 0x1000000009ff7812 */ /* 0x000fe4000786c0ff */
[----:B------:R-:W-:Y:S01]  /*56240*/  LOP3.LUT R6, R6, 0xfffff7ff, RZ, 0xc0, !PT ;  /* 0xfffff7ff06067812 */ /* 0x000fe200078ec0ff */
[----:B----4-:R2:W-:Y:S04]  /*56250*/  @P1 STG.E.U8 desc[UR8][R170.64], R0 ;  /* 0x00000000aa001986 */ /* 0x0105e8000c101108 */
[----:B------:R-:W-:-:S02]  /*56260*/  @P4 LOP3.LUT R6, R6, 0x800, RZ, 0xfc, !PT ;  /* 0x0000080006064812 */ /* 0x000fc400078efcff */
[----:B------:R-:W-:Y:S02]  /*56270*/  LOP3.LUT P4, RZ, R9, 0x20000000, RZ, 0xc0, !PT ;  /* 0x2000000009ff7812 */ /* 0x000fe4000788c0ff */
[C---:B--2---:R-:W-:Y:S01]  /*56280*/  PRMT R0, R142.reuse, 0x7770, RZ ;  /* 0x000077708e007816 */ /* 0x044fe200000000ff */
[----:B------:R-:W2:Y:S04]  /*56290*/  LDL.LU.64 R170, [R1+0x630] ;  /* 0x0006300001aa7983 */ /* 0x000ea80000300a00 */
[----:B------:R0:W-:Y:S02]  /*562a0*/  @P2 STG.E.U8 desc[UR8][R168.64], R0 ;  /* 0x00000000a8002986 */ /* 0x0001e4000c101108 */
[----:B0-----:R-:W-:Y:S02]  /*562b0*/  PRMT R0, R142, 0x7771, RZ ;  /* 0x000077718e007816 */ /* 0x001fe400000000ff */
[----:B------:R-:W4:Y:S04]  /*562c0*/  LDL.LU.64 R168, [R1+0x628] ;  /* 0x0006280001a87983 */ /* 0x000f280000300a00 */
[----:B------:R0:W-:Y:S02]  /*562d0*/  @P3 STG.E.U8 desc[UR8][R174.64], R0 ;  /* 0x00000000ae003986 */ /* 0x0001e4000c101108 */
[----:B0-----:R-:W-:-:S02]  /*562e0*/  PRMT R0, R143, 0x7770, RZ ;  /* 0x000077708f007816 */ /* 0x001fc400000000ff */
[----:B------:R-:W4:Y:S04]  /*562f0*/  LDL.LU.64 R174, [R1+0x620] ;  /* 0x0006200001ae7983 */ /* 0x000f280000300a00 */
[----:B------:R0:W-:Y:S01]  /*56300*/  @P4 STG.E.U8 desc[UR8][R172.64], R0 ;  /* 0x00000000ac004986 */ /* 0x0001e2000c101108 */
[C---:B------:R-:W-:Y:S02]  /*56310*/  LOP3.LUT P4, RZ, R6.reuse, 0x800, RZ, 0xc0, !PT ;  /* 0x0000080006ff7812 */ /* 0x040fe4000788c0ff */
[----:B0-----:R-:W-:Y:S01]  /*56320*/  PRMT R0, R143, 0x7771, RZ ;  /* 0x000077718f007816 */ /* 0x001fe200000000ff */
[----:B------:R-:W4:Y:S10]  /*56330*/  LDL.LU.64 R172, [R1+0x618] ;  /* 0x0006180001ac7983 */ /* 0x000f340000300a00 */
[----:B------:R0:W-:Y:S01]  /*56340*/  @P4 STG.E.U8 desc[UR8][R176.64], R0 ;  /* 0x00000000b0004986 */ /* 0x0001e2000c101108 */
[----:B------:R-:W-:-:S02]  /*56350*/  LOP3.LUT P4, RZ, R6, 0x400, RZ, 0xc0, !PT ;  /* 0x0000040006ff7812 */ /* 0x000fc4000788c0ff */
[----:B0-----:R-:W-:Y:S01]  /*56360*/  PRMT R0, R140, 0x7772, RZ ;  /* 0x000077728c007816 */ /* 0x001fe200000000ff */
[----:B------:R-:W4:Y:S10]  /*56370*/  LDL.LU.64 R176, [R1+0x610] ;  /* 0x0006100001b07983 */ /* 0x000f340000300a00 */
[----:B------:R0:W-:Y:S01]  /*56380*/  @P4 STG.E.U8 desc[UR8][R178.64], R0 ;  /* 0x00000000b2004986 */ /* 0x0001e2000c101108 */
[----:B------:R-:W-:-:S02]  /*56390*/  LOP3.LUT P4, RZ, R6, 0x200, RZ, 0xc0, !PT ;  /* 0x0000020006ff7812 */ /* 0x000fc4000788c0ff */
[----:B------:R-:W-:Y:S02]  /*563a0*/  PRMT R140, R140, 0x7773, RZ ;  /* 0x000077738c8c7816 */ /* 0x000fe400000000ff */
[----:B0-----:R-:W-:Y:S01]  /*563b0*/  PRMT R0, R141, 0x7772, RZ ;  /* 0x000077728d007816 */ /* 0x001fe200000000ff */
[----:B------:R-:W4:Y:S08]  /*563c0*/  LDL.LU.64 R178, [R1+0x608] ;  /* 0x0006080001b27983 */ /* 0x000f300000300a00 */
[----:B------:R-:W-:Y:S01]  /*563d0*/  @P4 STG.E.U8 desc[UR8][R162.64], R140 ;  /* 0x0000008ca2004986 */ /* 0x000fe2000c101108 */
[----:B------:R-:W-:-:S02]  /*563e0*/  LOP3.LUT P4, RZ, R6, 0x100, RZ, 0xc0, !PT ;  /* 0x0000010006ff7812 */ /* 0x000fc4000788c0ff */
[----:B------:R-:W-:-:S11]  /*563f0*/  PRMT R141, R141, 0x7773, RZ ;  /* 0x000077738d8d7816 */ /* 0x000fd600000000ff */
[----:B------:R-:W-:Y:S01]  /*56400*/  @P4 STG.E.U8 desc[UR8][R160.64], R0 ;  /* 0x00000000a0004986 */ /* 0x000fe2000c101108 */
[----:B------:R-:W-:-:S13]  /*56410*/  LOP3.LUT P4, RZ, R6, 0x80, RZ, 0xc0, !PT ;  /* 0x0000008006ff7812 */ /* 0x000fda000788c0ff */
[----:B------:R0:W-:Y:S01]  /*56420*/  @P4 STG.E.U8 desc[UR8][R136.64], R141 ;  /* 0x0000008d88004986 */ /* 0x0001e2000c101108 */
[----:B------:R-:W-:-:S03]  /*56430*/  LOP3.LUT P4, RZ, R6, 0x40, RZ, 0xc0, !PT ;  /* 0x0000004006ff7812 */ /* 0x000fc6000788c0ff */
[----:B0-----:R-:W4:Y:S01]  /*56440*/  LDL.LU.64 R136, [R1+0x1428] ;  /* 0x0014280001887983 */ /* 0x001f220000300a00 */
[----:B------:R-:W-:-:S09]  /*56450*/  PRMT R0, R142, 0x7772, RZ ;  /* 0x000077728e007816 */ /* 0x000fd200000000ff */
[----:B------:R0:W-:Y:S01]  /*56460*/  @P4 STG.E.U8 desc[UR8][R166.64], R0 ;  /* 0x00000000a6004986 */ /* 0x0001e2000c101108 */
[----:B------:R-:W-:Y:S02]  /*56470*/  LOP3.LUT P4, RZ, R6, 0x20, RZ, 0xc0, !PT ;  /* 0x0000002006ff7812 */ /* 0x000fe4000788c0ff */
[----:B------:R-:W-:Y:S02]  /*56480*/  PRMT R142, R142, 0x7773, RZ ;  /* 0x000077738e8e7816 */ /* 0x000fe400000000ff */
[----:B0-----:R-:W-:-:S09]  /*56490*/  PRMT R0, R143, 0x7772, RZ ;  /* 0x000077728f007816 */ /* 0x001fd200000000ff */
[----:B---3--:R-:W-:Y:S01]  /*564a0*/  @P4 STG.E.U8 desc[UR8][R164.64], R142 ;  /* 0x0000008ea4004986 */ /* 0x008fe2000c101108 */
[----:B------:R-:W-:-:S13]  /*564b0*/  LOP3.LUT P4, RZ, R6, 0x10, RZ, 0xc0, !PT ;  /* 0x0000001006ff7812 */ /* 0x000fda000788c0ff */
[----:B------:R0:W-:Y:S04]  /*564c0*/  @P4 STG.E.U8 desc[UR8][R138.64], R0 ;  /* 0x000000008a004986 */ /* 0x0001e8000c101108 */
[----:B0-----:R-:W3:Y:S01]  /*564d0*/  LDL.LU.64 R138, [R1+0x1420] ;  /* 0x00142000018a7983 */ /* 0x001ee20000300a00 */
[C---:B------:R-:W-:Y:S02]  /*564e0*/  LOP3.LUT P5, RZ, R3.reuse, 0x40, RZ, 0xc0, !PT ;  /* 0x0000004003ff7812 */ /* 0x040fe400078ac0ff */
[C---:B------:R-:W-:Y:S02]  /*564f0*/  LOP3.LUT P6, RZ, R3.reuse, 0x80, RZ, 0xc0, !PT ;  /* 0x0000008003ff7812 */ /* 0x040fe400078cc0ff */
[----:B------:R-:W-:Y:S02]  /*56500*/  LOP3.LUT P0, RZ, R3, 0x100, RZ, 0xc0, !PT ;  /* 0x0000010003ff7812 */ /* 0x000fe4000780c0ff */
[----:B------:R-:W-:-:S02]  /*56510*/  PRMT R143, R143, 0x7773, RZ ;  /* 0x000077738f8f7816 */ /* 0x000fc400000000ff */
[----:B------:R-:W-:-:S05]  /*56520*/  LOP3.LUT P1, RZ, R3, 0x200, RZ, 0xc0, !PT ;  /* 0x0000020003ff7812 */ /* 0x000fca000782c0ff */
[----:B--2---:R0:W-:Y:S01]  /*56530*/  @P5 STG.E.U8 desc[UR8][R170.64], R143 ;  /* 0x0000008faa005986 */ /* 0x0041e2000c101108 */
[----:B------:R-:W-:-:S03]  /*56540*/  LOP3.LUT P2, RZ, R3, 0x400, RZ, 0xc0, !PT ;  /* 0x0000040003ff7812 */ /* 0x000fc6000784c0ff */
[----:B0-----:R-:W2:Y:S01]  /*56550*/  LDL.LU.64 R170, [R1+0x600] ;  /* 0x0006000001aa7983 */ /* 0x001ea20000300a00 */
[----:B------:R-:W-:Y:S02]  /*56560*/  LOP3.LUT P3, RZ, R3, 0x800, RZ, 0xc0, !PT ;  /* 0x0000080003ff7812 */ /* 0x000fe4000786c0ff */
[----:B----4-:R-:W-:-:S05]  /*56570*/  PRMT R0, R136, 0x7770, RZ ;  /* 0x0000777088007816 */ /* 0x010fca00000000ff */
[----:B------:R0:W-:Y:S02]  /*56580*/  @P6 STG.E.U8 desc[UR8][R168.64], R0 ;  /* 0x00000000a8006986 */ /* 0x0001e4000c101108 */
[----:B0-----:R-:W-:Y:S02]  /*56590*/  PRMT R0, R136, 0x7771, RZ ;  /* 0x0000777188007816 */ /* 0x001fe400000000ff */
[----:B------:R-:W4:Y:S04]  /*565a0*/  LDL.LU.64 R168, [R1+0x5f8] ;  /* 0x0005f80001a87983 */ /* 0x000f280000300a00 */
[----:B------:R0:W-:Y:S02]  /*565b0*/  @P0 STG.E.U8 desc[UR8][R174.64], R0 ;  /* 0x00000000ae000986 */ /* 0x0001e4000c101108 */
[----:B0-----:R-:W-:-:S02]  /*565c0*/  PRMT R0, R137, 0x7770, RZ ;  /* 0x0000777089007816 */ /* 0x001fc400000000ff */
[----:B------:R-:W4:Y:S04]  /*565d0*/  LDL.LU.64 R174, [R1+0x5f0] ;  /* 0x0005f00001ae7983 */ /* 0x000f280000300a00 */
[----:B------:R0:W-:Y:S02]  /*565e0*/  @P1 STG.E.U8 desc[UR8][R172.64], R0 ;  /* 0x00000000ac001986 */ /* 0x0001e4000c101108 */
[----:B0-----:R-:W-:Y:S02]  /*565f0*/  PRMT R0, R137, 0x7771, RZ ;  /* 0x0000777189007816 */ /* 0x001fe400000000ff */
[----:B------:R-:W4:Y:S04]  /*56600*/  LDL.LU.64 R172, [R1+0x5e8] ;  /* 0x0005e80001ac7983 */ /* 0x000f280000300a00 */
[----:B------:R0:W-:Y:S04]  /*56610*/  @P2 STG.E.U8 desc[UR8][R176.64], R0 ;  /* 0x00000000b0002986 */ /* 0x0001e8000c101108 */
[----:B0-----:R-:W4:Y:S04]  /*56620*/  LDL.LU.64 R176, [R1+0x5e0] ;  /* 0x0005e00001b07983 */ /* 0x001f280000300a00 */
[----:B------:R-:W4:Y:S01]  /*56630*/  LDL.LU.64 R162, [R1+0x5d8] ;  /* 0x0005d80001a27983 */ /* 0x000f220000300a00 */
[----:B---3--:R-:W-:-:S05]  /*56640*/  PRMT R0, R138, 0x7770, RZ ;  /* 0x000077708a007816 */ /* 0x008fca00000000ff */
[----:B------:R0:W-:Y:S04]  /*56650*/  @P3 STG.E.U8 desc[UR8][R178.64], R0 ;  /* 0x00000000b2003986 */ /* 0x0001e8000c101108 */
[----:B0-----:R-:W3:Y:S04]  /*56660*/  LDL.LU.64 R178, [R1+0x5d0] ;  /* 0x0005d00001b27983 */ /* 0x001ee80000300a00 */
[----:B------:R-:W3:Y:S04]  /*56670*/  LDL.LU.64 R160, [R1+0x5c0] ;  /* 0x0005c00001a07983 */ /* 0x000ee80000300a00 */
[----:B------:R-:W3:Y:S01]  /*56680*/  LDL.LU.64 R166, [R1+0x5b8] ;  /* 0x0005b80001a67983 */ /* 0x000ee20000300a00 */
[----:B------:R-:W-:-:S02]  /*56690*/  LOP3.LUT P4, RZ, R3, 0x1000000, RZ, 0xc0, !PT ;  /* 0x0100000003ff7812 */ /* 0x000fc4000788c0ff */
[----:B------:R-:W-:Y:S01]  /*566a0*/  LOP3.LUT R7, R7, 0xefffffff, RZ, 0xc0, !PT ;  /* 0xefffffff07077812 */ /* 0x000fe200078ec0ff */
[----:B------:R-:W3:Y:S10]  /*566b0*/  LDL.LU.64 R164, [R1+0x5a8] ;  /* 0x0005a80001a47983 */ /* 0x000ef40000300a00 */
        /* <DEDUP_REMOVED lines=17> */
[C---:B------:R-:W-:Y:S02]  /*567d0*/  LOP3.LUT P0, RZ, R3.reuse, 0x1000, RZ, 0xc0, !PT ;  /* 0x0000100003ff7812 */ /* 0x040fe4000780c0ff */
[----:B------:R-:W-:Y:S02]  /*567e0*/  LOP3.LUT R6, R6, 0xfffffffb, RZ, 0xc0, !PT ;  /* 0xfffffffb06067812 */ /* 0x000fe400078ec0ff */
[----:B------:R-:W-:Y:S02]  /*567f0*/  LOP3.LUT P1, RZ, R3, 0x2000, RZ, 0xc0, !PT ;  /* 0x0000200003ff7812 */ /* 0x000fe4000782c0ff */
[----:B------:R-:W-:-:S05]  /*56800*/  PRMT R0, R138, 0x7771, RZ ;  /* 0x000077718a007816 */ /* 0x000fca00000000ff */
[----:B------:R-:W-:Y:S02]  /*56810*/  @P4 LOP3.LUT R6, R6, 0x4, RZ, 0xfc, !PT ;  /* 0x0000000406064812 */ /* 0x000fe400078efcff */
[C---:B------:R-:W-:Y:S01]  /*56820*/  LOP3.LUT P4, RZ, R3.reuse, 0x20000, RZ, 0xc0, !PT ;  /* 0x0002000003ff7812 */ /* 0x040fe2000788c0ff */
[----:B--2---:R0:W-:Y:S01]  /*56830*/  @P0 STG.E.U8 desc[UR8][R170.64], R0 ;  /* 0x00000000aa000986 */ /* 0x0041e2000c101108 */
[C---:B------:R-:W-:Y:S02]  /*56840*/  LOP3.LUT P2, RZ, R3.reuse, 0x4000, RZ, 0xc0, !PT ;  /* 0x0000400003ff7812 */ /* 0x040fe4000784c0ff */
[----:B------:R-:W-:Y:S02]  /*56850*/  LOP3.LUT R6, R6, 0xfffffff7, RZ, 0xc0, !PT ;  /* 0xfffffff706067812 */ /* 0x000fe400078ec0ff */
[----:B------:R-:W-:Y:S02]  /*56860*/  LOP3.LUT P3, RZ, R3, 0x8000, RZ, 0xc0, !PT ;  /* 0x0000800003ff7812 */ /* 0x000fe4000786c0ff */
[----:B0-----:R-:W-:Y:S01]  /*56870*/  PRMT R0, R139, 0x7770, RZ ;  /* 0x000077708b007816 */ /* 0x001fe200000000ff */
[----:B------:R-:W2:Y:S04]  /*56880*/  LDL.LU.64 R170, [R1+0x5a0] ;  /* 0x0005a00001aa7983 */ /* 0x000ea80000300a00 */
[----:B------:R-:W-:-:S02]  /*56890*/  @P4 LOP3.LUT R6, R6, 0x8, RZ, 0xfc, !PT ;  /* 0x0000000806064812 */ /* 0x000fc400078efcff */
[----:B------:R-:W-:Y:S01]  /*568a0*/  LOP3.LUT P4, RZ, R3, 0x10000, RZ, 0xc0, !PT ;  /* 0x0001000003ff7812 */ /* 0x000fe2000788c0ff */
[----:B----4-:R0:W-:Y:S02]  /*568b0*/  @P1 STG.E.U8 desc[UR8][R168.64], R0 ;  /* 0x00000000a8001986 */ /* 0x0101e4000c101108 */
[----:B0-----:R-:W-:Y:S02]  /*568c0*/  PRMT R0, R139, 0x7771, RZ ;  /* 0x000077718b007816 */ /* 0x001fe400000000ff */
[----:B------:R-:W4:Y:S04]  /*568d0*/  LDL.LU.64 R168, [R1+0x598] ;  /* 0x0005980001a87983 */ /* 0x000f280000300a00 */
[----:B------:R0:W-:Y:S02]  /*568e0*/  @P2 STG.E.U8 desc[UR8][R174.64], R0 ;  /* 0x00000000ae002986 */ /* 0x0001e4000c101108 */
[----:B0-----:R-:W-:-:S02]  /*568f0*/  PRMT R0, R136, 0x7772, RZ ;  /* 0x0000777288007816 */ /* 0x001fc400000000ff */
[----:B------:R-:W4:Y:S01]  /*56900*/  LDL.LU.64 R174, [R1+0x590] ;  /* 0x0005900001ae7983 */ /* 0x000f220000300a00 */
[----:B------:R-:W-:-:S03]  /*56910*/  PRMT R136, R136, 0x7773, RZ ;  /* 0x0000777388887816 */ /* 0x000fc600000000ff */
[----:B------:R0:W-:Y:S02]  /*56920*/  @P3 STG.E.U8 desc[UR8][R172.64], R0 ;  /* 0x00000000ac003986 */ /* 0x0001e4000c101108 */
[C---:B0-----:R-:W-:Y:S02]  /*56930*/  PRMT R0, R137.reuse, 0x7772, RZ ;  /* 0x0000777289007816 */ /* 0x041fe400000000ff */
[----:B------:R-:W4:Y:S04]  /*56940*/  LDL.LU.64 R172, [R1+0x588] ;  /* 0x0005880001ac7983 */ /* 0x000f280000300a00 */
[----:B------:R0:W-:Y:S01]  /*56950*/  @P4 STG.E.U8 desc[UR8][R176.64], R136 ;  /* 0x00000088b0004986 */ /* 0x0001e2000c101108 */
[C---:B------:R-:W-:Y:S02]  /*56960*/  LOP3.LUT P4, RZ, R6.reuse, 0x8, RZ, 0xc0, !PT ;  /* 0x0000000806ff7812 */ /* 0x040fe4000788c0ff */
[----:B------:R-:W-:Y:S01]  /*56970*/  PRMT R137, R137, 0x7773, RZ ;  /* 0x0000777389897816 */ /* 0x000fe200000000ff */
[----:B0-----:R-:W4:Y:S10]  /*56980*/  LDL.LU.64 R176, [R1+0x580] ;  /* 0x0005800001b07983 */ /* 0x001f340000300a00 */
[----:B------:R0:W-:Y:S01]  /*56990*/  @P4 STG.E.U8 desc[UR8][R162.64], R0 ;  /* 0x00000000a2004986 */ /* 0x0001e2000c101108 */
[----:B------:R-:W-:-:S02]  /*569a0*/  LOP3.LUT P4, RZ, R6, 0x4, RZ, 0xc0, !PT ;  /* 0x0000000406ff7812 */ /* 0x000fc4000788c0ff */
[C---:B0-----:R-:W-:Y:S02]  /*569b0*/  PRMT R0, R138.reuse, 0x7772, RZ ;  /* 0x000077728a007816 */ /* 0x041fe400000000ff */
[----:B------:R-:W-:-:S09]  /*569c0*/  PRMT R138, R138, 0x7773, RZ ;  /* 0x000077738a8a7816 */ /* 0x000fd200000000ff */
[----:B---3--:R0:W-:Y:S01]  /*569d0*/  @P4 STG.E.U8 desc[UR8][R178.64], R137 ;  /* 0x00000089b2004986 */ /* 0x0081e2000c101108 */
[----:B------:R-:W-:-:S03]  /*569e0*/  LOP3.LUT P4, RZ, R6, 0x2, RZ, 0xc0, !PT ;  /* 0x0000000206ff7812 */ /* 0x000fc6000788c0ff */
[----:B0-----:R-:W3:Y:S10]  /*569f0*/  LDL.LU.64 R178, [R1+0x570] ;  /* 0x0005700001b27983 */ /* 0x001ef40000300a00 */
[----:B------:R0:W-:Y:S01]  /*56a00*/  @P4 STG.E.U8 desc[UR8][R132.64], R0 ;  /* 0x0000000084004986 */ /* 0x0001e2000c101108 */
[----:B------:R-:W-:-:S03]  /*56a10*/  LOP3.LUT P4, RZ, R6, 0x1, RZ, 0xc0, !PT ;  /* 0x0000000106ff7812 */ /* 0x000fc6000788c0ff */
[----:B0-----:R-:W2:Y:S10]  /*56a20*/  LDL.LU.64 R132, [R1+0x1418] ;  /* 0x0014180001847983 */ /* 0x001eb40000300a00 */
[----:B------:R-:W-:Y:S01]  /*56a30*/  @P4 STG.E.U8 desc[UR8][R160.64], R138 ;  /* 0x0000008aa0004986 */ /* 0x000fe2000c101108 */
[----:B------:R-:W-:-:S02]  /*56a40*/  LOP3.LUT P4, RZ, R7, 0x80000000, RZ, 0xc0, !PT ;  /* 0x8000000007ff7812 */ /* 0x000fc4000788c0ff */
[C---:B------:R-:W-:Y:S02]  /*56a50*/  PRMT R0, R139.reuse, 0x7772, RZ ;  /* 0x000077728b007816 */ /* 0x040fe400000000ff */
[----:B------:R-:W-:-:S09]  /*56a60*/  PRMT R139, R139, 0x7773, RZ ;  /* 0x000077738b8b7816 */ /* 0x000fd200000000ff */
[----:B------:R-:W-:Y:S01]  /*56a70*/  @P4 STG.E.U8 desc[UR8][R166.64], R0 ;  /* 0x00000000a6004986 */ /* 0x000fe2000c101108 */
[----:B------:R-:W-:-:S13]  /*56a80*/  LOP3.LUT P4, RZ, R7, 0x40000000, RZ, 0xc0, !PT ;  /* 0x4000000007ff7812 */ /* 0x000fda000788c0ff */
[----:B------:R0:W-:Y:S04]  /*56a90*/  @P4 STG.E.U8 desc[UR8][R134.64], R139 ;  /* 0x0000008b86004986 */ /* 0x0001e8000c101108 */
[----:B0-----:R-:W3:Y:S01]  /*56aa0*/  LDL.LU.64 R134, [R1+0x1410] ;  /* 0x0014100001867983 */ /* 0x001ee20000300a00 */
[----:B------:R-:W-:Y:S02]  /*56ab0*/  LOP3.LUT P4, RZ, R7, 0x20000000, RZ, 0xc0, !PT ;  /* 0x2000000007ff7812 */ /* 0x000fe4000788c0ff */
[C---:B------:R-:W-:Y:S02]  /*56ac0*/  LOP3.LUT P5, RZ, R5.reuse, 0x800, RZ, 0xc0, !PT ;  /* 0x0000080005ff7812 */ /* 0x040fe400078ac0ff */
[C---:B------:R-:W-:Y:S02]  /*56ad0*/  LOP3.LUT P6, RZ, R5.reuse, 0x400, RZ, 0xc0, !PT ;  /* 0x0000040005ff7812 */ /* 0x040fe400078cc0ff */
[----:B------:R-:W-:-:S02]  /*56ae0*/  LOP3.LUT P0, RZ, R5, 0x200, RZ, 0xc0, !PT ;  /* 0x0000020005ff7812 */ /* 0x000fc4000780c0ff */
[C---:B------:R-:W-:Y:S02]  /*56af0*/  LOP3.LUT P1, RZ, R5.reuse, 0x100, RZ, 0xc0, !PT ;  /* 0x0000010005ff7812 */ /* 0x040fe4000782c0ff */
[----:B------:R-:W-:Y:S02]  /*56b00*/  LOP3.LUT P2, RZ, R5, 0x80, RZ, 0xc0, !PT ;  /* 0x0000008005ff7812 */ /* 0x000fe4000784c0ff */
[----:B--2---:R-:W-:-:S05]  /*56b10*/  PRMT R0, R132, 0x7770, RZ ;  /* 0x0000777084007816 */ /* 0x004fca00000000ff */
[----:B------:R0:W-:Y:S01]  /*56b20*/  @P4 STG.E.U8 desc[UR8][R164.64], R0 ;  /* 0x00000000a4004986 */ /* 0x0001e2000c101108 */
[----:B------:R-:W-:Y:S02]  /*56b30*/  LOP3.LUT P4, RZ, R7, 0x10000000, RZ, 0xc0, !PT ;  /* 0x1000000007ff7812 */ /* 0x000fe4000788c0ff */
[----:B0-----:R-:W-:-:S11]  /*56b40*/  PRMT R0, R132, 0x7771, RZ ;  /* 0x0000777184007816 */ /* 0x001fd600000000ff */
[----:B------:R0:W-:Y:S02]  /*56b50*/  @P4 STG.E.U8 desc[UR8][R170.64], R0 ;  /* 0x00000000aa004986 */ /* 0x0001e4000c101108 */
[----:B0-----:R-:W-:-:S05]  /*56b60*/  PRMT R0, R133, 0x7770, RZ ;  /* 0x0000777085007816 */ /* 0x001fca00000000ff */
[----:B----4-:R0:W-:Y:S02]  /*56b70*/  @P5 STG.E.U8 desc[UR8][R168.64], R0 ;  /* 0x00000000a8005986 */ /* 0x0101e4000c101108 */
[----:B0-----:R-:W-:-:S05]  /*56b80*/  PRMT R0, R133, 0x7771, RZ ;  /* 0x0000777185007816 */ /* 0x001fca00000000ff */
[----:B------:R3:W-:Y:S02]  /*56b90*/  @P6 STG.E.U8 desc[UR8][R174.64], R0 ;  /* 0x00000000ae006986 */ /* 0x0007e4000c101108 */
[----:B---3--:R-:W-:-:S05]  /*56ba0*/  PRMT R0, R134, 0x7770, RZ ;  /* 0x0000777086007816 */ /* 0x008fca00000000ff */
[----:B------:R0:W-:Y:S02]  /*56bb0*/  @P0 STG.E.U8 desc[UR8][R172.64], R0 ;  /* 0x00000000ac000986 */ /* 0x0001e4000c101108 */
        /* <DEDUP_REMOVED lines=9> */
[----:B------:R-:W4:Y:S01]  /*56c50*/  LDL.LU.64 R176, [R1+0x548] ;  /* 0x0005480001b07983 */ /* 0x000f220000300a00 */
[----:B------:R-:W-:-:S02]  /*56c60*/  LOP3.LUT R7, R7, 0xffefffff, RZ, 0xc0, !PT ;  /* 0xffefffff07077812 */ /* 0x000fc400078ec0ff */
[C---:B------:R-:W-:Y:S02]  /*56c70*/  LOP3.LUT P3, RZ, R5.reuse, 0x40, RZ, 0xc0, !PT ;  /* 0x0000004005ff7812 */ /* 0x040fe4000786c0ff */
[----:B------:R-:W-:Y:S02]  /*56c80*/  LOP3.LUT P0, RZ, R5, 0x20, RZ, 0xc0, !PT ;  /* 0x0000002005ff7812 */ /* 0x000fe4000780c0ff */
[----:B------:R-:W-:Y:S02]  /*56c90*/  PRMT R0, R135, 0x7771, RZ ;  /* 0x0000777187007816 */ /* 0x000fe400000000ff */
[C---:B------:R-:W-:Y:S02]  /*56ca0*/  LOP3.LUT P1, RZ, R5.reuse, 0x10, RZ, 0xc0, !PT ;  /* 0x0000001005ff7812 */ /* 0x040fe4000782c0ff */
[----:B------:R-:W-:-:S05]  /*56cb0*/  LOP3.LUT P2, RZ, R5, 0x8, RZ, 0xc0, !PT ;  /* 0x0000000805ff7812 */ /* 0x000fca000784c0ff */
[----:B------:R0:W-:Y:S01]  /*56cc0*/  @P3 STG.E.U8 desc[UR8][R178.64], R0 ;  /* 0x00000000b2003986 */ /* 0x0001e2000c101108 */
[----:B------:R-:W-:Y:S02]  /*56cd0*/  LOP3.LUT P3, RZ, R5, 0x4, RZ, 0xc0, !PT ;  /* 0x0000000405ff7812 */ /* 0x000fe4000786c0ff */
[C---:B0-----:R-:W-:Y:S01]  /*56ce0*/  PRMT R0, R132.reuse, 0x7772, RZ ;  /* 0x0000777284007816 */ /* 0x041fe200000000ff */
[----:B------:R-:W4:Y:S01]  /*56cf0*/  LDL.LU.64 R178, [R1+0x538] ;  /* 0x0005380001b27983 */ /* 0x000f220000300a00 */
[----:B------:R-:W-:-:S03]  /*56d00*/  PRMT R132, R132, 0x7773, RZ ;  /* 0x0000777384847816 */ /* 0x000fc600000000ff */
[----:B------:R-:W4:Y:S04]  /*56d10*/  LDL.LU.64 R156, [R1+0x530] ;  /* 0x00053000019c7983 */ /* 0x000f280000300a00 */
[----:B------:R-:W4:Y:S04]  /*56d20*/  LDL.LU.64 R162, [R1+0x520] ;  /* 0x0005200001a27983 */ /* 0x000f280000300a00 */
[----:B------:R-:W4:Y:S04]  /*56d30*/  LDL.LU.64 R160, [R1+0x518] ;  /* 0x0005180001a07983 */ /* 0x000f280000300a00 */
[----:B------:R-:W4:Y:S04]  /*56d40*/  LDL.LU.64 R166, [R1+0x510] ;  /* 0x0005100001a67983 */ /* 0x000f280000300a00 */
[----:B------:R-:W4:Y:S01]  /*56d50*/  LDL.LU.64 R164, [R1+0x508] ;  /* 0x0005080001a47983 */ /* 0x000f220000300a00 */
[----:B--2---:R-:W-:-:S13]  /*56d60*/  LOP3.LUT P4, RZ, R251, 0x2000000, RZ, 0xc0, !PT ;  /* 0x02000000fbff7812 */ /* 0x004fda000788c0ff */
        /* <DEDUP_REMOVED lines=21> */
[----:B---3--:R0:W-:Y:S10]  /*56ec0*/  @P0 STG.E.U8 desc[UR8][R170.64], R0 ;  /* 0x00000000aa000986 */ /* 0x0081f4000c101108 */
[----:B------:R-:W-:-:S02]  /*56ed0*/  @P4 LOP3.LUT R7, R7, 0x8000000, RZ, 0xfc, !PT ;  /* 0x0800000007074812 */ /* 0x000fc400078efcff */
[----:B------:R-:W-:Y:S02]  /*56ee0*/  LOP3.LUT P4, RZ, R5, 0x2, RZ, 0xc0, !PT ;  /* 0x0000000205ff7812 */ /* 0x000fe4000788c0ff */
[C---:B0-----:R-:W-:Y:S01]  /*56ef0*/  PRMT R0, R133.reuse, 0x7772, RZ ;  /* 0x0000777285007816 */ /* 0x041fe200000000ff */
[----:B----4-:R-:W-:Y:S01]  /*56f00*/  @P1 STG.E.U8 desc[UR8][R168.64], R132 ;  /* 0x00000084a8001986 */ /* 0x010fe2000c101108 */
[----:B------:R-:W-:-:S03]  /*56f10*/  PRMT R133, R133, 0x7773, RZ ;  /* 0x0000777385857816 */ /* 0x000fc600000000ff */
[----:B------:R0:W-:Y:S04]  /*56f20*/  @P2 STG.E.U8 desc[UR8][R174.64], R0 ;  /* 0x00000000ae002986 */ /* 0x0001e8000c101108 */
[----:B------:R-:W-:Y:S04]  /*56f30*/  @P3 STG.E.U8 desc[UR8][R172.64], R133 ;  /* 0x00000085ac003986 */ /* 0x000fe8000c101108 */
[----:B------:R-:W2:Y:S01]  /*56f40*/  LDL.LU.64 R170, [R1+0x500] ;  /* 0x0005000001aa7983 */ /* 0x000ea20000300a00 */
[----:B0-----:R-:W-:-:S03]  /*56f50*/  PRMT R0, R134, 0x7772, RZ ;  /* 0x0000777286007816 */ /* 0x001fc600000000ff */
[----:B------:R-:W3:Y:S04]  /*56f60*/  LDL.LU.64 R168, [R1+0x4f8] ;  /* 0x0004f80001a87983 */ /* 0x000ee80000300a00 */
[----:B------:R-:W-:Y:S01]  /*56f70*/  @P4 STG.E.U8 desc[UR8][R176.64], R0 ;  /* 0x00000000b0004986 */ /* 0x000fe2000c101108 */
[C---:B------:R-:W-:Y:S02]  /*56f80*/  LOP3.LUT P4, RZ, R7.reuse, 0x8000000, RZ, 0xc0, !PT ;  /* 0x0800000007ff7812 */ /* 0x040fe4000788c0ff */
[----:B------:R-:W-:Y:S01]  /*56f90*/  PRMT R134, R134, 0x7773, RZ ;  /* 0x0000777386867816 */ /* 0x000fe200000000ff */
[----:B------:R-:W4:Y:S10]  /*56fa0*/  LDL.LU.64 R174, [R1+0x4f0] ;  /* 0x0004f00001ae7983 */ /* 0x000f340000300a00 */
[----:B------:R0:W-:Y:S04]  /*56fb0*/  @P4 STG.E.U8 desc[UR8][R128.64], R134 ;  /* 0x0000008680004986 */ /* 0x0001e8000c101108 */
[----:B0-----:R-:W2:Y:S01]  /*56fc0*/  LDL.LU.64 R128, [R1+0x1400] ;  /* 0x0014000001807983 */ /* 0x001ea20000300a00 */
[----:B------:R-:W-:-:S02]  /*56fd0*/  LOP3.LUT P4, RZ, R7, 0x4000000, RZ, 0xc0, !PT ;  /* 0x0400000007ff7812 */ /* 0x000fc4000788c0ff */
[C---:B------:R-:W-:Y:S01]  /*56fe0*/  PRMT R0, R135.reuse, 0x7772, RZ ;  /* 0x0000777287007816 */ /* 0x040fe200000000ff */
[----:B------:R-:W4:Y:S01]  /*56ff0*/  LDL.LU.64 R172, [R1+0x4e8] ;  /* 0x0004e80001ac7983 */ /* 0x000f220000300a00 */
[----:B------:R-:W-:-:S03]  /*57000*/  PRMT R135, R135, 0x7773, RZ ;  /* 0x0000777387877816 */ /* 0x000fc600000000ff */
[----:B------:R-:W4:Y:S06]  /*57010*/  LDL.LU.64 R176, [R1+0x4e0] ;  /* 0x0004e00001b07983 */ /* 0x000f2c0000300a00 */
[----:B------:R0:W-:Y:S01]  /*57020*/  @P4 STG.E.U8 desc[UR8][R178.64], R0 ;  /* 0x00000000b2004986 */ /* 0x0001e2000c101108 */
[----:B------:R-:W-:-:S03]  /*57030*/  LOP3.LUT P4, RZ, R7, 0x2000000, RZ, 0xc0, !PT ;  /* 0x0200000007ff7812 */ /* 0x000fc6000788c0ff */
[----:B0-----:R-:W4:Y:S10]  /*57040*/  LDL.LU.64 R178, [R1+0x4d8] ;  /* 0x0004d80001b27983 */ /* 0x001f340000300a00 */
[----:B------:R-:W-:Y:S01]  /*57050*/  @P4 STG.E.U8 desc[UR8][R156.64], R135 ;  /* 0x000000879c004986 */ /* 0x000fe2000c101108 */
[----:B------:R-:W-:-:S02]  /*57060*/  LOP3.LUT P4, RZ, R7, 0x1000000, RZ, 0xc0, !PT ;  /* 0x0100000007ff7812 */ /* 0x000fc4000788c0ff */
[----:B--2---:R-:W-:-:S11]  /*57070*/  PRMT R0, R128, 0x7770, RZ ;  /* 0x0000777080007816 */ /* 0x004fd600000000ff */
[----:B------:R0:W-:Y:S04]  /*57080*/  @P4 STG.E.U8 desc[UR8][R130.64], R0 ;  /* 0x0000000082004986 */ /* 0x0001e8000c101108 */
[----:B0-----:R-:W2:Y:S01]  /*57090*/  LDL.LU.64 R130, [R1+0x13f8] ;  /* 0x0013f80001827983 */ /* 0x001ea20000300a00 */
[----:B------:R-:W-:Y:S02]  /*570a0*/  LOP3.LUT P4, RZ, R7, 0x800000, RZ, 0xc0, !PT ;  /* 0x0080000007ff7812 */ /* 0x000fe4000788c0ff */
[----:B------:R-:W-:-:S11]  /*570b0*/  PRMT R0, R128, 0x7771, RZ ;  /* 0x0000777180007816 */ /* 0x000fd600000000ff */
        /* <DEDUP_REMOVED lines=15> */
[----:B------:R0:W-:Y:S02]  /*571b0*/  @P4 STG.E.U8 desc[UR8][R164.64], R0 ;  /* 0x00000000a4004986 */ /* 0x0001e4000c101108 */
[----:B0-----:R-:W-:-:S05]  /*571c0*/  PRMT R0, R130, 0x7771, RZ ;  /* 0x0000777182007816 */ /* 0x001fca00000000ff */
[----:B------:R0:W-:Y:S02]  /*571d0*/  @P5 STG.E.U8 desc[UR8][R170.64], R0 ;  /* 0x00000000aa005986 */ /* 0x0001e4000c101108 */
[----:B0-----:R-:W-:-:S05]  /*571e0*/  PRMT R0, R131, 0x7770, RZ ;  /* 0x0000777083007816 */ /* 0x001fca00000000ff */
[----:B---3--:R0:W-:Y:S02]  /*571f0*/  @P6 STG.E.U8 desc[UR8][R168.64], R0 ;  /* 0x00000000a8006986 */ /* 0x0081e4000c101108 */
[----:B0-----:R-:W-:-:S05]  /*57200*/  PRMT R0, R131, 0x7771, RZ ;  /* 0x0000777183007816 */ /* 0x001fca00000000ff */
[----:B----4-:R0:W-:Y:S02]  /*57210*/  @P0 STG.E.U8 desc[UR8][R174.64], R0 ;  /* 0x00000000ae000986 */ /* 0x0101e4000c101108 */
[C---:B0-----:R-:W-:Y:S02]  /*57220*/  PRMT R0, R128.reuse, 0x7772, RZ ;  /* 0x0000777280007816 */ /* 0x041fe400000000ff */
[----:B------:R-:W-:-:S03]  /*57230*/  PRMT R128, R128, 0x7773, RZ ;  /* 0x0000777380807816 */ /* 0x000fc600000000ff */
[----:B------:R0:W-:Y:S04]  /*57240*/  @P1 STG.E.U8 desc[UR8][R172.64], R0 ;  /* 0x00000000ac001986 */ /* 0x0001e8000c101108 */
[----:B------:R-:W-:Y:S01]  /*57250*/  @P2 STG.E.U8 desc[UR8][R176.64], R128 ;  /* 0x00000080b0002986 */ /* 0x000fe2000c101108 */
[----:B0-----:R-:W-:-:S05]  /*57260*/  PRMT R0, R129, 0x7772, RZ ;  /* 0x0000777281007816 */ /* 0x001fca00000000ff */
[----:B------:R0:W-:Y:S04]  /*57270*/  @P3 STG.E.U8 desc[UR8][R178.64], R0 ;  /* 0x00000000b2003986 */ /* 0x0001e8000c101108 */
[----:B0-----:R-:W2:Y:S04]  /*57280*/  LDL.LU.64 R178, [R1+0x4d0] ;  /* 0x0004d00001b27983 */ /* 0x001ea80000300a00 */
[----:B------:R-:W3:Y:S01]  /*57290*/  LDL.LU.64 R174, [R1+0x4c8] ;  /* 0x0004c80001ae7983 */ /* 0x000ee20000300a00 */
[C---:B------:R-:W-:Y:S02]  /*572a0*/  LOP3.LUT P0, RZ, R251.reuse, 0x40000, RZ, 0xc0, !PT ;  /* 0x00040000fbff7812 */ /* 0x040fe4000780c0ff */
[C---:B------:R-:W-:Y:S01]  /*572b0*/  LOP3.LUT P1, RZ, R251.reuse, 0x20000, RZ, 0xc0, !PT ;  /* 0x00020000fbff7812 */ /* 0x040fe2000782c0ff */
[----:B------:R-:W4:Y:S01]  /*572c0*/  LDL.LU.64 R172, [R1+0x4b8] ;  /* 0x0004b80001ac7983 */ /* 0x000f220000300a00 */
[----:B------:R-:W-:-:S02]  /*572d0*/  LOP3.LUT P2, RZ, R251, 0x10000, RZ, 0xc0, !PT ;  /* 0x00010000fbff7812 */ /* 0x000fc4000784c0ff */
[----:B------:R-:W-:Y:S01]  /*572e0*/  PRMT R129, R129, 0x7773, RZ ;  /* 0x0000777381817816 */ /* 0x000fe200000000ff */
[----:B------:R-:W4:Y:S01]  /*572f0*/  LDL.LU.64 R176, [R1+0x4b0] ;  /* 0x0004b00001b07983 */ /* 0x000f220000300a00 */
[C---:B------:R-:W-:Y:S02]  /*57300*/  PRMT R0, R130.reuse, 0x7772, RZ ;  /* 0x0000777282007816 */ /* 0x040fe400000000ff */
        /* <DEDUP_REMOVED lines=12> */
[----:B--2---:R0:W-:Y:S04]  /*573d0*/  @P0 STG.E.U8 desc[UR8][R178.64], R129 ;  /* 0x00000081b2000986 */ /* 0x0041e8000c101108 */
[----:B---3--:R-:W-:Y:S04]  /*573e0*/  @P1 STG.E.U8 desc[UR8][R174.64], R0 ;  /* 0x00000000ae001986 */ /* 0x008fe8000c101108 */
[----:B------:R1:W-:Y:S04]  /*573f0*/  @P2 STG.E.U8 desc[UR8][R124.64], R130 ;  /* 0x000000827c002986 */ /* 0x0003e8000c101108 */
[----:B0-----:R-:W2:Y:S04]  /*57400*/  LDL.LU.64 R178, [R1+0x4a0] ;  /* 0x0004a00001b27983 */ /* 0x001ea80000300a00 */
[----:B------:R-:W3:Y:S04]  /*57410*/  LDL.LU.64 R158, [R1+0x498] ;  /* 0x00049800019e7983 */ /* 0x000ee80000300a00 */
[----:B------:R-:W3:Y:S04]  /*57420*/  LDL.LU.64 R156, [R1+0x490] ;  /* 0x00049000019c7983 */ /* 0x000ee80000300a00 */
[----:B------:R-:W3:Y:S04]  /*57430*/  LDL.LU.64 R162, [R1+0x488] ;  /* 0x0004880001a27983 */ /* 0x000ee80000300a00 */
[----:B-1----:R-:W2:Y:S01]  /*57440*/  LDL.LU.64 R124, [R1+0x13f0] ;  /* 0x0013f000017c7983 */ /* 0x002ea20000300a00 */
[----:B------:R-:W-:-:S02]  /*57450*/  @P4 LOP3.LUT R7, R7, 0x8000, RZ, 0xfc, !PT ;  /* 0x0000800007074812 */ /* 0x000fc400078efcff */
[----:B------:R-:W-:Y:S01]  /*57460*/  LOP3.LUT P4, RZ, R251, 0x400, RZ, 0xc0, !PT ;  /* 0x00000400fbff7812 */ /* 0x000fe2000788c0ff */
[----:B------:R-:W3:Y:S01]  /*57470*/  LDL.LU.64 R160, [R1+0x480] ;  /* 0x0004800001a07983 */ /* 0x000ee20000300a00 */
[----:B------:R-:W-:Y:S02]  /*57480*/  LOP3.LUT R7, R7, 0xfffeffff, RZ, 0xc0, !PT ;  /* 0xfffeffff07077812 */ /* 0x000fe400078ec0ff */
[----:B------:R-:W-:Y:S01]  /*57490*/  LOP3.LUT P3, RZ, R251, 0x8000, RZ, 0xc0, !PT ;  /* 0x00008000fbff7812 */ /* 0x000fe2000786c0ff */
[----:B------:R-:W3:Y:S01]  /*574a0*/  LDL.LU.64 R166, [R1+0x478] ;  /* 0x0004780001a67983 */ /* 0x000ee20000300a00 */
[----:B------:R-:W-:-:S07]  /*574b0*/  PRMT R0, R131, 0x7772, RZ ;  /* 0x0000777283007816 */ /* 0x000fce00000000ff */
[----:B------:R-:W-:Y:S01]  /*574c0*/  @P4 LOP3.LUT R7, R7, 0x10000, RZ, 0xfc, !PT ;  /* 0x0001000007074812 */ /* 0x000fe200078efcff */
[----:B------:R-:W3:Y:S01]  /*574d0*/  LDL.LU.64 R164, [R1+0x470] ;  /* 0x0004700001a47983 */ /* 0x000ee20000300a00 */
[----:B------:R-:W-:Y:S02]  /*574e0*/  LOP3.LUT P4, RZ, R251, 0x800, RZ, 0xc0, !PT ;  /* 0x00000800fbff7812 */ /* 0x000fe4000788c0ff */
[----:B------:R-:W-:Y:S02]  /*574f0*/  LOP3.LUT R7, R7, 0xfffdffff, RZ, 0xc0, !PT ;  /* 0xfffdffff07077812 */ /* 0x000fe400078ec0ff */
[----:B------:R-:W-:Y:S01]  /*57500*/  PRMT R131, R131, 0x7773, RZ ;  /* 0x0000777383837816 */ /* 0x000fe200000000ff */
[----:B----4-:R2:W-:Y:S04]  /*57510*/  @P3 STG.E.U8 desc[UR8][R172.64], R0 ;  /* 0x00000000ac003986 */ /* 0x0105e8000c101108 */
[----:B------:R-:W4:Y:S04]  /*57520*/  LDL.LU.64 R170, [R1+0x468] ;  /* 0x0004680001aa7983 */ /* 0x000f280000300a00 */
[----:B------:R-:W-:Y:S01]  /*57530*/  @P4 LOP3.LUT R7, R7, 0x20000, RZ, 0xfc, !PT ;  /* 0x0002000007074812 */ /* 0x000fe200078efcff */
[----:B------:R-:W4:Y:S01]  /*57540*/  LDL.LU.64 R168, [R1+0x460] ;  /* 0x0004600001a87983 */ /* 0x000f220000300a00 */
[----:B------:R-:W-:-:S02]  /*57550*/  LOP3.LUT P4, RZ, R251, 0x1000, RZ, 0xc0, !PT ;  /* 0x00001000fbff7812 */ /* 0x000fc4000788c0ff */
[----:B------:R-:W-:Y:S01]  /*57560*/  LOP3.LUT R7, R7, 0xfffbffff, RZ, 0xc0, !PT ;  /* 0xfffbffff07077812 */ /* 0x000fe200078ec0ff */
[----:B------:R-:W4:Y:S10]  /*57570*/  LDL.LU.64 R174, [R1+0x458] ;  /* 0x0004580001ae7983 */ /* 0x000f340000300a00 */
[----:B------:R-:W-:-:S02]  /*57580*/  @P4 LOP3.LUT R7, R7, 0x40000, RZ, 0xfc, !PT ;  /* 0x0004000007074812 */ /* 0x000fc400078efcff */
[----:B------:R-:W-:Y:S02]  /*57590*/  LOP3.LUT P4, RZ, R251, 0x2000, RZ, 0xc0, !PT ;  /* 0x00002000fbff7812 */ /* 0x000fe4000788c0ff */
[----:B------:R-:W-:-:S11]  /*575a0*/  LOP3.LUT R7, R7, 0xfff7ffff, RZ, 0xc0, !PT ;  /* 0xfff7ffff07077812 */ /* 0x000fd600078ec0ff */
[----:B------:R-:W-:Y:S02]  /*575b0*/  @P4 LOP3.LUT R7, R7, 0x80000, RZ, 0xfc, !PT ;  /* 0x0008000007074812 */ /* 0x000fe400078efcff */
[----:B------:R-:W-:-:S13]  /*575c0*/  LOP3.LUT P4, RZ, R251, 0x4000, RZ, 0xc0, !PT ;  /* 0x00004000fbff7812 */ /* 0x000fda000788c0ff */
[----:B------:R-:W-:Y:S01]  /*575d0*/  @P4 STG.E.U8 desc[UR8][R176.64], R131 ;  /* 0x00000083b0004986 */ /* 0x000fe2000c101108 */
[----:B------:R-:W-:Y:S02]  /*575e0*/  LOP3.LUT P4, RZ, R7, 0x80000, RZ, 0xc0, !PT ;  /* 0x0008000007ff7812 */ /* 0x000fe4000788c0ff */
[----:B--2---:R-:W-:-:S11]  /*575f0*/  PRMT R0, R124, 0x7770, RZ ;  /* 0x000077707c007816 */ /* 0x004fd600000000ff */
[----:B------:R0:W-:Y:S04]  /*57600*/  @P4 STG.E.U8 desc[UR8][R126.64], R0 ;  /* 0x000000007e004986 */ /* 0x0001e8000c101108 */
[----:B0-----:R-:W2:Y:S01]  /*57610*/  LDL.LU.64 R126, [R1+0x13e8] ;  /* 0x0013e800017e7983 */ /* 0x001ea20000300a00 */
[C---:B------:R-:W-:Y:S02]  /*57620*/  LOP3.LUT P4, RZ, R7.reuse, 0x40000, RZ, 0xc0, !PT ;  /* 0x0004000007ff7812 */ /* 0x040fe4000788c0ff */
[----:B------:R-:W-:Y:S01]  /*57630*/  PRMT R0, R124, 0x7771, RZ ;  /* 0x000077717c007816 */ /* 0x000fe200000000ff */
[----:B------:R-:W4:Y:S04]  /*57640*/  LDL.LU.64 R172, [R1+0x450] ;  /* 0x0004500001ac7983 */ /* 0x000f280000300a00 */
[----:B------:R-:W4:Y:S06]  /*57650*/  LDL.LU.64 R176, [R1+0x448] ;  /* 0x0004480001b07983 */ /* 0x000f2c0000300a00 */
[----:B------:R0:W-:Y:S04]  /*57660*/  @P4 STG.E.U8 desc[UR8][R178.64], R0 ;  /* 0x00000000b2004986 */ /* 0x0001e8000c101108 */
[----:B0-----:R-:W4:Y:S01]  /*57670*/  LDL.LU.64 R178, [R1+0x440] ;  /* 0x0004400001b27983 */ /* 0x001f220000300a00 */
[----:B------:R-:W-:-:S02]  /*57680*/  LOP3.LUT P4, RZ, R7, 0x20000, RZ, 0xc0, !PT ;  /* 0x0002000007ff7812 */ /* 0x000fc4000788c0ff */
[----:B------:R-:W-:-:S11]  /*57690*/  PRMT R0, R125, 0x7770, RZ ;  /* 0x000077707d007816 */ /* 0x000fd600000000ff */
[----:B---3--:R0:W-:Y:S01]  /*576a0*/  @P4 STG.E.U8 desc[UR8][R158.64], R0 ;  /* 0x000000009e004986 */ /* 0x0081e2000c101108 */
        /* <DEDUP_REMOVED lines=20> */
[----:B------:R0:W-:Y:S02]  /*577f0*/  @P4 STG.E.U8 desc[UR8][R164.64], R0 ;  /* 0x00000000a4004986 */ /* 0x0001e4000c101108 */
[C---:B0-----:R-:W-:Y:S02]  /*57800*/  PRMT R0, R124.reuse, 0x7772, RZ ;  /* 0x000077727c007816 */ /* 0x041fe400000000ff */
[----:B------:R-:W-:-:S03]  /*57810*/  PRMT R124, R124, 0x7773, RZ ;  /* 0x000077737c7c7816 */ /* 0x000fc600000000ff */
[----:B----4-:R0:W-:Y:S04]  /*57820*/  @P5 STG.E.U8 desc[UR8][R170.64], R0 ;  /* 0x00000000aa005986 */ /* 0x0101e8000c101108 */
[----:B------:R-:W-:Y:S01]  /*57830*/  @P6 STG.E.U8 desc[UR8][R168.64], R124 ;  /* 0x0000007ca8006986 */ /* 0x000fe2000c101108 */
[C---:B0-----:R-:W-:Y:S02]  /*57840*/  PRMT R0, R125.reuse, 0x7772, RZ ;  /* 0x000077727d007816 */ /* 0x041fe400000000ff */
[----:B------:R-:W-:-:S03]  /*57850*/  PRMT R125, R125, 0x7773, RZ ;  /* 0x000077737d7d7816 */ /* 0x000fc600000000ff */
[----:B------:R0:W-:Y:S01]  /*57860*/  @P0 STG.E.U8 desc[UR8][R174.64], R0 ;  /* 0x00000000ae000986 */ /* 0x0001e2000c101108 */
[----:B------:R-:W-:-:S03]  /*57870*/  LOP3.LUT P0, RZ, R250, 0x80000000, RZ, 0xc0, !PT ;  /* 0x80000000faff7812 */ /* 0x000fc6000780c0ff */
[----:B------:R1:W-:Y:S01]  /*57880*/  @P1 STG.E.U8 desc[UR8][R172.64], R125 ;  /* 0x0000007dac001986 */ /* 0x0003e2000c101108 */
[----:B0-----:R-:W-:-:S03]  /*57890*/  PRMT R0, R126, 0x7772, RZ ;  /* 0x000077727e007816 */ /* 0x001fc600000000ff */
[----:B------:R-:W2:Y:S01]  /*578a0*/  LDL.LU.64 R174, [R1+0x430] ;  /* 0x0004300001ae7983 */ /* 0x000ea20000300a00 */
[----:B------:R-:W-:-:S03]  /*578b0*/  PRMT R126, R126, 0x7773, RZ ;  /* 0x000077737e7e7816 */ /* 0x000fc600000000ff */
[----:B------:R0:W-:Y:S04]  /*578c0*/  @P2 STG.E.U8 desc[UR8][R176.64], R0 ;  /* 0x00000000b0002986 */ /* 0x0001e8000c101108 */
[----:B-1----:R-:W3:Y:S04]  /*578d0*/  LDL.LU.64 R172, [R1+0x428] ;  /* 0x0004280001ac7983 */ /* 0x002ee80000300a00 */
[----:B------:R1:W-:Y:S01]  /*578e0*/  @P3 STG.E.U8 desc[UR8][R178.64], R126 ;  /* 0x0000007eb2003986 */ /* 0x0003e2000c101108 */
[----:B0-----:R-:W-:-:S03]  /*578f0*/  PRMT R0, R127, 0x7772, RZ ;  /* 0x000077727f007816 */ /* 0x001fc600000000ff */
[----:B------:R-:W4:Y:S04]  /*57900*/  LDL.LU.64 R176, [R1+0x418] ;  /* 0x0004180001b07983 */ /* 0x000f280000300a00 */
[----:B------:R0:W-:Y:S04]  /*57910*/  @P0 STG.E.U8 desc[UR8][R120.64], R0 ;  /* 0x0000000078000986 */ /* 0x0001e8000c101108 */
[----:B-1----:R-:W4:Y:S04]  /*57920*/  LDL.LU.64 R178, [R1+0x410] ;  /* 0x0004100001b27983 */ /* 0x002f280000300a00 */
[----:B------:R-:W4:Y:S04]  /*57930*/  LDL.LU.64 R156, [R1+0x408] ;  /* 0x00040800019c7983 */ /* 0x000f280000300a00 */
[----:B0-----:R-:W3:Y:S01]  /*57940*/  LDL.LU.64 R120, [R1+0x13e0] ;  /* 0x0013e00001787983 */ /* 0x001ee20000300a00 */
[----:B------:R-:W-:-:S02]  /*57950*/  LOP3.LUT P1, RZ, R250, 0x40000000, RZ, 0xc0, !PT ;  /* 0x40000000faff7812 */ /* 0x000fc4000782c0ff */
[C---:B------:R-:W-:Y:S01]  /*57960*/  LOP3.LUT P2, RZ, R250.reuse, 0x20000000, RZ, 0xc0, !PT ;  /* 0x20000000faff7812 */ /* 0x040fe2000784c0ff */
[----:B------:R-:W4:Y:S01]  /*57970*/  LDL.LU.64 R162, [R1+0x400] ;  /* 0x0004000001a27983 */ /* 0x000f220000300a00 */
[C---:B------:R-:W-:Y:S02]  /*57980*/  LOP3.LUT P3, RZ, R250.reuse, 0x10000000, RZ, 0xc0, !PT ;  /* 0x10000000faff7812 */ /* 0x040fe4000786c0ff */
[----:B------:R-:W-:Y:S01]  /*57990*/  PRMT R127, R127, 0x7773, RZ ;  /* 0x000077737f7f7816 */ /* 0x000fe200000000ff */
        /* <DEDUP_REMOVED lines=12> */
[----:B------:R-:W-:Y:S01]  /*57a60*/  @P4 LOP3.LUT R7, R7, 0x40, RZ, 0xfc, !PT ;  /* 0x0000004007074812 */ /* 0x000fe200078efcff */
[----:B--2---:R-:W-:Y:S01]  /*57a70*/  @P1 STG.E.U8 desc[UR8][R174.64], R127 ;  /* 0x0000007fae001986 */ /* 0x004fe2000c101108 */
[----:B---3--:R-:W-:-:S05]  /*57a80*/  PRMT R0, R120, 0x7770, RZ ;  /* 0x0000777078007816 */ /* 0x008fca00000000ff */
[----:B------:R0:W-:Y:S02]  /*57a90*/  @P2 STG.E.U8 desc[UR8][R172.64], R0 ;  /* 0x00000000ac002986 */ /* 0x0001e4000c101108 */
[----:B0-----:R-:W-:-:S05]  /*57aa0*/  PRMT R0, R120, 0x7771, RZ ;  /* 0x0000777178007816 */ /* 0x001fca00000000ff */
[----:B------:R0:W-:Y:S04]  /*57ab0*/  @P3 STG.E.U8 desc[UR8][R122.64], R0 ;  /* 0x000000007a003986 */ /* 0x0001e8000c101108 */
[----:B0-----:R-:W2:Y:S01]  /*57ac0*/  LDL.LU.64 R122, [R1+0x13d8] ;  /* 0x0013d800017a7983 */ /* 0x001ea20000300a00 */
[----:B------:R-:W-:Y:S02]  /*57ad0*/  LOP3.LUT P4, RZ, R250, 0x400000, RZ, 0xc0, !PT ;  /* 0x00400000faff7812 */ /* 0x000fe4000788c0ff */
[----:B------:R-:W-:Y:S01]  /*57ae0*/  LOP3.LUT R7, R7, 0xffffff7f, RZ, 0xc0, !PT ;  /* 0xffffff7f07077812 */ /* 0x000fe200078ec0ff */
[----:B------:R-:W3:Y:S01]  /*57af0*/  LDL.LU.64 R168, [R1+0x3d0] ;  /* 0x0003d00001a87983 */ /* 0x000ee20000300a00 */
[----:B------:R-:W-:-:S03]  /*57b00*/  PRMT R0, R121, 0x7770, RZ ;  /* 0x0000777079007816 */ /* 0x000fc600000000ff */
[----:B------:R-:W3:Y:S04]  /*57b10*/  LDL.LU.64 R174, [R1+0x3c8] ;  /* 0x0003c80001ae7983 */ /* 0x000ee80000300a00 */
[----:B------:R-:W3:Y:S02]  /*57b20*/  LDL.LU.64 R172, [R1+0x3c0] ;  /* 0x0003c00001ac7983 */ /* 0x000ee40000300a00 */
        /* <DEDUP_REMOVED lines=13> */
[----:B------:R-:W-:-:S13]  /*57c00*/  LOP3.LUT P4, RZ, R250, 0x8000000, RZ, 0xc0, !PT ;  /* 0x08000000faff7812 */ /* 0x000fda000788c0ff */
[----:B----4-:R0:W-:Y:S01]  /*57c10*/  @P4 STG.E.U8 desc[UR8][R176.64], R0 ;  /* 0x00000000b0004986 */ /* 0x0101e2000c101108 */
[----:B------:R-:W-:Y:S02]  /*57c20*/  LOP3.LUT P4, RZ, R7, 0x800, RZ, 0xc0, !PT ;  /* 0x0000080007ff7812 */ /* 0x000fe4000788c0ff */
[----:B0-----:R-:W-:Y:S01]  /*57c30*/  PRMT R0, R121, 0x7771, RZ ;  /* 0x0000777179007816 */ /* 0x001fe200000000ff */
[----:B------:R-:W4:Y:S10]  /*57c40*/  LDL.LU.64 R176, [R1+0x3b8] ;  /* 0x0003b80001b07983 */ /* 0x000f340000300a00 */
[----:B------:R0:W-:Y:S01]  /*57c50*/  @P4 STG.E.U8 desc[UR8][R178.64], R0 ;  /* 0x00000000b2004986 */ /* 0x0001e2000c101108 */
[----:B------:R-:W-:-:S03]  /*57c60*/  LOP3.LUT P4, RZ, R7, 0x400, RZ, 0xc0, !PT ;  /* 0x0000040007ff7812 */ /* 0x000fc6000788c0ff */
[----:B0-----:R-:W4:Y:S01]  /*57c70*/  LDL.LU.64 R178, [R1+0x3b0] ;  /* 0x0003b00001b27983 */ /* 0x001f220000300a00 */
[----:B--2---:R-:W-:-:S09]  /*57c80*/  PRMT R0, R122, 0x7770, RZ ;  /* 0x000077707a007816 */ /* 0x004fd200000000ff */
        /* <DEDUP_REMOVED lines=20> */
[C---:B------:R-:W-:Y:S02]  /*57dd0*/  LOP3.LUT P5, RZ, R250.reuse, 0x40000, RZ, 0xc0, !PT ;  /* 0x00040000faff7812 */ /* 0x040fe400078ac0ff */
[C---:B------:R-:W-:Y:S02]  /*57de0*/  LOP3.LUT P6, RZ, R250.reuse, 0x20000, RZ, 0xc0, !PT ;  /* 0x00020000faff7812 */ /* 0x040fe400078cc0ff */
[C---:B------:R-:W-:Y:S02]  /*57df0*/  LOP3.LUT P0, RZ, R250.reuse, 0x10000, RZ, 0xc0, !PT ;  /* 0x00010000faff7812 */ /* 0x040fe4000780c0ff */
[----:B------:R-:W-:-:S02]  /*57e00*/  LOP3.LUT P1, RZ, R250, 0x8000, RZ, 0xc0, !PT ;  /* 0x00008000faff7812 */ /* 0x000fc4000782c0ff */
[----:B------:R-:W-:Y:S02]  /*57e10*/  PRMT R121, R121, 0x7773, RZ ;  /* 0x0000777379797816 */ /* 0x000fe400000000ff */
[----:B------:R-:W-:Y:S02]  /*57e20*/  PRMT R0, R122, 0x7772, RZ ;  /* 0x000077727a007816 */ /* 0x000fe400000000ff */
[C---:B------:R-:W-:Y:S01]  /*57e30*/  LOP3.LUT P2, RZ, R250.reuse, 0x4000, RZ, 0xc0, !PT ;  /* 0x00004000faff7812 */ /* 0x040fe2000784c0ff */
[----:B---3--:R-:W-:Y:S01]  /*57e40*/  @P5 STG.E.U8 desc[UR8][R168.64], R121 ;  /* 0x00000079a8005986 */ /* 0x008fe2000c101108 */
[----:B------:R-:W-:Y:S02]  /*57e50*/  LOP3.LUT P3, RZ, R250, 0x2000, RZ, 0xc0, !PT ;  /* 0x00002000faff7812 */ /* 0x000fe4000786c0ff */
[----:B------:R-:W-:Y:S01]  /*57e60*/  PRMT R122, R122, 0x7773, RZ ;  /* 0x000077737a7a7816 */ /* 0x000fe200000000ff */
[----:B------:R0:W-:Y:S04]  /*57e70*/  @P6 STG.E.U8 desc[UR8][R174.64], R0 ;  /* 0x00000000ae006986 */ /* 0x0001e8000c101108 */
[----:B------:R-:W-:Y:S01]  /*57e80*/  @P0 STG.E.U8 desc[UR8][R172.64], R122 ;  /* 0x0000007aac000986 */ /* 0x000fe2000c101108 */
[----:B------:R-:W-:-:S02]  /*57e90*/  LOP3.LUT P0, RZ, R250, 0x1000, RZ, 0xc0, !PT ;  /* 0x00001000faff7812 */ /* 0x000fc4000780c0ff */
[C---:B0-----:R-:W-:Y:S02]  /*57ea0*/  PRMT R0, R123.reuse, 0x7772, RZ ;  /* 0x000077727b007816 */ /* 0x041fe400000000ff */
[----:B------:R-:W-:-:S03]  /*57eb0*/  PRMT R123, R123, 0x7773, RZ ;  /* 0x000077737b7b7816 */ /* 0x000fc600000000ff */
[----:B----4-:R2:W-:Y:S04]  /*57ec0*/  @P1 STG.E.U8 desc[UR8][R176.64], R0 ;  /* 0x00000000b0001986 */ /* 0x0105e8000c101108 */
[----:B------:R-:W-:Y:S01]  /*57ed0*/  @P2 STG.E.U8 desc[UR8][R178.64], R123 ;  /* 0x0000007bb2002986 */ /* 0x000fe2000c101108 */
[----:B------:R-:W-:Y:S02]  /*57ee0*/  LOP3.LUT P4, RZ, R250, 0x1, RZ, 0xc0, !PT ;  /* 0x00000001faff7812 */ /* 0x000fe4000788c0ff */
[----:B------:R-:W-:-:S11]  /*57ef0*/  LOP3.LUT R5, R5, 0xefffffff, RZ, 0xc0, !PT ;  /* 0xefffffff05057812 */ /* 0x000fd600078ec0ff */
[----:B------:R-:W-:Y:S02]  /*57f00*/  @P4 LOP3.LUT R5, R5, 0x10000000, RZ, 0xfc, !PT ;  /* 0x1000000005054812 */ /* 0x000fe400078efcff */
[----:B------:R-:W-:Y:S02]  /*57f10*/  LOP3.LUT P4, RZ, R250, 0x2, RZ, 0xc0, !PT ;  /* 0x00000002faff7812 */ /* 0x000fe4000788c0ff */
[----:B------:R-:W-:-:S11]  /*57f20*/  LOP3.LUT R5, R5, 0xdfffffff, RZ, 0xc0, !PT ;  /* 0xdfffffff05057812 */ /* 0x000fd600078ec0ff */
[----:B------:R-:W-:Y:S02]  /*57f30*/  @P4 LOP3.LUT R5, R5, 0x20000000, RZ, 0xfc, !PT ;  /* 0x2000000005054812 */ /* 0x000fe400078efcff */
[----:B------:R-:W-:Y:S02]  /*57f40*/  LOP3.LUT P4, RZ, R250, 0x4, RZ, 0xc0, !PT ;  /* 0x00000004faff7812 */ /* 0x000fe4000788c0ff */
[----:B--2---:R-:W-:-:S05]  /*57f50*/  PRMT R0, R116, 0x7770, RZ ;  /* 0x0000777074007816 */ /* 0x004fca00000000ff */
[----:B------:R0:W-:Y:S04]  /*57f60*/  @P3 STG.E.U8 desc[UR8][R248.64], R0 ;  /* 0x00000000f8003986 */ /* 0x0001e8000c101108 */
[----:B0-----:R-:W2:Y:S01]  /*57f70*/  LDL.LU.64 R248, [R1+0x13c8] ;  /* 0x0013c80001f87983 */ /* 0x001ea20000300a00 */
[----:B------:R-:W-:-:S03]  /*57f80*/  PRMT R0, R116, 0x7771, RZ ;  /* 0x0000777174007816 */ /* 0x000fc600000000ff */
[----:B------:R-:W3:Y:S04]  /*57f90*/  LDL.LU.64 R168, [R1+0x398] ;  /* 0x0003980001a87983 */ /* 0x000ee80000300a00 */
[----:B------:R-:W4:Y:S04]  /*57fa0*/  LDL.LU.64 R174, [R1+0x390] ;  /* 0x0003900001ae7983 */ /* 0x000f280000300a00 */
[----:B------:R-:W2:Y:S04]  /*57fb0*/  LDL.LU.64 R172, [R1+0x388] ;  /* 0x0003880001ac7983 */ /* 0x000ea80000300a00 */
[----:B------:R-:W2:Y:S04]  /*57fc0*/  LDL.LU.64 R176, [R1+0x380] ;  /* 0x0003800001b07983 */ /* 0x000ea80000300a00 */
[----:B------:R-:W2:Y:S04]  /*57fd0*/  LDL.LU.64 R178, [R1+0x378] ;  /* 0x0003780001b27983 */ /* 0x000ea80000300a00 */
[----:B------:R-:W2:Y:S04]  /*57fe0*/  LDL.LU.64 R156, [R1+0x370] ;  /* 0x00037000019c7983 */ /* 0x000ea80000300a00 */
[----:B------:R0:W-:Y:S04]  /*57ff0*/  @P0 STG.E.U8 desc[UR8][R118.64], R0 ;  /* 0x0000000076000986 */ /* 0x0001e8000c101108 */
[----:B0-----:R-:W2:Y:S04]  /*58000*/  LDL.LU.64 R118, [R1+0x13c0] ;  /* 0x0013c00001767983 */ /* 0x001ea80000300a00 */
[----:B------:R-:W2:Y:S04]  /*58010*/  LDL.LU.64 R162, [R1+0x368] ;  /* 0x0003680001a27983 */ /* 0x000ea80000300a00 */
[----:B------:R-:W2:Y:S04]  /*58020*/  LDL.LU.64 R160, [R1+0x360] ;  /* 0x0003600001a07983 */ /* 0x000ea80000300a00 */
[----:B------:R-:W2:Y:S01]  /*58030*/  LDL.LU.64 R166, [R1+0x358] ;  /* 0x0003580001a67983 */ /* 0x000ea20000300a00 */
[----:B------:R-:W-:-:S02]  /*58040*/  LOP3.LUT R5, R5, 0xbfffffff, RZ, 0xc0, !PT ;  /* 0xbfffffff05057812 */ /* 0x000fc400078ec0ff */
[----:B------:R-:W-:Y:S01]  /*58050*/  LOP3.LUT R7, R7, 0xfffffffe, RZ, 0xc0, !PT ;  /* 0xfffffffe07077812 */ /* 0x000fe200078ec0ff */
[----:B------:R-:W2:Y:S01]  /*58060*/  LDL.LU.64 R164, [R1+0x348] ;  /* 0x0003480001a47983 */ /* 0x000ea20000300a00 */
[----:B------:R-:W-:Y:S02]  /*58070*/  @P4 LOP3.LUT R5, R5, 0x40000000, RZ, 0xfc, !PT ;  /* 0x4000000005054812 */ /* 0x000fe400078efcff */
[----:B------:R-:W-:Y:S01]  /*58080*/  LOP3.LUT P4, RZ, R250, 0x8, RZ, 0xc0, !PT ;  /* 0x00000008faff7812 */ /* 0x000fe2000788c0ff */
[----:B------:R-:W2:Y:S01]  /*58090*/  LDL.LU.64 R170, [R1+0x340] ;  /* 0x0003400001aa7983 */ /* 0x000ea20000300a00 */
[----:B------:R-:W-:-:S11]  /*580a0*/  LOP3.LUT R5, R5, 0x7fffffff, RZ, 0xc0, !PT ;  /* 0x7fffffff05057812 */ /* 0x000fd600078ec0ff */
[----:B------:R-:W-:Y:S02]  /*580b0*/  @P4 LOP3.LUT R5, R5, 0x80000000, RZ, 0xfc, !PT ;  /* 0x8000000005054812 */ /* 0x000fe400078efcff */
[----:B------:R-:W-:-:S13]  /*580c0*/  LOP3.LUT P4, RZ, R250, 0x10, RZ, 0xc0, !PT ;  /* 0x00000010faff7812 */ /* 0x000fda000788c0ff */
        /* <DEDUP_REMOVED lines=11> */
[----:B------:R-:W-:Y:S02]  /*58180*/  LOP3.LUT P3, RZ, R250, 0x200, RZ, 0xc0, !PT ;  /* 0x00000200faff7812 */ /* 0x000fe4000786c0ff */
[----:B------:R-:W-:-:S09]  /*58190*/  LOP3.LUT R7, R7, 0xfffffff7, RZ, 0xc0, !PT ;  /* 0xfffffff707077812 */ /* 0x000fd200078ec0ff */
[----:B------:R-:W-:Y:S02]  /*581a0*/  @P4 LOP3.LUT R7, R7, 0x8, RZ, 0xfc, !PT ;  /* 0x0000000807074812 */ /* 0x000fe400078efcff */
[----:B------:R-:W-:Y:S01]  /*581b0*/  LOP3.LUT P4, RZ, R250, 0x100, RZ, 0xc0, !PT ;  /* 0x00000100faff7812 */ /* 0x000fe2000788c0ff */
[----:B---3--:R0:W-:Y:S02]  /*581c0*/  @P1 STG.E.U8 desc[UR8][R168.64], R0 ;  /* 0x00000000a8001986 */ /* 0x0081e4000c101108 */
[----:B0-----:R-:W-:Y:S02]  /*581d0*/  PRMT R0, R117, 0x7771, RZ ;  /* 0x0000777175007816 */ /* 0x001fe400000000ff */
[----:B------:R-:W3:Y:S04]  /*581e0*/  LDL.LU.64 R168, [R1+0x338] ;  /* 0x0003380001a87983 */ /* 0x000ee80000300a00 */
[----:B----4-:R0:W-:Y:S04]  /*581f0*/  @P2 STG.E.U8 desc[UR8][R174.64], R0 ;  /* 0x00000000ae002986 */ /* 0x0101e8000c101108 */
[----:B0-----:R-:W4:Y:S01]  /*58200*/  LDL.LU.64 R174, [R1+0x330] ;  /* 0x0003300001ae7983 */ /* 0x001f220000300a00 */
[----:B--2---:R-:W-:-:S05]  /*58210*/  PRMT R0, R118, 0x7770, RZ ;  /* 0x0000777076007816 */ /* 0x004fca00000000ff */
[----:B------:R0:W-:Y:S02]  /*58220*/  @P3 STG.E.U8 desc[UR8][R172.64], R0 ;  /* 0x00000000ac003986 */ /* 0x0001e4000c101108 */
[----:B0-----:R-:W-:Y:S02]  /*58230*/  PRMT R0, R118, 0x7771, RZ ;  /* 0x0000777176007816 */ /* 0x001fe400000000ff */
[----:B------:R-:W2:Y:S04]  /*58240*/  LDL.LU.64 R172, [R1+0x328] ;  /* 0x0003280001ac7983 */ /* 0x000ea80000300a00 */
        /* <DEDUP_REMOVED lines=10> */
[----:B0-----:R-:W-:-:S11]  /*582f0*/  PRMT R0, R116, 0x7772, RZ ;  /* 0x0000777274007816 */ /* 0x001fd600000000ff */
[----:B------:R0:W-:Y:S01]  /*58300*/  @P4 STG.E.U8 desc[UR8][R162.64], R0 ;  /* 0x00000000a2004986 */ /* 0x0001e2000c101108 */
[----:B------:R-:W-:Y:S02]  /*58310*/  LOP3.LUT P4, RZ, R7, 0x1, RZ, 0xc0, !PT ;  /* 0x0000000107ff7812 */ /* 0x000fe4000788c0ff */
[----:B------:R-:W-:-:S11]  /*58320*/  PRMT R116, R116, 0x7773, RZ ;  /* 0x0000777374747816 */ /* 0x000fd600000000ff */
[----:B------:R-:W-:Y:S01]  /*58330*/  @P4 STG.E.U8 desc[UR8][R160.64], R116 ;  /* 0x00000074a0004986 */ /* 0x000fe2000c101108 */
[----:B------:R-:W-:Y:S02]  /*58340*/  LOP3.LUT P4, RZ, R5, 0x80000000, RZ, 0xc0, !PT ;  /* 0x8000000005ff7812 */ /* 0x000fe4000788c0ff */
[C---:B0-----:R-:W-:Y:S02]  /*58350*/  PRMT R0, R117.reuse, 0x7772, RZ ;  /* 0x0000777275007816 */ /* 0x041fe400000000ff */
[----:B------:R-:W-:-:S09]  /*58360*/  PRMT R117, R117, 0x7773, RZ ;  /* 0x0000777375757816 */ /* 0x000fd200000000ff */
[----:B------:R-:W-:Y:S01]  /*58370*/  @P4 STG.E.U8 desc[UR8][R166.64], R0 ;  /* 0x00000000a6004986 */ /* 0x000fe2000c101108 */
[----:B------:R-:W-:-:S13]  /*58380*/  LOP3.LUT P4, RZ, R5, 0x40000000, RZ, 0xc0, !PT ;  /* 0x4000000005ff7812 */ /* 0x000fda000788c0ff */
[----:B------:R0:W-:Y:S04]  /*58390*/  @P4 STG.E.U8 desc[UR8][R112.64], R117 ;  /* 0x0000007570004986 */ /* 0x0001e8000c101108 */
[----:B0-----:R-:W2:Y:S01]  /*583a0*/  LDL.LU.64 R112, [R1+0x13b8] ;  /* 0x0013b80001707983 */ /* 0x001ea20000300a00 */
[----:B------:R-:W-:Y:S02]  /*583b0*/  LOP3.LUT P4, RZ, R5, 0x20000000, RZ, 0xc0, !PT ;  /* 0x2000000005ff7812 */ /* 0x000fe4000788c0ff */
[----:B------:R-:W-:Y:S02]  /*583c0*/  PRMT R0, R118, 0x7772, RZ ;  /* 0x0000777276007816 */ /* 0x000fe400000000ff */
[C---:B------:R-:W-:Y:S02]  /*583d0*/  LOP3.LUT P5, RZ, R249.reuse, 0x80000000, RZ, 0xc0, !PT ;  /* 0x80000000f9ff7812 */ /* 0x040fe400078ac0ff */
[----:B------:R-:W-:-:S07]  /*583e0*/  LOP3.LUT P6, RZ, R249, 0x40000000, RZ, 0xc0, !PT ;  /* 0x40000000f9ff7812 */ /* 0x000fce00078cc0ff */
[----:B------:R0:W-:Y:S01]  /*583f0*/  @P4 STG.E.U8 desc[UR8][R164.64], R0 ;  /* 0x00000000a4004986 */ /* 0x0001e2000c101108 */
[----:B------:R-:W-:Y:S02]  /*58400*/  LOP3.LUT P4, RZ, R5, 0x10000000, RZ, 0xc0, !PT ;  /* 0x1000000005ff7812 */ /* 0x000fe4000788c0ff */
[C---:B------:R-:W-:Y:S02]  /*58410*/  LOP3.LUT P0, RZ, R249.reuse, 0x20000000, RZ, 0xc0, !PT ;  /* 0x20000000f9ff7812 */ /* 0x040fe4000780c0ff */
[----:B------:R-:W-:Y:S02]  /*58420*/  PRMT R118, R118, 0x7773, RZ ;  /* 0x0000777376767816 */ /* 0x000fe400000000ff */
[----:B------:R-:W-:Y:S02]  /*58430*/  LOP3.LUT P1, RZ, R249, 0x10000000, RZ, 0xc0, !PT ;  /* 0x10000000f9ff7812 */ /* 0x000fe4000782c0ff */
[----:B0-----:R-:W-:-:S05]  /*58440*/  PRMT R0, R119, 0x7772, RZ ;  /* 0x0000777277007816 */ /* 0x001fca00000000ff */
[----:B------:R-:W-:Y:S01]  /*58450*/  @P4 STG.E.U8 desc[UR8][R170.64], R118 ;  /* 0x00000076aa004986 */ /* 0x000fe2000c101108 */
[----:B------:R-:W-:Y:S02]  /*58460*/  PRMT R119, R119, 0x7773, RZ ;  /* 0x0000777377777816 */ /* 0x000fe400000000ff */
[C---:B------:R-:W-:Y:S02]  /*58470*/  LOP3.LUT P2, RZ, R249.reuse, 0x8000000, RZ, 0xc0, !PT ;  /* 0x08000000f9ff7812 */ /* 0x040fe4000784c0ff */
[----:B------:R-:W-:Y:S01]  /*58480*/  LOP3.LUT P3, RZ, R249, 0x4000000, RZ, 0xc0, !PT ;  /* 0x04000000f9ff7812 */ /* 0x000fe2000786c0ff */
[----:B---3--:R2:W-:Y:S04]  /*58490*/  @P5 STG.E.U8 desc[UR8][R168.64], R0 ;  /* 0x00000000a8005986 */ /* 0x0085e8000c101108 */
[----:B----4-:R-:W-:Y:S01]  /*584a0*/  @P6 STG.E.U8 desc[UR8][R174.64], R119 ;  /* 0x00000077ae006986 */ /* 0x010fe2000c101108 */
[----:B--2---:R-:W-:-:S05]  /*584b0*/  PRMT R0, R112, 0x7770, RZ ;  /* 0x0000777070007816 */ /* 0x004fca00000000ff */
[----:B------:R0:W-:Y:S02]  /*584c0*/  @P0 STG.E.U8 desc[UR8][R172.64], R0 ;  /* 0x00000000ac000986 */ /* 0x0001e4000c101108 */
[----:B0-----:R-:W-:-:S05]  /*584d0*/  PRMT R0, R112, 0x7771, RZ ;  /* 0x0000777170007816 */ /* 0x001fca00000000ff */
        /* <DEDUP_REMOVED lines=37> */
[C---:B------:R-:W-:Y:S02]  /*58730*/  LOP3.LUT P1, RZ, R249.reuse, 0x1000000, RZ, 0xc0, !PT ;  /* 0x01000000f9ff7812 */ /* 0x040fe4000782c0ff */
[----:B------:R-:W-:-:S07]  /*58740*/  LOP3.LUT P2, RZ, R249, 0x800000, RZ, 0xc0, !PT ;  /* 0x00800000f9ff7812 */ /* 0x000fce000784c0ff */
[----:B------:R-:W-:Y:S02]  /*58750*/  @P4 LOP3.LUT R5, R5, 0x4000000, RZ, 0xfc, !PT ;  /* 0x0400000005054812 */ /* 0x000fe400078efcff */
[C---:B------:R-:W-:Y:S02]  /*58760*/  LOP3.LUT P4, RZ, R249.reuse, 0x100000, RZ, 0xc0, !PT ;  /* 0x00100000f9ff7812 */ /* 0x040fe4000788c0ff */
[----:B------:R-:W-:Y:S02]  /*58770*/  LOP3.LUT P3, RZ, R249, 0x400000, RZ, 0xc0, !PT ;  /* 0x00400000f9ff7812 */ /* 0x000fe4000786c0ff */
[----:B------:R-:W-:-:S09]  /*58780*/  LOP3.LUT R5, R5, 0xf7ffffff, RZ, 0xc0, !PT ;  /* 0xf7ffffff05057812 */ /* 0x000fd200078ec0ff */
[----:B------:R-:W-:Y:S02]  /*58790*/  @P4 LOP3.LUT R5, R5, 0x8000000, RZ, 0xfc, !PT ;  /* 0x0800000005054812 */ /* 0x000fe400078efcff */
[----:B------:R-:W-:Y:S02]  /*587a0*/  LOP3.LUT P4, RZ, R249, 0x200000, RZ, 0xc0, !PT ;  /* 0x00200000f9ff7812 */ /* 0x000fe4000788c0ff */
[----:B--2---:R-:W-:-:S05]  /*587b0*/  PRMT R0, R114, 0x7770, RZ ;  /* 0x0000777072007816 */ /* 0x004fca00000000ff */
[----:B---3--:R0:W-:Y:S02]  /*587c0*/  @P0 STG.E.U8 desc[UR8][R164.64], R0 ;  /* 0x00000000a4000986 */ /* 0x0081e4000c101108 */
[----:B0-----:R-:W-:Y:S02]  /*587d0*/  PRMT R0, R114, 0x7771, RZ ;  /* 0x0000777172007816 */ /* 0x001fe400000000ff */
[----:B------:R-:W2:Y:S04]  /*587e0*/  LDL.LU.64 R164, [R1+0x2a8] ;  /* 0x0002a80001a47983 */ /* 0x000ea80000300a00 */
[----:B----4-:R0:W-:Y:S02]  /*587f0*/  @P1 STG.E.U8 desc[UR8][R170.64], R0 ;  /* 0x00000000aa001986 */ /* 0x0101e4000c101108 */
[----:B0-----:R-:W-:-:S02]  /*58800*/  PRMT R0, R115, 0x7770, RZ ;  /* 0x0000777073007816 */ /* 0x001fc400000000ff */
[----:B------:R-:W3:Y:S04]  /*58810*/  LDL.LU.64 R170, [R1+0x2a0] ;  /* 0x0002a00001aa7983 */ /* 0x000ee80000300a00 */
[----:B------:R0:W-:Y:S02]  /*58820*/  @P2 STG.E.U8 desc[UR8][R168.64], R0 ;  /* 0x00000000a8002986 */ /* 0x0001e4000c101108 */
[----:B0-----:R-:W-:Y:S02]  /*58830*/  PRMT R0, R115, 0x7771, RZ ;  /* 0x0000777173007816 */ /* 0x001fe400000000ff */
[----:B------:R-:W4:Y:S04]  /*58840*/  LDL.LU.64 R168, [R1+0x298] ;  /* 0x0002980001a87983 */ /* 0x000f280000300a00 */
[----:B------:R0:W-:Y:S02]  /*58850*/  @P3 STG.E.U8 desc[UR8][R174.64], R0 ;  /* 0x00000000ae003986 */ /* 0x0001e4000c101108 */
[----:B0-----:R-:W-:-:S02]  /*58860*/  PRMT R0, R112, 0x7772, RZ ;  /* 0x0000777270007816 */ /* 0x001fc400000000ff */
[----:B------:R-:W4:Y:S04]  /*58870*/  LDL.LU.64 R174, [R1+0x290] ;  /* 0x0002900001ae7983 */ /* 0x000f280000300a00 */
[----:B------:R0:W-:Y:S01]  /*58880*/  @P4 STG.E.U8 desc[UR8][R172.64], R0 ;  /* 0x00000000ac004986 */ /* 0x0001e2000c101108 */
[----:B------:R-:W-:Y:S02]  /*58890*/  LOP3.LUT P4, RZ, R5, 0x8000000, RZ, 0xc0, !PT ;  /* 0x0800000005ff7812 */ /* 0x000fe4000788c0ff */
        /* <DEDUP_REMOVED lines=11> */
[----:B------:R-:W-:Y:S01]  /*58950*/  @P4 STG.E.U8 desc[UR8][R162.64], R113 ;  /* 0x00000071a2004986 */ /* 0x000fe2000c101108 */
[----:B------:R-:W-:-:S02]  /*58960*/  LOP3.LUT P4, RZ, R5, 0x1000000, RZ, 0xc0, !PT ;  /* 0x0100000005ff7812 */ /* 0x000fc4000788c0ff */
[----:B------:R-:W-:-:S11]  /*58970*/  PRMT R114, R114, 0x7773, RZ ;  /* 0x0000777372727816 */ /* 0x000fd600000000ff */
[----:B------:R0:W-:Y:S01]  /*58980*/  @P4 STG.E.U8 desc[UR8][R108.64], R0 ;  /* 0x000000006c004986 */ /* 0x0001e2000c101108 */
[----:B------:R-:W-:-:S03]  /*58990*/  LOP3.LUT P4, RZ, R5, 0x800000, RZ, 0xc0, !PT ;  /* 0x0080000005ff7812 */ /* 0x000fc6000788c0ff */
[----:B0-----:R-:W2:Y:S10]  /*589a0*/  LDL.LU.64 R108, [R1+0x13a8] ;  /* 0x0013a800016c7983 */ /* 0x001eb40000300a00 */
[----:B------:R-:W-:Y:S01]  /*589b0*/  @P4 STG.E.U8 desc[UR8][R160.64], R114 ;  /* 0x00000072a0004986 */ /* 0x000fe2000c101108 */
[----:B------:R-:W-:-:S02]  /*589c0*/  LOP3.LUT P4, RZ, R5, 0x400000, RZ, 0xc0, !PT ;  /* 0x0040000005ff7812 */ /* 0x000fc4000788c0ff */
[----:B------:R-:W-:-:S11]  /*589d0*/  PRMT R0, R115, 0x7772, RZ ;  /* 0x0000777273007816 */ /* 0x000fd600000000ff */
[----:B------:R0:W-:Y:S04]  /*589e0*/  @P4 STG.E.U8 desc[UR8][R110.64], R0 ;  /* 0x000000006e004986 */ /* 0x0001e8000c101108 */
[----:B0-----:R-:W4:Y:S01]  /*589f0*/  LDL.LU.64 R110, [R1+0x13a0] ;  /* 0x0013a000016e7983 */ /* 0x001f220000300a00 */
[----:B------:R-:W-:Y:S02]  /*58a00*/  LOP3.LUT P4, RZ, R5, 0x200000, RZ, 0xc0, !PT ;  /* 0x0020000005ff7812 */ /* 0x000fe4000788c0ff */
[----:B------:R-:W-:Y:S02]  /*58a10*/  PRMT R115, R115, 0x7773, RZ ;  /* 0x0000777373737816 */ /* 0x000fe400000000ff */
[----:B------:R-:W-:-:S09]  /*58a20*/  LOP3.LUT P5, RZ, R249, 0x1000, RZ, 0xc0, !PT ;  /* 0x00001000f9ff7812 */ /* 0x000fd200078ac0ff */
[----:B------:R-:W-:Y:S01]  /*58a30*/  @P4 STG.E.U8 desc[UR8][R166.64], R115 ;  /* 0x00000073a6004986 */ /* 0x000fe2000c101108 */
[----:B------:R-:W-:Y:S02]  /*58a40*/  LOP3.LUT P4, RZ, R5, 0x100000, RZ, 0xc0, !PT ;  /* 0x0010000005ff7812 */ /* 0x000fe4000788c0ff */
[C---:B------:R-:W-:Y:S02]  /*58a50*/  LOP3.LUT P6, RZ, R249.reuse, 0x800, RZ, 0xc0, !PT ;  /* 0x00000800f9ff7812 */ /* 0x040fe400078cc0ff */
[C---:B------:R-:W-:Y:S02]  /*58a60*/  LOP3.LUT P0, RZ, R249.reuse, 0x400, RZ, 0xc0, !PT ;  /* 0x00000400f9ff7812 */ /* 0x040fe4000780c0ff */
[C---:B------:R-:W-:Y:S02]  /*58a70*/  LOP3.LUT P1, RZ, R249.reuse, 0x200, RZ, 0xc0, !PT ;  /* 0x00000200f9ff7812 */ /* 0x040fe4000782c0ff */
[C---:B------:R-:W-:Y:S02]  /*58a80*/  LOP3.LUT P2, RZ, R249.reuse, 0x100, RZ, 0xc0, !PT ;  /* 0x00000100f9ff7812 */ /* 0x040fe4000784c0ff */
[----:B------:R-:W-:-:S02]  /*58a90*/  LOP3.LUT P3, RZ, R249, 0x80, RZ, 0xc0, !PT ;  /* 0x00000080f9ff7812 */ /* 0x000fc4000786c0ff */
[----:B------:R-:W-:Y:S02]  /*58aa0*/  LOP3.LUT R5, R5, 0xffffefff, RZ, 0xc0, !PT ;  /* 0xffffefff05057812 */ /* 0x000fe400078ec0ff */
[----:B--2---:R-:W-:-:S05]  /*58ab0*/  PRMT R0, R108, 0x7770, RZ ;  /* 0x000077706c007816 */ /* 0x004fca00000000ff */
[----:B------:R0:W-:Y:S02]  /*58ac0*/  @P4 STG.E.U8 desc[UR8][R164.64], R0 ;  /* 0x00000000a4004986 */ /* 0x0001e4000c101108 */
[----:B0-----:R-:W-:-:S05]  /*58ad0*/  PRMT R0, R108, 0x7771, RZ ;  /* 0x000077716c007816 */ /* 0x001fca00000000ff */
[----:B---3--:R0:W-:Y:S02]  /*58ae0*/  @P5 STG.E.U8 desc[UR8][R170.64], R0 ;  /* 0x00000000aa005986 */ /* 0x0081e4000c101108 */
[C---:B0-----:R-:W-:Y:S02]  /*58af0*/  PRMT R0, R109.reuse, 0x7770, RZ ;  /* 0x000077706d007816 */ /* 0x041fe400000000ff */
[----:B------:R-:W2:Y:S04]  /*58b00*/  LDL.LU.64 R170, [R1+0x270] ;  /* 0x0002700001aa7983 */ /* 0x000ea80000300a00 */
[----:B----4-:R0:W-:Y:S02]  /*58b10*/  @P6 STG.E.U8 desc[UR8][R168.64], R0 ;  /* 0x00000000a8006986 */ /* 0x0101e4000c101108 */
[----:B0-----:R-:W-:-:S02]  /*58b20*/  PRMT R0, R109, 0x7771, RZ ;  /* 0x000077716d007816 */ /* 0x001fc400000000ff */
[----:B------:R-:W3:Y:S04]  /*58b30*/  LDL.LU.64 R168, [R1+0x268] ;  /* 0x0002680001a87983 */ /* 0x000ee80000300a00 */
[----:B------:R0:W-:Y:S02]  /*58b40*/  @P0 STG.E.U8 desc[UR8][R174.64], R0 ;  /* 0x00000000ae000986 */ /* 0x0001e4000c101108 */
[C---:B0-----:R-:W-:Y:S02]  /*58b50*/  PRMT R0, R110.reuse, 0x7770, RZ ;  /* 0x000077706e007816 */ /* 0x041fe400000000ff */
[----:B------:R-:W4:Y:S04]  /*58b60*/  LDL.LU.64 R174, [R1+0x260] ;  /* 0x0002600001ae7983 */ /* 0x000f280000300a00 */
[----:B------:R0:W-:Y:S02]  /*58b70*/  @P1 STG.E.U8 desc[UR8][R172.64], R0 ;  /* 0x00000000ac001986 */ /* 0x0001e4000c101108 */
[----:B0-----:R-:W-:-:S02]  /*58b80*/  PRMT R0, R110, 0x7771, RZ ;  /* 0x000077716e007816 */ /* 0x001fc400000000ff */
[----:B------:R-:W4:Y:S04]  /*58b90*/  LDL.LU.64 R172, [R1+0x258] ;  /* 0x0002580001ac7983 */ /* 0x000f280000300a00 */
[----:B------:R0:W-:Y:S04]  /*58ba0*/  @P2 STG.E.U8 desc[UR8][R176.64], R0 ;  /* 0x00000000b0002986 */ /* 0x0001e8000c101108 */
[----:B0-----:R-:W4:Y:S01]  /*58bb0*/  LDL.LU.64 R176, [R1+0x250] ;  /* 0x0002500001b07983 */ /* 0x001f220000300a00 */
[----:B------:R-:W-:-:S05]  /*58bc0*/  PRMT R0, R111, 0x7770, RZ ;  /* 0x000077706f007816 */ /* 0x000fca00000000ff */
[----:B------:R0:W-:Y:S04]  /*58bd0*/  @P3 STG.E.U8 desc[UR8][R178.64], R0 ;  /* 0x00000000b2003986 */ /* 0x0001e8000c101108 */
[----:B0-----:R-:W4:Y:S04]  /*58be0*/  LDL.LU.64 R178, [R1+0x240] ;  /* 0x0002400001b27983 */ /* 0x001f280000300a00 */
[----:B------:R-:W4:Y:S01]  /*58bf0*/  LDL.LU.64 R156, [R1+0x238] ;  /* 0x00023800019c7983 */ /* 0x000f220000300a00 */
[----:B------:R-:W-:Y:S02]  /*58c00*/  LOP3.LUT P4, RZ, R248, 0x4000000, RZ, 0xc0, !PT ;  /* 0x04000000f8ff7812 */ /* 0x000fe4000788c0ff */
[C---:B------:R-:W-:Y:S01]  /*58c10*/  LOP3.LUT P0, RZ, R249.reuse, 0x40, RZ, 0xc0, !PT ;  /* 0x00000040f9ff7812 */ /* 0x040fe2000780c0ff */
[----:B------:R-:W4:Y:S01]  /*58c20*/  LDL.LU.64 R162, [R1+0x228] ;  /* 0x0002280001a27983 */ /* 0x000f220000300a00 */
[----:B------:R-:W-:-:S02]  /*58c30*/  LOP3.LUT P1, RZ, R249, 0x20, RZ, 0xc0, !PT ;  /* 0x00000020f9ff7812 */ /* 0x000fc4000782c0ff */
[----:B------:R-:W-:Y:S01]  /*58c40*/  PRMT R0, R111, 0x7771, RZ ;  /* 0x000077716f007816 */ /* 0x000fe200000000ff */
[----:B------:R-:W4:Y:S01]  /*58c50*/  LDL.LU.64 R160, [R1+0x220] ;  /* 0x0002200001a07983 */ /* 0x000f220000300a00 */
[C---:B------:R-:W-:Y:S02]  /*58c60*/  LOP3.LUT P2, RZ, R249.reuse, 0x10, RZ, 0xc0, !PT ;  /* 0x00000010f9ff7812 */ /* 0x040fe4000784c0ff */
[----:B------:R-:W-:Y:S01]  /*58c70*/  LOP3.LUT P3, RZ, R249, 0x8, RZ, 0xc0, !PT ;  /* 0x00000008f9ff7812 */ /* 0x000fe2000786c0ff */
[----:B------:R-:W4:Y:S02]  /*58c80*/  LDL.LU.64 R166, [R1+0x218] ;  /* 0x0002180001a67983 */ /* 0x000f240000300a00 */
[----:B------:R-:W-:Y:S02]  /*58c90*/  @P4 LOP3.LUT R5, R5, 0x1000, RZ, 0xfc, !PT ;  /* 0x0000100005054812 */ /* 0x000fe400078efcff */
[----:B------:R-:W-:Y:S01]  /*58ca0*/  LOP3.LUT P4, RZ, R248, 0x8000000, RZ, 0xc0, !PT ;  /* 0x08000000f8ff7812 */ /* 0x000fe2000788c0ff */
[----:B------:R-:W4:Y:S01]  /*58cb0*/  LDL.LU.64 R164, [R1+0x210] ;  /* 0x0002100001a47983 */ /* 0x000f220000300a00 */
        /* <DEDUP_REMOVED lines=21> */
[----:B--2---:R0:W-:Y:S02]  /*58e10*/  @P0 STG.E.U8 desc[UR8][R170.64], R0 ;  /* 0x00000000aa000986 */ /* 0x0041e4000c101108 */
[C---:B0-----:R-:W-:Y:S02]  /*58e20*/  PRMT R0, R108.reuse, 0x7772, RZ ;  /* 0x000077726c007816 */ /* 0x041fe400000000ff */
[----:B------:R-:W2:Y:S01]  /*58e30*/  LDL.LU.64 R170, [R1+0x208] ;  /* 0x0002080001aa7983 */ /* 0x000ea20000300a00 */
[----:B------:R-:W-:-:S03]  /*58e40*/  PRMT R108, R108, 0x7773, RZ ;  /* 0x000077736c6c7816 */ /* 0x000fc600000000ff */
[----:B---3--:R0:W-:Y:S02]  /*58e50*/  @P1 STG.E.U8 desc[UR8][R168.64], R0 ;  /* 0x00000000a8001986 */ /* 0x0081e4000c101108 */
[C---:B0-----:R-:W-:Y:S02]  /*58e60*/  PRMT R0, R109.reuse, 0x7772, RZ ;  /* 0x000077726d007816 */ /* 0x041fe400000000ff */
[----:B------:R-:W3:Y:S01]  /*58e70*/  LDL.LU.64 R168, [R1+0x200] ;  /* 0x0002000001a87983 */ /* 0x000ee20000300a00 */
[----:B------:R-:W-:-:S03]  /*58e80*/  PRMT R109, R109, 0x7773, RZ ;  /* 0x000077736d6d7816 */ /* 0x000fc600000000ff */
[----:B----4-:R0:W-:Y:S04]  /*58e90*/  @P2 STG.E.U8 desc[UR8][R174.64], R108 ;  /* 0x0000006cae002986 */ /* 0x0101e8000c101108 */
[----:B0-----:R-:W4:Y:S04]  /*58ea0*/  LDL.LU.64 R174, [R1+0x1f8] ;  /* 0x0001f80001ae7983 */ /* 0x001f280000300a00 */
[----:B------:R0:W-:Y:S04]  /*58eb0*/  @P3 STG.E.U8 desc[UR8][R172.64], R0 ;  /* 0x00000000ac003986 */ /* 0x0001e8000c101108 */
[----:B------:R-:W-:Y:S01]  /*58ec0*/  @P4 STG.E.U8 desc[UR8][R176.64], R109 ;  /* 0x0000006db0004986 */ /* 0x000fe2000c101108 */
[----:B------:R-:W-:-:S02]  /*58ed0*/  LOP3.LUT P4, RZ, R5, 0x80000, RZ, 0xc0, !PT ;  /* 0x0008000005ff7812 */ /* 0x000fc4000788c0ff */
[----:B0-----:R-:W-:-:S11]  /*58ee0*/  PRMT R0, R110, 0x7772, RZ ;  /* 0x000077726e007816 */ /* 0x001fd600000000ff */
[----:B------:R0:W-:Y:S01]  /*58ef0*/  @P4 STG.E.U8 desc[UR8][R104.64], R0 ;  /* 0x0000000068004986 */ /* 0x0001e2000c101108 */
[----:B------:R-:W-:-:S03]  /*58f00*/  LOP3.LUT P4, RZ, R5, 0x40000, RZ, 0xc0, !PT ;  /* 0x0004000005ff7812 */ /* 0x000fc6000788c0ff */
[----:B0-----:R-:W2:Y:S01]  /*58f10*/  LDL.LU.64 R104, [R1+0x1398] ;  /* 0x0013980001687983 */ /* 0x001ea20000300a00 */
[----:B------:R-:W-:Y:S02]  /*58f20*/  PRMT R110, R110, 0x7773, RZ ;  /* 0x000077736e6e7816 */ /* 0x000fe400000000ff */
[----:B------:R-:W-:Y:S01]  /*58f30*/  PRMT R0, R111, 0x7772, RZ ;  /* 0x000077726f007816 */ /* 0x000fe200000000ff */
[----:B------:R-:W4:Y:S06]  /*58f40*/  LDL.LU.64 R172, [R1+0x1f0] ;  /* 0x0001f00001ac7983 */ /* 0x000f2c0000300a00 */
[----:B------:R0:W-:Y:S01]  /*58f50*/  @P4 STG.E.U8 desc[UR8][R178.64], R110 ;  /* 0x0000006eb2004986 */ /* 0x0001e2000c101108 */
[----:B------:R-:W-:-:S02]  /*58f60*/  LOP3.LUT P4, RZ, R5, 0x20000, RZ, 0xc0, !PT ;  /* 0x0002000005ff7812 */ /* 0x000fc4000788c0ff */
[----:B------:R-:W-:Y:S01]  /*58f70*/  PRMT R111, R111, 0x7773, RZ ;  /* 0x000077736f6f7816 */ /* 0x000fe200000000ff */
[----:B------:R-:W4:Y:S04]  /*58f80*/  LDL.LU.64 R176, [R1+0x1e8] ;  /* 0x0001e80001b07983 */ /* 0x000f280000300a00 */
[----:B0-----:R-:W4:Y:S06]  /*58f90*/  LDL.LU.64 R178, [R1+0x1e0] ;  /* 0x0001e00001b27983 */ /* 0x001f2c0000300a00 */
        /* <DEDUP_REMOVED lines=20> */
[----:B---3--:R-:W-:-:S05]  /*590e0*/  PRMT R0, R106, 0x7770, RZ ;  /* 0x000077706a007816 */ /* 0x008fca00000000ff */
[----:B------:R0:W-:Y:S02]  /*590f0*/  @P5 STG.E.U8 desc[UR8][R170.64], R0 ;  /* 0x00000000aa005986 */ /* 0x0001e4000c101108 */
[----:B0-----:R-:W-:-:S05]  /*59100*/  PRMT R0, R106, 0x7771, RZ ;  /* 0x000077716a007816 */ /* 0x001fca00000000ff */
[----:B------:R0:W-:Y:S02]  /*59110*/  @P6 STG.E.U8 desc[UR8][R168.64], R0 ;  /* 0x00000000a8006986 */ /* 0x0001e4000c101108 */
[C---:B0-----:R-:W-:Y:S02]  /*59120*/  PRMT R0, R107.reuse, 0x7770, RZ ;  /* 0x000077706b007816 */ /* 0x041fe400000000ff */
[----:B------:R-:W2:Y:S04]  /*59130*/  LDL.LU.64 R168, [R1+0x1d8] ;  /* 0x0001d80001a87983 */ /* 0x000ea80000300a00 */
[----:B----4-:R0:W-:Y:S02]  /*59140*/  @P0 STG.E.U8 desc[UR8][R174.64], R0 ;  /* 0x00000000ae000986 */ /* 0x0101e4000c101108 */
[----:B0-----:R-:W-:-:S02]  /*59150*/  PRMT R0, R107, 0x7771, RZ ;  /* 0x000077716b007816 */ /* 0x001fc400000000ff */
[----:B------:R-:W3:Y:S04]  /*59160*/  LDL.LU.64 R174, [R1+0x1d0] ;  /* 0x0001d00001ae7983 */ /* 0x000ee80000300a00 */
[----:B------:R0:W-:Y:S04]  /*59170*/  @P1 STG.E.U8 desc[UR8][R172.64], R0 ;  /* 0x00000000ac001986 */ /* 0x0001e8000c101108 */
[----:B0-----:R-:W4:Y:S01]  /*59180*/  LDL.LU.64 R172, [R1+0x1c8] ;  /* 0x0001c80001ac7983 */ /* 0x001f220000300a00 */
[----:B------:R-:W-:Y:S02]  /*59190*/  LOP3.LUT P2, RZ, R248, 0x200000, RZ, 0xc0, !PT ;  /* 0x00200000f8ff7812 */ /* 0x000fe4000784c0ff */
[----:B------:R-:W-:-:S02]  /*591a0*/  PRMT R0, R104, 0x7772, RZ ;  /* 0x0000777268007816 */ /* 0x000fc400000000ff */
[C---:B------:R-:W-:Y:S02]  /*591b0*/  LOP3.LUT P3, RZ, R248.reuse, 0x100000, RZ, 0xc0, !PT ;  /* 0x00100000f8ff7812 */ /* 0x040fe4000786c0ff */
[----:B------:R-:W-:Y:S02]  /*591c0*/  LOP3.LUT P0, RZ, R248, 0x80000, RZ, 0xc0, !PT ;  /* 0x00080000f8ff7812 */ /* 0x000fe4000780c0ff */
[----:B------:R-:W-:-:S05]  /*591d0*/  PRMT R104, R104, 0x7773, RZ ;  /* 0x0000777368687816 */ /* 0x000fca00000000ff */
[----:B------:R0:W-:Y:S01]  /*591e0*/  @P2 STG.E.U8 desc[UR8][R176.64], R0 ;  /* 0x00000000b0002986 */ /* 0x0001e2000c101108 */
[C---:B------:R-:W-:Y:S02]  /*591f0*/  LOP3.LUT P1, RZ, R248.reuse, 0x40000, RZ, 0xc0, !PT ;  /* 0x00040000f8ff7812 */ /* 0x040fe4000782c0ff */
[C---:B------:R-:W-:Y:S01]  /*59200*/  LOP3.LUT P2, RZ, R248.reuse, 0x20000, RZ, 0xc0, !PT ;  /* 0x00020000f8ff7812 */ /* 0x040fe2000784c0ff */
[----:B------:R1:W-:Y:S04]  /*59210*/  @P3 STG.E.U8 desc[UR8][R178.64], R104 ;  /* 0x00000068b2003986 */ /* 0x0003e8000c101108 */
[----:B0-----:R-:W4:Y:S01]  /*59220*/  LDL.LU.64 R176, [R1+0x1b8] ;  /* 0x0001b80001b07983 */ /* 0x001f220000300a00 */
[----:B------:R-:W-:Y:S02]  /*59230*/  LOP3.LUT P3, RZ, R248, 0x10000, RZ, 0xc0, !PT ;  /* 0x00010000f8ff7812 */ /* 0x000fe4000786c0ff */
[C---:B------:R-:W-:Y:S01]  /*59240*/  PRMT R0, R105.reuse, 0x7772, RZ ;  /* 0x0000777269007816 */ /* 0x040fe200000000ff */
[----:B-1----:R-:W4:Y:S01]  /*59250*/  LDL.LU.64 R178, [R1+0x1b0] ;  /* 0x0001b00001b27983 */ /* 0x002f220000300a00 */
[----:B------:R-:W-:-:S03]  /*59260*/  PRMT R105, R105, 0x7773, RZ ;  /* 0x0000777369697816 */ /* 0x000fc600000000ff */
        /* <DEDUP_REMOVED lines=10> */
[----:B------:R-:W-:Y:S01]  /*59310*/  @P4 LOP3.LUT R5, R5, 0x20, RZ, 0xfc, !PT ;  /* 0x0000002005054812 */ /* 0x000fe200078efcff */
[----:B--2---:R0:W-:Y:S02]  /*59320*/  @P0 STG.E.U8 desc[UR8][R168.64], R0 ;  /* 0x00000000a8000986 */ /* 0x0041e4000c101108 */
[C---:B0-----:R-:W-:Y:S02]  /*59330*/  PRMT R0, R106.reuse, 0x7772, RZ ;  /* 0x000077726a007816 */ /* 0x041fe400000000ff */
[----:B------:R-:W-:Y:S01]  /*59340*/  PRMT R106, R106, 0x7773, RZ ;  /* 0x000077736a6a7816 */ /* 0x000fe200000000ff */
[----:B---3--:R-:W-:Y:S04]  /*59350*/  @P1 STG.E.U8 desc[UR8][R174.64], R105 ;  /* 0x00000069ae001986 */ /* 0x008fe8000c101108 */
[----:B----4-:R-:W-:Y:S04]  /*59360*/  @P2 STG.E.U8 desc[UR8][R172.64], R0 ;  /* 0x00000000ac002986 */ /* 0x010fe8000c101108 */
[----:B------:R0:W-:Y:S04]  /*59370*/  @P3 STG.E.U8 desc[UR8][R100.64], R106 ;  /* 0x0000006a64003986 */ /* 0x0001e8000c101108 */
[----:B0-----:R-:W2:Y:S01]  /*59380*/  LDL.LU.64 R100, [R1+0x1388] ;  /* 0x0013880001647983 */ /* 0x001ea20000300a00 */
[----:B------:R-:W-:-:S02]  /*59390*/  LOP3.LUT P4, RZ, R248, 0x200, RZ, 0xc0, !PT ;  /* 0x00000200f8ff7812 */ /* 0x000fc4000788c0ff */
[----:B------:R-:W-:Y:S01]  /*593a0*/  LOP3.LUT R5, R5, 0xffffffbf, RZ, 0xc0, !PT ;  /* 0xffffffbf05057812 */ /* 0x000fe200078ec0ff */
[----:B------:R-:W3:Y:S01]  /*593b0*/  LDL.LU.64 R170, [R1+0x178] ;  /* 0x0001780001aa7983 */ /* 0x000ee20000300a00 */
[----:B------:R-:W-:-:S09]  /*593c0*/  PRMT R0, R107, 0x7772, RZ ;  /* 0x000077726b007816 */ /* 0x000fd200000000ff */
[----:B------:R-:W-:Y:S01]  /*593d0*/  @P4 LOP3.LUT R5, R5, 0x40, RZ, 0xfc, !PT ;  /* 0x0000004005054812 */ /* 0x000fe200078efcff */
[----:B------:R-:W4:Y:S01]  /*593e0*/  LDL.LU.64 R168, [R1+0x170] ;  /* 0x0001700001a87983 */ /* 0x000f220000300a00 */
[----:B------:R-:W-:Y:S02]  /*593f0*/  LOP3.LUT P4, RZ, R248, 0x400, RZ, 0xc0, !PT ;  /* 0x00000400f8ff7812 */ /* 0x000fe4000788c0ff */
[----:B------:R-:W-:Y:S01]  /*59400*/  LOP3.LUT R5, R5, 0xffffff7f, RZ, 0xc0, !PT ;  /* 0xffffff7f05057812 */ /* 0x000fe200078ec0ff */
[----:B------:R-:W4:Y:S01]  /*59410*/  LDL.LU.64 R174, [R1+0x168] ;  /* 0x0001680001ae7983 */ /* 0x000f220000300a00 */
[----:B------:R-:W-:-:S03]  /*59420*/  PRMT R107, R107, 0x7773, RZ ;  /* 0x000077736b6b7816 */ /* 0x000fc600000000ff */
[----:B------:R-:W4:Y:S06]  /*59430*/  LDL.LU.64 R172, [R1+0x158] ;  /* 0x0001580001ac7983 */ /* 0x000f2c0000300a00 */
        /* <DEDUP_REMOVED lines=14> */
[----:B------:R0:W-:Y:S01]  /*59520*/  @P4 STG.E.U8 desc[UR8][R176.64], R0 ;  /* 0x00000000b0004986 */ /* 0x0001e2000c101108 */
[----:B------:R-:W-:-:S03]  /*59530*/  LOP3.LUT P4, RZ, R5, 0x800, RZ, 0xc0, !PT ;  /* 0x0000080005ff7812 */ /* 0x000fc6000788c0ff */
[----:B0-----:R-:W4:Y:S10]  /*59540*/  LDL.LU.64 R176, [R1+0xb08] ;  /* 0x000b080001b07983 */ /* 0x001f340000300a00 */
[----:B------:R-:W-:Y:S01]  /*59550*/  @P4 STG.E.U8 desc[UR8][R178.64], R107 ;  /* 0x0000006bb2004986 */ /* 0x000fe2000c101108 */
[----:B------:R-:W-:-:S02]  /*59560*/  LOP3.LUT P4, RZ, R5, 0x400, RZ, 0xc0, !PT ;  /* 0x0000040005ff7812 */ /* 0x000fc4000788c0ff */
[----:B--2---:R-:W-:-:S11]  /*59570*/  PRMT R0, R100, 0x7770, RZ ;  /* 0x0000777064007816 */ /* 0x004fd600000000ff */
[----:B------:R0:W-:Y:S04]  /*59580*/  @P4 STG.E.U8 desc[UR8][R102.64], R0 ;  /* 0x0000000066004986 */ /* 0x0001e8000c101108 */
[----:B0-----:R-:W2:Y:S04]  /*59590*/  LDL.LU.64 R102, [R1+0x1380] ;  /* 0x0013800001667983 */ /* 0x001ea80000300a00 */
[----:B------:R-:W4:Y:S01]  /*595a0*/  LDL.LU.64 R178, [R1+0xb18] ;  /* 0x000b180001b27983 */ /* 0x000f220000300a00 */
        /* <DEDUP_REMOVED lines=23> */
[----:B---3--:R0:W-:Y:S02]  /*59720*/  @P4 STG.E.U8 desc[UR8][R170.64], R0 ;  /* 0x00000000aa004986 */ /* 0x0081e4000c101108 */
[----:B0-----:R-:W-:-:S05]  /*59730*/  PRMT R0, R103, 0x7771, RZ ;  /* 0x0000777167007816 */ /* 0x001fca00000000ff */
[----:B----4-:R0:W-:Y:S02]  /*59740*/  @P5 STG.E.U8 desc[UR8][R168.64], R0 ;  /* 0x00000000a8005986 */ /* 0x0101e4000c101108 */
[C---:B0-----:R-:W-:Y:S02]  /*59750*/  PRMT R0, R100.reuse, 0x7772, RZ ;  /* 0x0000777264007816 */ /* 0x041fe400000000ff */
[----:B------:R-:W-:-:S03]  /*59760*/  PRMT R100, R100, 0x7773, RZ ;  /* 0x0000777364647816 */ /* 0x000fc600000000ff */
[----:B------:R-:W-:Y:S04]  /*59770*/  @P6 STG.E.U8 desc[UR8][R174.64], R0 ;  /* 0x00000000ae006986 */ /* 0x000fe8000c101108 */
[----:B------:R0:W-:Y:S04]  /*59780*/  @P0 STG.E.U8 desc[UR8][R246.64], R100 ;  /* 0x00000064f6000986 */ /* 0x0001e8000c101108 */
[----:B0-----:R-:W2:Y:S01]  /*59790*/  LDL.LU.64 R246, [R1+0x1378] ;  /* 0x0013780001f67983 */ /* 0x001ea20000300a00 */
[----:B------:R-:W-:Y:S02]  /*597a0*/  LOP3.LUT P0, RZ, R248, 0x1, RZ, 0xc0, !PT ;  /* 0x00000001f8ff7812 */ /* 0x000fe4000780c0ff */
[C---:B------:R-:W-:Y:S01]  /*597b0*/  PRMT R0, R101.reuse, 0x7772, RZ ;  /* 0x0000777265007816 */ /* 0x040fe200000000ff */
[----:B------:R-:W3:Y:S01]  /*597c0*/  LDL.LU.64 R174, [R1+0xb28] ;  /* 0x000b280001ae7983 */ /* 0x000ee20000300a00 */
[----:B------:R-:W-:-:S03]  /*597d0*/  PRMT R101, R101, 0x7773, RZ ;  /* 0x0000777365657816 */ /* 0x000fc600000000ff */
[----:B------:R0:W-:Y:S04]  /*597e0*/  @P1 STG.E.U8 desc[UR8][R172.64], R0 ;  /* 0x00000000ac001986 */ /* 0x0001e8000c101108 */
[----:B------:R1:W-:Y:S01]  /*597f0*/  @P2 STG.E.U8 desc[UR8][R176.64], R101 ;  /* 0x00000065b0002986 */ /* 0x0003e2000c101108 */
[----:B0-----:R-:W-:-:S03]  /*59800*/  PRMT R0, R102, 0x7772, RZ ;  /* 0x0000777266007816 */ /* 0x001fc600000000ff */
[----:B------:R-:W4:Y:S01]  /*59810*/  LDL.LU.64 R172, [R1+0xb30] ;  /* 0x000b300001ac7983 */ /* 0x000f220000300a00 */
[----:B------:R-:W-:-:S03]  /*59820*/  PRMT R102, R102, 0x7773, RZ ;  /* 0x0000777366667816 */ /* 0x000fc600000000ff */
[----:B------:R0:W-:Y:S04]  /*59830*/  @P3 STG.E.U8 desc[UR8][R178.64], R0 ;  /* 0x00000000b2003986 */ /* 0x0001e8000c101108 */
[----:B-1----:R-:W4:Y:S04]  /*59840*/  LDL.LU.64 R176, [R1+0xb38] ;  /* 0x000b380001b07983 */ /* 0x002f280000300a00 */
[----:B------:R1:W-:Y:S04]  /*59850*/  @P0 STG.E.U8 desc[UR8][R96.64], R102 ;  /* 0x0000006660000986 */ /* 0x0003e8000c101108 */
[----:B0-----:R-:W4:Y:S04]  /*59860*/  LDL.LU.64 R178, [R1+0xb48] ;  /* 0x000b480001b27983 */ /* 0x001f280000300a00 */
[----:B-1----:R-:W4:Y:S01]  /*59870*/  LDL.LU.64 R96, [R1+0x1370] ;  /* 0x0013700001607983 */ /* 0x002f220000300a00 */
[----:B------:R-:W-:-:S02]  /*59880*/  LOP3.LUT R8, R8, 0xefffffff, RZ, 0xc0, !PT ;  /* 0xefffffff08087812 */ /* 0x000fc400078ec0ff */
[----:B------:R-:W-:Y:S01]  /*59890*/  LOP3.LUT R5, R5, 0xfffffffe, RZ, 0xc0, !PT ;  /* 0xfffffffe05057812 */ /* 0x000fe200078ec0ff */
[----:B------:R-:W4:Y:S01]  /*598a0*/  LDL.LU.64 R158, [R1+0xb50] ;  /* 0x000b5000019e7983 */ /* 0x000f220000300a00 */
[C---:B------:R-:W-:Y:S02]  /*598b0*/  PRMT R0, R103.reuse, 0x7772, RZ ;  /* 0x0000777267007816 */ /* 0x040fe400000000ff */
        /* <DEDUP_REMOVED lines=28> */
[C---:B------:R-:W-:Y:S02]  /*59a80*/  LOP3.LUT P4, RZ, R247.reuse, 0x8000000, RZ, 0xc0, !PT ;  /* 0x08000000f7ff7812 */ /* 0x040fe4000788c0ff */
[C---:B------:R-:W-:Y:S02]  /*59a90*/  LOP3.LUT P2, RZ, R247.reuse, 0x40000000, RZ, 0xc0, !PT ;  /* 0x40000000f7ff7812 */ /* 0x040fe4000784c0ff */
[----:B------:R-:W-:Y:S02]  /*59aa0*/  LOP3.LUT P3, RZ, R247, 0x20000000, RZ, 0xc0, !PT ;  /* 0x20000000f7ff7812 */ /* 0x000fe4000786c0ff */
[----:B------:R-:W-:Y:S01]  /*59ab0*/  LOP3.LUT R5, R5, 0xfffffff7, RZ, 0xc0, !PT ;  /* 0xfffffff705057812 */ /* 0x000fe200078ec0ff */
[----:B---3--:R4:W-:Y:S06]  /*59ac0*/  @P1 STG.E.U8 desc[UR8][R174.64], R0 ;  /* 0x00000000ae001986 */ /* 0x0089ec000c101108 */
[----:B------:R-:W-:-:S02]  /*59ad0*/  @P4 LOP3.LUT R5, R5, 0x8, RZ, 0xfc, !PT ;  /* 0x0000000805054812 */ /* 0x000fc400078efcff */
[----:B------:R-:W-:Y:S02]  /*59ae0*/  LOP3.LUT P4, RZ, R247, 0x10000000, RZ, 0xc0, !PT ;  /* 0x10000000f7ff7812 */ /* 0x000fe4000788c0ff */
[C---:B----4-:R-:W-:Y:S01]  /*59af0*/  PRMT R0, R96.reuse, 0x7770, RZ ;  /* 0x0000777060007816 */ /* 0x050fe200000000ff */
[----:B------:R-:W-:Y:S04]  /*59b00*/  @P2 STG.E.U8 desc[UR8][R172.64], R103 ;  /* 0x00000067ac002986 */ /* 0x000fe8000c101108 */
[----:B------:R0:W-:Y:S02]  /*59b10*/  @P3 STG.E.U8 desc[UR8][R176.64], R0 ;  /* 0x00000000b0003986 */ /* 0x0001e4000c101108 */
[----:B0-----:R-:W-:-:S05]  /*59b20*/  PRMT R0, R96, 0x7771, RZ ;  /* 0x0000777160007816 */ /* 0x001fca00000000ff */
[----:B------:R0:W-:Y:S04]  /*59b30*/  @P4 STG.E.U8 desc[UR8][R98.64], R0 ;  /* 0x0000000062004986 */ /* 0x0001e8000c101108 */
[----:B0-----:R-:W2:Y:S01]  /*59b40*/  LDL.LU.64 R98, [R1+0x1368] ;  /* 0x0013680001627983 */ /* 0x001ea20000300a00 */
[----:B------:R-:W-:Y:S02]  /*59b50*/  LOP3.LUT P4, RZ, R5, 0x8, RZ, 0xc0, !PT ;  /* 0x0000000805ff7812 */ /* 0x000fe4000788c0ff */
[----:B------:R-:W-:Y:S01]  /*59b60*/  PRMT R0, R97, 0x7770, RZ ;  /* 0x0000777061007816 */ /* 0x000fe200000000ff */
[----:B------:R-:W3:Y:S04]  /*59b70*/  LDL.LU.64 R174, [R1+0xba0] ;  /* 0x000ba00001ae7983 */ /* 0x000ee80000300a00 */
[----:B------:R-:W4:Y:S04]  /*59b80*/  LDL.LU.64 R172, [R1+0xba8] ;  /* 0x000ba80001ac7983 */ /* 0x000f280000300a00 */
[----:B------:R-:W4:Y:S04]  /*59b90*/  LDL.LU.64 R176, [R1+0xbb0] ;  /* 0x000bb00001b07983 */ /* 0x000f280000300a00 */
[----:B------:R0:W-:Y:S04]  /*59ba0*/  @P4 STG.E.U8 desc[UR8][R178.64], R0 ;  /* 0x00000000b2004986 */ /* 0x0001e8000c101108 */
[----:B0-----:R-:W4:Y:S01]  /*59bb0*/  LDL.LU.64 R178, [R1+0xbc0] ;  /* 0x000bc00001b27983 */ /* 0x001f220000300a00 */
[----:B------:R-:W-:-:S02]  /*59bc0*/  LOP3.LUT P4, RZ, R5, 0x4, RZ, 0xc0, !PT ;  /* 0x0000000405ff7812 */ /* 0x000fc4000788c0ff */
[----:B------:R-:W-:-:S11]  /*59bd0*/  PRMT R0, R97, 0x7771, RZ ;  /* 0x0000777161007816 */ /* 0x000fd600000000ff */
        /* <DEDUP_REMOVED lines=23> */
[----:B------:R-:W-:Y:S02]  /*59d50*/  PRMT R96, R96, 0x7773, RZ ;  /* 0x0000777360607816 */ /* 0x000fe400000000ff */
[----:B0-----:R-:W-:-:S09]  /*59d60*/  PRMT R0, R97, 0x7772, RZ ;  /* 0x0000777261007816 */ /* 0x001fd200000000ff */
[----:B------:R-:W-:Y:S01]  /*59d70*/  @P4 STG.E.U8 desc[UR8][R170.64], R96 ;  /* 0x00000060aa004986 */ /* 0x000fe2000c101108 */
[----:B------:R-:W-:-:S03]  /*59d80*/  PRMT R97, R97, 0x7773, RZ ;  /* 0x0000777361617816 */ /* 0x000fc600000000ff */
[----:B------:R0:W-:Y:S04]  /*59d90*/  @P5 STG.E.U8 desc[UR8][R168.64], R0 ;  /* 0x00000000a8005986 */ /* 0x0001e8000c101108 */
[----:B---3--:R-:W-:Y:S01]  /*59da0*/  @P6 STG.E.U8 desc[UR8][R174.64], R97 ;  /* 0x00000061ae006986 */ /* 0x008fe2000c101108 */
[C---:B0-----:R-:W-:Y:S02]  /*59db0*/  PRMT R0, R98.reuse, 0x7772, RZ ;  /* 0x0000777262007816 */ /* 0x041fe400000000ff */
[----:B------:R-:W-:-:S03]  /*59dc0*/  PRMT R98, R98, 0x7773, RZ ;  /* 0x0000777362627816 */ /* 0x000fc600000000ff */
[----:B----4-:R0:W-:Y:S04]  /*59dd0*/  @P0 STG.E.U8 desc[UR8][R172.64], R0 ;  /* 0x00000000ac000986 */ /* 0x0101e8000c101108 */
[----:B------:R-:W-:Y:S01]  /*59de0*/  @P1 STG.E.U8 desc[UR8][R176.64], R98 ;  /* 0x00000062b0001986 */ /* 0x000fe2000c101108 */
[C---:B0-----:R-:W-:Y:S02]  /*59df0*/  PRMT R0, R99.reuse, 0x7772, RZ ;  /* 0x0000777263007816 */ /* 0x041fe400000000ff */
[----:B------:R-:W-:-:S03]  /*59e00*/  PRMT R99, R99, 0x7773, RZ ;  /* 0x0000777363637816 */ /* 0x000fc600000000ff */
[----:B------:R-:W-:Y:S04]  /*59e10*/  @P2 STG.E.U8 desc[UR8][R178.64], R0 ;  /* 0x00000000b2002986 */ /* 0x000fe8000c101108 */
[----:B------:R0:W-:Y:S04]  /*59e20*/  @P3 STG.E.U8 desc[UR8][R92.64], R99 ;  /* 0x000000635c003986 */ /* 0x0001e8000c101108 */
        /* <DEDUP_REMOVED lines=70> */
[----:B------:R-:W-:-:S11]  /*5a290*/  PRMT R92, R92, 0x7773, RZ ;  /* 0x000077735c5c7816 */ /* 0x000fd600000000ff */
[----:B---3--:R-:W-:Y:S01]  /*5a2a0*/  @P4 STG.E.U8 desc[UR8][R166.64], R92 ;  /* 0x0000005ca6004986 */ /* 0x008fe2000c101108 */
[----:B------:R-:W-:Y:S02]  /*5a2b0*/  LOP3.LUT P4, RZ, R8, 0x400000, RZ, 0xc0, !PT ;  /* 0x0040000008ff7812 */ /* 0x000fe4000788c0ff */
[----:B0-----:R-:W-:-:S11]  /*5a2c0*/  PRMT R0, R93, 0x7772, RZ ;  /* 0x000077725d007816 */ /* 0x001fd600000000ff */
[----:B------:R0:W-:Y:S04]  /*5a2d0*/  @P4 STG.E.U8 desc[UR8][R88.64], R0 ;  /* 0x0000000058004986 */ /* 0x0001e8000c101108 */
[----:B0-----:R-:W3:Y:S01]  /*5a2e0*/  LDL.LU.64 R88, [R1+0x1350] ;  /* 0x0013500001587983 */ /* 0x001ee20000300a00 */
[----:B------:R-:W-:Y:S02]  /*5a2f0*/  LOP3.LUT P4, RZ, R8, 0x200000, RZ, 0xc0, !PT ;  /* 0x0020000008ff7812 */ /* 0x000fe4000788c0ff */
[----:B------:R-:W-:Y:S02]  /*5a300*/  PRMT R93, R93, 0x7773, RZ ;  /* 0x000077735d5d7816 */ /* 0x000fe400000000ff */
[----:B------:R-:W-:Y:S02]  /*5a310*/  LOP3.LUT P5, RZ, R247, 0x1, RZ, 0xc0, !PT ;  /* 0x00000001f7ff7812 */ /* 0x000fe400078ac0ff */
[----:B------:R-:W-:-:S07]  /*5a320*/  LOP3.LUT P6, RZ, R246, 0x80000000, RZ, 0xc0, !PT ;  /* 0x80000000f6ff7812 */ /* 0x000fce00078cc0ff */
[----:B------:R-:W-:Y:S01]  /*5a330*/  @P4 STG.E.U8 desc[UR8][R164.64], R93 ;  /* 0x0000005da4004986 */ /* 0x000fe2000c101108 */
[----:B------:R-:W-:Y:S02]  /*5a340*/  LOP3.LUT P4, RZ, R8, 0x100000, RZ, 0xc0, !PT ;  /* 0x0010000008ff7812 */ /* 0x000fe4000788c0ff */
[----:B------:R-:W-:Y:S02]  /*5a350*/  PRMT R0, R94, 0x7772, RZ ;  /* 0x000077725e007816 */ /* 0x000fe400000000ff */
[C---:B------:R-:W-:Y:S02]  /*5a360*/  LOP3.LUT P0, RZ, R246.reuse, 0x40000000, RZ, 0xc0, !PT ;  /* 0x40000000f6ff7812 */ /* 0x040fe4000780c0ff */
[----:B------:R-:W-:Y:S02]  /*5a370*/  LOP3.LUT P1, RZ, R246, 0x20000000, RZ, 0xc0, !PT ;  /* 0x20000000f6ff7812 */ /* 0x000fe4000782c0ff */
[----:B------:R-:W-:-:S05]  /*5a380*/  PRMT R94, R94, 0x7773, RZ ;  /* 0x000077735e5e7816 */ /* 0x000fca00000000ff */
[----:B------:R0:W-:Y:S01]  /*5a390*/  @P4 STG.E.U8 desc[UR8][R170.64], R0 ;  /* 0x00000000aa004986 */ /* 0x0001e2000c101108 */
[----:B------:R-:W-:-:S03]  /*5a3a0*/  LOP3.LUT P2, RZ, R246, 0x10000000, RZ, 0xc0, !PT ;  /* 0x10000000f6ff7812 */ /* 0x000fc6000784c0ff */
[----:B------:R-:W-:Y:S01]  /*5a3b0*/  @P5 STG.E.U8 desc[UR8][R168.64], R94 ;  /* 0x0000005ea8005986 */ /* 0x000fe2000c101108 */
[C---:B0-----:R-:W-:Y:S02]  /*5a3c0*/  PRMT R0, R95.reuse, 0x7772, RZ ;  /* 0x000077725f007816 */ /* 0x041fe400000000ff */
[----:B------:R-:W-:-:S03]  /*5a3d0*/  PRMT R95, R95, 0x7773, RZ ;  /* 0x000077735f5f7816 */ /* 0x000fc600000000ff */
[----:B----4-:R3:W-:Y:S01]  /*5a3e0*/  @P6 STG.E.U8 desc[UR8][R174.64], R0 ;  /* 0x00000000ae006986 */ /* 0x0107e2000c101108 */
[----:B------:R-:W-:-:S03]  /*5a3f0*/  LOP3.LUT P3, RZ, R246, 0x8000000, RZ, 0xc0, !PT ;  /* 0x08000000f6ff7812 */ /* 0x000fc6000786c0ff */
[----:B------:R-:W-:Y:S01]  /*5a400*/  @P0 STG.E.U8 desc[UR8][R172.64], R95 ;  /* 0x0000005fac000986 */ /* 0x000fe2000c101108 */
[----:B------:R-:W-:Y:S02]  /*5a410*/  LOP3.LUT P4, RZ, R246, 0x4000, RZ, 0xc0, !PT ;  /* 0x00004000f6ff7812 */ /* 0x000fe4000788c0ff */
[----:B------:R-:W-:-:S11]  /*5a420*/  LOP3.LUT R8, R8, 0xffffefff, RZ, 0xc0, !PT ;  /* 0xffffefff08087812 */ /* 0x000fd600078ec0ff */
[----:B------:R-:W-:Y:S02]  /*5a430*/  @P4 LOP3.LUT R8, R8, 0x1000, RZ, 0xfc, !PT ;  /* 0x0000100008084812 */ /* 0x000fe400078efcff */
[----:B------:R-:W-:Y:S02]  /*5a440*/  LOP3.LUT P4, RZ, R246, 0x8000, RZ, 0xc0, !PT ;  /* 0x00008000f6ff7812 */ /* 0x000fe4000788c0ff */
        /* <DEDUP_REMOVED lines=17> */
[----:B------:R-:W-:-:S04]  /*5a560*/  LOP3.LUT R8, R8, 0xffffdfff, RZ, 0xc0, !PT ;  /* 0xffffdfff08087812 */ /* 0x000fc800078ec0ff */
        /* <DEDUP_REMOVED lines=17> */
[----:B------:R-:W-:Y:S02]  /*5a680*/  PRMT R0, R89, 0x7771, RZ ;  /* 0x0000777159007816 */ /* 0x000fe400000000ff */
[----:B------:R-:W-:-:S05]  /*5a690*/  LOP3.LUT P2, RZ, R246, 0x1000000, RZ, 0xc0, !PT ;  /* 0x01000000f6ff7812 */ /* 0x000fca000784c0ff */
[----:B------:R-:W-:Y:S02]  /*5a6a0*/  @P4 LOP3.LUT R8, R8, 0x40000, RZ, 0xfc, !PT ;  /* 0x0004000008084812 */ /* 0x000fe400078efcff */
[C---:B------:R-:W-:Y:S02]  /*5a6b0*/  LOP3.LUT P4, RZ, R246.reuse, 0x200000, RZ, 0xc0, !PT ;  /* 0x00200000f6ff7812 */ /* 0x040fe4000788c0ff */
[----:B------:R-:W-:Y:S02]  /*5a6c0*/  LOP3.LUT P3, RZ, R246, 0x800000, RZ, 0xc0, !PT ;  /* 0x00800000f6ff7812 */ /* 0x000fe4000786c0ff */
[----:B------:R-:W-:-:S09]  /*5a6d0*/  LOP3.LUT R8, R8, 0xfff7ffff, RZ, 0xc0, !PT ;  /* 0xfff7ffff08087812 */ /* 0x000fd200078ec0ff */
[----:B------:R-:W-:Y:S02]  /*5a6e0*/  @P4 LOP3.LUT R8, R8, 0x80000, RZ, 0xfc, !PT ;  /* 0x0008000008084812 */ /* 0x000fe400078efcff */
[----:B------:R-:W-:Y:S01]  /*5a6f0*/  LOP3.LUT P4, RZ, R246, 0x400000, RZ, 0xc0, !PT ;  /* 0x00400000f6ff7812 */ /* 0x000fe2000788c0ff */
[----:B---3--:R2:W-:Y:S02]  /*5a700*/  @P0 STG.E.U8 desc[UR8][R170.64], R0 ;  /* 0x00000000aa000986 */ /* 0x0085e4000c101108 */
[C---:B--2---:R-:W-:Y:S02]  /*5a710*/  PRMT R0, R90.reuse, 0x7770, RZ ;  /* 0x000077705a007816 */ /* 0x044fe400000000ff */
        /* <DEDUP_REMOVED lines=22> */
[----:B------:R0:W-:Y:S01]  /*5a880*/  @P4 STG.E.U8 desc[UR8][R160.64], R0 ;  /* 0x00000000a0004986 */ /* 0x0001e2000c101108 */
[----:B------:R-:W-:-:S13]  /*5a890*/  LOP3.LUT P4, RZ, R8, 0x10000, RZ, 0xc0, !PT ;  /* 0x0001000008ff7812 */ /* 0x000fda000788c0ff */
[----:B------:R-:W-:Y:S01]  /*5a8a0*/  @P4 STG.E.U8 desc[UR8][R166.64], R89 ;  /* 0x00000059a6004986 */ /* 0x000fe2000c101108 */
[----:B------:R-:W-:Y:S02]  /*5a8b0*/  LOP3.LUT P4, RZ, R8, 0x8000, RZ, 0xc0, !PT ;  /* 0x0000800008ff7812 */ /* 0x000fe4000788c0ff */
[C---:B0-----:R-:W-:Y:S02]  /*5a8c0*/  PRMT R0, R90.reuse, 0x7772, RZ ;  /* 0x000077725a007816 */ /* 0x041fe400000000ff */
[----:B------:R-:W-:-:S09]  /*5a8d0*/  PRMT R90, R90, 0x7773, RZ ;  /* 0x000077735a5a7816 */ /* 0x000fd200000000ff */
[----:B------:R0:W-:Y:S01]  /*5a8e0*/  @P4 STG.E.U8 desc[UR8][R84.64], R0 ;  /* 0x0000000054004986 */ /* 0x0001e2000c101108 */
[----:B------:R-:W-:-:S03]  /*5a8f0*/  LOP3.LUT P4, RZ, R8, 0x4000, RZ, 0xc0, !PT ;  /* 0x0000400008ff7812 */ /* 0x000fc6000788c0ff */
[----:B0-----:R-:W3:Y:S10]  /*5a900*/  LDL.LU.64 R84, [R1+0x1340] ;  /* 0x0013400001547983 */ /* 0x001ef40000300a00 */
[----:B------:R-:W-:Y:S01]  /*5a910*/  @P4 STG.E.U8 desc[UR8][R164.64], R90 ;  /* 0x0000005aa4004986 */ /* 0x000fe2000c101108 */
[----:B------:R-:W-:-:S02]  /*5a920*/  LOP3.LUT P4, RZ, R8, 0x2000, RZ, 0xc0, !PT ;  /* 0x0000200008ff7812 */ /* 0x000fc4000788c0ff */
[----:B------:R-:W-:-:S11]  /*5a930*/  PRMT R0, R91, 0x7772, RZ ;  /* 0x000077725b007816 */ /* 0x000fd600000000ff */
[----:B------:R0:W-:Y:S04]  /*5a940*/  @P4 STG.E.U8 desc[UR8][R86.64], R0 ;  /* 0x0000000056004986 */ /* 0x0001e8000c101108 */
[----:B0-----:R-:W4:Y:S01]  /*5a950*/  LDL.LU.64 R86, [R1+0x1338] ;  /* 0x0013380001567983 */ /* 0x001f220000300a00 */
[----:B------:R-:W-:Y:S02]  /*5a960*/  LOP3.LUT P4, RZ, R8, 0x1000, RZ, 0xc0, !PT ;  /* 0x0000100008ff7812 */ /* 0x000fe4000788c0ff */
[C---:B------:R-:W-:Y:S02]  /*5a970*/  LOP3.LUT P5, RZ, R246.reuse, 0x2000, RZ, 0xc0, !PT ;  /* 0x00002000f6ff7812 */ /* 0x040fe400078ac0ff */
[----:B------:R-:W-:Y:S02]  /*5a980*/  LOP3.LUT P6, RZ, R246, 0x1000, RZ, 0xc0, !PT ;  /* 0x00001000f6ff7812 */ /* 0x000fe400078cc0ff */
[----:B------:R-:W-:-:S02]  /*5a990*/  PRMT R91, R91, 0x7773, RZ ;  /* 0x000077735b5b7816 */ /* 0x000fc400000000ff */
[C---:B------:R-:W-:Y:S02]  /*5a9a0*/  LOP3.LUT P0, RZ, R246.reuse, 0x800, RZ, 0xc0, !PT ;  /* 0x00000800f6ff7812 */ /* 0x040fe4000780c0ff */
[C---:B------:R-:W-:Y:S02]  /*5a9b0*/  LOP3.LUT P1, RZ, R246.reuse, 0x400, RZ, 0xc0, !PT ;  /* 0x00000400f6ff7812 */ /* 0x040fe4000782c0ff */
[C---:B------:R-:W-:Y:S02]  /*5a9c0*/  LOP3.LUT P2, RZ, R246.reuse, 0x200, RZ, 0xc0, !PT ;  /* 0x00000200f6ff7812 */ /* 0x040fe4000784c0ff */
[----:B------:R-:W-:Y:S01]  /*5a9d0*/  LOP3.LUT P3, RZ, R246, 0x100, RZ, 0xc0, !PT ;  /* 0x00000100f6ff7812 */ /* 0x000fe2000786c0ff */
[----:B--2---:R-:W-:Y:S01]  /*5a9e0*/  @P4 STG.E.U8 desc[UR8][R170.64], R91 ;  /* 0x0000005baa004986 */ /* 0x004fe2000c101108 */
[----:B---3--:R-:W-:-:S05]  /*5a9f0*/  PRMT R0, R84, 0x7770, RZ ;  /* 0x0000777054007816 */ /* 0x008fca00000000ff */
[----:B------:R0:W-:Y:S02]  /*5aa00*/  @P5 STG.E.U8 desc[UR8][R168.64], R0 ;  /* 0x00000000a8005986 */ /* 0x0001e4000c101108 */
[----:B0-----:R-:W-:-:S05]  /*5aa10*/  PRMT R0, R84, 0x7771, RZ ;  /* 0x0000777154007816 */ /* 0x001fca00000000ff */
[----:B----4-:R0:W-:Y:S02]  /*5aa20*/  @P6 STG.E.U8 desc[UR8][R174.64], R0 ;  /* 0x00000000ae006986 */ /* 0x0101e4000c101108 */
[----:B0-----:R-:W-:-:S05]  /*5aa30*/  PRMT R0, R85, 0x7770, RZ ;  /* 0x0000777055007816 */ /* 0x001fca00000000ff */
        /* <DEDUP_REMOVED lines=13> */
[----:B------:R-:W4:Y:S01]  /*5ab10*/  LDL.LU.64 R176, [R1+0xd58] ;  /* 0x000d580001b07983 */ /* 0x000f220000300a00 */
[----:B------:R-:W-:-:S02]  /*5ab20*/  LOP3.LUT P6, RZ, R246, 0x80, RZ, 0xc0, !PT ;  /* 0x00000080f6ff7812 */ /* 0x000fc400078cc0ff */
[----:B------:R-:W-:Y:S02]  /*5ab30*/  PRMT R0, R87, 0x7770, RZ ;  /* 0x0000777057007816 */ /* 0x000fe400000000ff */
[----:B------:R-:W-:Y:S02]  /*5ab40*/  LOP3.LUT R8, R8, 0xffffffdf, RZ, 0xc0, !PT ;  /* 0xffffffdf08087812 */ /* 0x000fe400078ec0ff */
[C---:B------:R-:W-:Y:S02]  /*5ab50*/  LOP3.LUT P2, RZ, R246.reuse, 0x40, RZ, 0xc0, !PT ;  /* 0x00000040f6ff7812 */ /* 0x040fe4000784c0ff */
[C---:B------:R-:W-:Y:S02]  /*5ab60*/  LOP3.LUT P3, RZ, R246.reuse, 0x20, RZ, 0xc0, !PT ;  /* 0x00000020f6ff7812 */ /* 0x040fe4000786c0ff */
[C---:B------:R-:W-:Y:S02]  /*5ab70*/  LOP3.LUT P0, RZ, R246.reuse, 0x10, RZ, 0xc0, !PT ;  /* 0x00000010f6ff7812 */ /* 0x040fe4000780c0ff */
[----:B------:R-:W-:Y:S01]  /*5ab80*/  LOP3.LUT P1, RZ, R246, 0x8, RZ, 0xc0, !PT ;  /* 0x00000008f6ff7812 */ /* 0x000fe2000782c0ff */
[----:B---3--:R0:W-:Y:S04]  /*5ab90*/  @P6 STG.E.U8 desc[UR8][R178.64], R0 ;  /* 0x00000000b2006986 */ /* 0x0081e8000c101108 */
[----:B0-----:R-:W3:Y:S04]  /*5aba0*/  LDL.LU.64 R178, [R1+0xd68] ;  /* 0x000d680001b27983 */ /* 0x001ee80000300a00 */
[----:B------:R-:W3:Y:S01]  /*5abb0*/  LDL.LU.64 R162, [R1+0xd78] ;  /* 0x000d780001a27983 */ /* 0x000ee20000300a00 */
[----:B--2---:R-:W-:-:S02]  /*5abc0*/  LOP3.LUT P4, RZ, R245, 0x8000000, RZ, 0xc0, !PT ;  /* 0x08000000f5ff7812 */ /* 0x004fc4000788c0ff */
[----:B------:R-:W-:Y:S01]  /*5abd0*/  PRMT R0, R87, 0x7771, RZ ;  /* 0x0000777157007816 */ /* 0x000fe200000000ff */
[----:B------:R-:W2:Y:S10]  /*5abe0*/  LDL.LU.64 R160, [R1+0xd88] ;  /* 0x000d880001a07983 */ /* 0x000eb40000300a00 */
[----:B------:R-:W-:Y:S01]  /*5abf0*/  @P4 LOP3.LUT R8, R8, 0x20, RZ, 0xfc, !PT ;  /* 0x0000002008084812 */ /* 0x000fe200078efcff */
[----:B----4-:R0:W-:Y:S01]  /*5ac00*/  @P2 STG.E.U8 desc[UR8][R170.64], R0 ;  /* 0x00000000aa002986 */ /* 0x0101e2000c101108 */
[----:B------:R-:W-:-:S02]  /*5ac10*/  LOP3.LUT P4, RZ, R245, 0x10000000, RZ, 0xc0, !PT ;  /* 0x10000000f5ff7812 */ /* 0x000fc4000788c0ff */
[----:B------:R-:W-:Y:S01]  /*5ac20*/  LOP3.LUT R8, R8, 0xffffffbf, RZ, 0xc0, !PT ;  /* 0xffffffbf08087812 */ /* 0x000fe200078ec0ff */
[----:B------:R-:W4:Y:S04]  /*5ac30*/  LDL.LU.64 R166, [R1+0xd90] ;  /* 0x000d900001a67983 */ /* 0x000f280000300a00 */
[----:B------:R-:W4:Y:S01]  /*5ac40*/  LDL.LU.64 R164, [R1+0xd98] ;  /* 0x000d980001a47983 */ /* 0x000f220000300a00 */
[----:B0-----:R-:W-:-:S03]  /*5ac50*/  PRMT R0, R84, 0x7772, RZ ;  /* 0x0000777254007816 */ /* 0x001fc600000000ff */
[----:B------:R-:W4:Y:S02]  /*5ac60*/  LDL.LU.64 R170, [R1+0xda0] ;  /* 0x000da00001aa7983 */ /* 0x000f240000300a00 */
        /* <DEDUP_REMOVED lines=15> */
[----:B------:R0:W-:Y:S01]  /*5ad60*/  @P3 STG.E.U8 desc[UR8][R168.64], R0 ;  /* 0x00000000a8003986 */ /* 0x0001e2000c101108 */
[----:B------:R-:W-:-:S09]  /*5ad70*/  PRMT R84, R84, 0x7773, RZ ;  /* 0x0000777354547816 */ /* 0x000fd200000000ff */
[----:B------:R-:W-:Y:S02]  /*5ad80*/  @P4 LOP3.LUT R8, R8, 0x800, RZ, 0xfc, !PT ;  /* 0x0000080008084812 */ /* 0x000fe400078efcff */
[----:B------:R-:W-:Y:S02]  /*5ad90*/  LOP3.LUT P4, RZ, R246, 0x4, RZ, 0xc0, !PT ;  /* 0x00000004f6ff7812 */ /* 0x000fe4000788c0ff */
[C---:B0-----:R-:W-:Y:S01]  /*5ada0*/  PRMT R0, R85.reuse, 0x7772, RZ ;  /* 0x0000777255007816 */ /* 0x041fe200000000ff */
[----:B------:R-:W4:Y:S01]  /*5adb0*/  LDL.LU.64 R168, [R1+0xda8] ;  /* 0x000da80001a87983 */ /* 0x000f220000300a00 */
[----:B------:R-:W-:-:S03]  /*5adc0*/  PRMT R85, R85, 0x7773, RZ ;  /* 0x0000777355557816 */ /* 0x000fc600000000ff */
[----:B------:R0:W-:Y:S04]  /*5add0*/  @P0 STG.E.U8 desc[UR8][R174.64], R84 ;  /* 0x00000054ae000986 */ /* 0x0001e8000c101108 */
[----:B------:R1:W-:Y:S04]  /*5ade0*/  @P1 STG.E.U8 desc[UR8][R172.64], R0 ;  /* 0x00000000ac001986 */ /* 0x0003e8000c101108 */
[----:B------:R-:W-:Y:S01]  /*5adf0*/  @P4 STG.E.U8 desc[UR8][R176.64], R85 ;  /* 0x00000055b0004986 */ /* 0x000fe2000c101108 */
[----:B------:R-:W-:-:S03]  /*5ae00*/  LOP3.LUT P4, RZ, R8, 0x800, RZ, 0xc0, !PT ;  /* 0x0000080008ff7812 */ /* 0x000fc6000788c0ff */
[----:B0-----:R-:W4:Y:S01]  /*5ae10*/  LDL.LU.64 R174, [R1+0xdb0] ;  /* 0x000db00001ae7983 */ /* 0x001f220000300a00 */
[----:B-1----:R-:W-:-:S03]  /*5ae20*/  PRMT R0, R86, 0x7772, RZ ;  /* 0x0000777256007816 */ /* 0x002fc600000000ff */
[----:B------:R-:W4:Y:S06]  /*5ae30*/  LDL.LU.64 R172, [R1+0xdb8] ;  /* 0x000db80001ac7983 */ /* 0x000f2c0000300a00 */
[----:B------:R0:W-:Y:S01]  /*5ae40*/  @P4 STG.E.U8 desc[UR8][R80.64], R0 ;  /* 0x0000000050004986 */ /* 0x0001e2000c101108 */
[----:B------:R-:W-:Y:S02]  /*5ae50*/  LOP3.LUT P4, RZ, R8, 0x400, RZ, 0xc0, !PT ;  /* 0x0000040008ff7812 */ /* 0x000fe4000788c0ff */
[----:B------:R-:W-:Y:S01]  /*5ae60*/  PRMT R86, R86, 0x7773, RZ ;  /* 0x0000777356567816 */ /* 0x000fe200000000ff */
[----:B0-----:R-:W2:Y:S01]  /*5ae70*/  LDL.LU.64 R80, [R1+0x1328] ;  /* 0x0013280001507983 */ /* 0x001ea20000300a00 */
[----:B------:R-:W-:-:S02]  /*5ae80*/  PRMT R0, R87, 0x7772, RZ ;  /* 0x0000777257007816 */ /* 0x000fc400000000ff */
[----:B------:R-:W-:Y:S01]  /*5ae90*/  PRMT R87, R87, 0x7773, RZ ;  /* 0x0000777357577816 */ /* 0x000fe200000000ff */
[----:B------:R-:W4:Y:S06]  /*5aea0*/  LDL.LU.64 R176, [R1+0xdc0] ;  /* 0x000dc00001b07983 */ /* 0x000f2c0000300a00 */
[----:B---3--:R0:W-:Y:S01]  /*5aeb0*/  @P4 STG.E.U8 desc[UR8][R178.64], R86 ;  /* 0x00000056b2004986 */ /* 0x0081e2000c101108 */
[----:B------:R-:W-:-:S03]  /*5aec0*/  LOP3.LUT P4, RZ, R8, 0x200, RZ, 0xc0, !PT ;  /* 0x0000020008ff7812 */ /* 0x000fc6000788c0ff */
[----:B0-----:R-:W3:Y:S10]  /*5aed0*/  LDL.LU.64 R178, [R1+0xdc8] ;  /* 0x000dc80001b27983 */ /* 0x001ef40000300a00 */
        /* <DEDUP_REMOVED lines=14> */
[----:B----4-:R0:W-:Y:S01]  /*5afc0*/  @P4 STG.E.U8 desc[UR8][R166.64], R0 ;  /* 0x00000000a6004986 */ /* 0x0101e2000c101108 */
[----:B------:R-:W-:Y:S02]  /*5afd0*/  LOP3.LUT P4, RZ, R8, 0x20, RZ, 0xc0, !PT ;  /* 0x0000002008ff7812 */ /* 0x000fe4000788c0ff */
[----:B0-----:R-:W-:-:S11]  /*5afe0*/  PRMT R0, R81, 0x7770, RZ ;  /* 0x0000777051007816 */ /* 0x001fd600000000ff */
[----:B------:R0:W-:Y:S02]  /*5aff0*/  @P4 STG.E.U8 desc[UR8][R164.64], R0 ;  /* 0x00000000a4004986 */ /* 0x0001e4000c101108 */
[----:B0-----:R-:W-:-:S05]  /*5b000*/  PRMT R0, R81, 0x7771, RZ ;  /* 0x0000777151007816 */ /* 0x001fca00000000ff */
[----:B------:R3:W-:Y:S02]  /*5b010*/  @P5 STG.E.U8 desc[UR8][R170.64], R0 ;  /* 0x00000000aa005986 */ /* 0x0007e4000c101108 */
[----:B---3--:R-:W-:-:S05]  /*5b020*/  PRMT R0, R82, 0x7770, RZ ;  /* 0x0000777052007816 */ /* 0x008fca00000000ff */
[----:B------:R0:W-:Y:S02]  /*5b030*/  @P6 STG.E.U8 desc[UR8][R168.64], R0 ;  /* 0x00000000a8006986 */ /* 0x0001e4000c101108 */
[----:B0-----:R-:W-:-:S05]  /*5b040*/  PRMT R0, R82, 0x7771, RZ ;  /* 0x0000777152007816 */ /* 0x001fca00000000ff */
[----:B------:R0:W-:Y:S02]  /*5b050*/  @P2 STG.E.U8 desc[UR8][R174.64], R0 ;  /* 0x00000000ae002986 */ /* 0x0001e4000c101108 */
[----:B0-----:R-:W-:-:S05]  /*5b060*/  PRMT R0, R83, 0x7770, RZ ;  /* 0x0000777053007816 */ /* 0x001fca00000000ff */
[----:B------:R0:W-:Y:S02]  /*5b070*/  @P3 STG.E.U8 desc[UR8][R172.64], R0 ;  /* 0x00000000ac003986 */ /* 0x0001e4000c101108 */
[----:B0-----:R-:W-:Y:S02]  /*5b080*/  PRMT R0, R83, 0x7771, RZ ;  /* 0x0000777153007816 */ /* 0x001fe400000000ff */
[----:B------:R-:W2:Y:S04]  /*5b090*/  LDL.LU.64 R172, [R1+0xdd0] ;  /* 0x000dd00001ac7983 */ /* 0x000ea80000300a00 */
[----:B------:R0:W-:Y:S04]  /*5b0a0*/  @P0 STG.E.U8 desc[UR8][R176.64], R0 ;  /* 0x00000000b0000986 */ /* 0x0001e8000c101108 */
[----:B0-----:R-:W3:Y:S04]  /*5b0b0*/  LDL.LU.64 R176, [R1+0xde0] ;  /* 0x000de00001b07983 */ /* 0x001ee80000300a00 */
[----:B------:R-:W4:Y:S04]  /*5b0c0*/  LDL.LU.64 R170, [R1+0xde8] ;  /* 0x000de80001aa7983 */ /* 0x000f280000300a00 */
[----:B------:R-:W4:Y:S01]  /*5b0d0*/  LDL.LU.64 R168, [R1+0xdf0] ;  /* 0x000df00001a87983 */ /* 0x000f220000300a00 */
[----:B------:R-:W-:-:S02]  /*5b0e0*/  LOP3.LUT P1, RZ, R245, 0x200000, RZ, 0xc0, !PT ;  /* 0x00200000f5ff7812 */ /* 0x000fc4000782c0ff */
[----:B------:R-:W-:-:S11]  /*5b0f0*/  PRMT R0, R80, 0x7772, RZ ;  /* 0x0000777250007816 */ /* 0x000fd600000000ff */
[----:B------:R0:W-:Y:S01]  /*5b100*/  @P1 STG.E.U8 desc[UR8][R178.64], R0 ;  /* 0x00000000b2001986 */ /* 0x0001e2000c101108 */
[C---:B------:R-:W-:Y:S02]  /*5b110*/  LOP3.LUT P1, RZ, R245.reuse, 0x2000, RZ, 0xc0, !PT ;  /* 0x00002000f5ff7812 */ /* 0x040fe4000782c0ff */
[----:B------:R-:W-:Y:S02]  /*5b120*/  LOP3.LUT R8, R8, 0xfffffffb, RZ, 0xc0, !PT ;  /* 0xfffffffb08087812 */ /* 0x000fe400078ec0ff */
[C---:B------:R-:W-:Y:S02]  /*5b130*/  LOP3.LUT P2, RZ, R245.reuse, 0x100000, RZ, 0xc0, !PT ;  /* 0x00100000f5ff7812 */ /* 0x040fe4000784c0ff */
[----:B------:R-:W-:Y:S01]  /*5b140*/  LOP3.LUT P3, RZ, R245, 0x80000, RZ, 0xc0, !PT ;  /* 0x00080000f5ff7812 */ /* 0x000fe2000786c0ff */
[----:B0-----:R-:W4:Y:S06]  /*5b150*/  LDL.LU.64 R178, [R1+0xe08] ;  /* 0x000e080001b27983 */ /* 0x001f2c0000300a00 */
[----:B------:R-:W-:-:S02]  /*5b160*/  @P1 LOP3.LUT R8, R8, 0x4, RZ, 0xfc, !PT ;  /* 0x0000000408081812 */ /* 0x000fc400078efcff */
[C---:B------:R-:W-:Y:S01]  /*5b170*/  LOP3.LUT P1, RZ, R245.reuse, 0x4000, RZ, 0xc0, !PT ;  /* 0x00004000f5ff7812 */ /* 0x040fe2000782c0ff */
[----:B------:R-:W4:Y:S01]  /*5b180*/  LDL.LU.64 R174, [R1+0xe10] ;  /* 0x000e100001ae7983 */ /* 0x000f220000300a00 */
[----:B------:R-:W-:Y:S02]  /*5b190*/  LOP3.LUT R8, R8, 0xfffffff7, RZ, 0xc0, !PT ;  /* 0xfffffff708087812 */ /* 0x000fe400078ec0ff */
[----:B------:R-:W-:Y:S01]  /*5b1a0*/  LOP3.LUT P5, RZ, R245, 0x40000, RZ, 0xc0, !PT ;  /* 0x00040000f5ff7812 */ /* 0x000fe200078ac0ff */
[----:B------:R-:W4:Y:S08]  /*5b1b0*/  LDL.LU.64 R160, [R1+0xe20] ;  /* 0x000e200001a07983 */ /* 0x000f300000300a00 */
[----:B------:R-:W-:-:S02]  /*5b1c0*/  @P1 LOP3.LUT R8, R8, 0x8, RZ, 0xfc, !PT ;  /* 0x0000000808081812 */ /* 0x000fc400078efcff */
[C---:B------:R-:W-:Y:S02]  /*5b1d0*/  LOP3.LUT P1, RZ, R245.reuse, 0x8000, RZ, 0xc0, !PT ;  /* 0x00008000f5ff7812 */ /* 0x040fe4000782c0ff */
[----:B------:R-:W-:Y:S02]  /*5b1e0*/  LOP3.LUT R8, R8, 0xffffffef, RZ, 0xc0, !PT ;  /* 0xffffffef08087812 */ /* 0x000fe400078ec0ff */
[----:B------:R-:W-:Y:S02]  /*5b1f0*/  LOP3.LUT P4, RZ, R245, 0x20000, RZ, 0xc0, !PT ;  /* 0x00020000f5ff7812 */ /* 0x000fe4000788c0ff */
[----:B------:R-:W-:Y:S02]  /*5b200*/  PRMT R80, R80, 0x7773, RZ ;  /* 0x0000777350507816 */ /* 0x000fe400000000ff */
[----:B------:R-:W-:-:S05]  /*5b210*/  PRMT R0, R81, 0x7772, RZ ;  /* 0x0000777251007816 */ /* 0x000fca00000000ff */
[----:B------:R-:W-:Y:S02]  /*5b220*/  @P1 LOP3.LUT R8, R8, 0x10, RZ, 0xfc, !PT ;  /* 0x0000001008081812 */ /* 0x000fe400078efcff */
[----:B------:R-:W-:Y:S02]  /*5b230*/  LOP3.LUT P1, RZ, R245, 0x10000, RZ, 0xc0, !PT ;  /* 0x00010000f5ff7812 */ /* 0x000fe4000782c0ff */
[----:B------:R-:W-:Y:S01]  /*5b240*/  PRMT R81, R81, 0x7773, RZ ;  /* 0x0000777351517816 */ /* 0x000fe200000000ff */
[----:B--2---:R0:W-:Y:S04]  /*5b250*/  @P2 STG.E.U8 desc[UR8][R172.64], R80 ;  /* 0x00000050ac002986 */ /* 0x0041e8000c101108 */
[----:B0-----:R-:W2:Y:S04]  /*5b260*/  LDL.LU.64 R172, [R1+0xe00] ;  /* 0x000e000001ac7983 */ /* 0x001ea80000300a00 */
[----:B---3--:R0:W-:Y:S04]  /*5b270*/  @P3 STG.E.U8 desc[UR8][R176.64], R0 ;  /* 0x00000000b0003986 */ /* 0x0081e8000c101108 */
[----:B----4-:R-:W-:Y:S01]  /*5b280*/  @P5 STG.E.U8 desc[UR8][R170.64], R81 ;  /* 0x00000051aa005986 */ /* 0x010fe2000c101108 */
[----:B0-----:R-:W-:-:S03]  /*5b290*/  PRMT R0, R82, 0x7772, RZ ;  /* 0x0000777252007816 */ /* 0x001fc600000000ff */
[----:B------:R-:W3:Y:S01]  /*5b2a0*/  LDL.LU.64 R176, [R1+0xdd8] ;  /* 0x000dd80001b07983 */ /* 0x000ee20000300a00 */
[----:B------:R-:W-:-:S03]  /*5b2b0*/  PRMT R82, R82, 0x7773, RZ ;  /* 0x0000777352527816 */ /* 0x000fc600000000ff */
[----:B------:R-:W-:Y:S04]  /*5b2c0*/  @P4 STG.E.U8 desc[UR8][R168.64], R0 ;  /* 0x00000000a8004986 */ /* 0x000fe8000c101108 */
[----:B------:R-:W4:Y:S04]  /*5b2d0*/  LDL.LU.64 R166, [R1+0xd70] ;  /* 0x000d700001a67983 */ /* 0x000f280000300a00 */
[----:B------:R-:W4:Y:S04]  /*5b2e0*/  LDL.LU.64 R164, [R1+0xd48] ;  /* 0x000d480001a47983 */ /* 0x000f280000300a00 */
[----:B------:R0:W-:Y:S04]  /*5b2f0*/  @P1 STG.E.U8 desc[UR8][R76.64], R82 ;  /* 0x000000524c001986 */ /* 0x0001e8000c101108 */
[----:B0-----:R-:W2:Y:S01]  /*5b300*/  LDL.LU.64 R76, [R1+0x1318] ;  /* 0x00131800014c7983 */ /* 0x001ea20000300a00 */
        /* <DEDUP_REMOVED lines=9> */
[----:B------:R-:W-:-:S04]  /*5b3a0*/  @P0 LOP3.LUT R8, R8, 0x2, RZ, 0xfc, !PT ;  /* 0x0000000208080812 */ /* 0x000fc800078efcff */
[----:B------:R-:W-:Y:S02]  /*5b3b0*/  LOP3.LUT P1, RZ, R8, 0x10, RZ, 0xc0, !PT ;  /* 0x0000001008ff7812 */ /* 0x000fe4000782c0ff */
[C---:B------:R-:W-:Y:S02]  /*5b3c0*/  PRMT R0, R83.reuse, 0x7772, RZ ;  /* 0x0000777253007816 */ /* 0x040fe400000000ff */
[----:B------:R-:W-:-:S09]  /*5b3d0*/  PRMT R83, R83, 0x7773, RZ ;  /* 0x0000777353537816 */ /* 0x000fd200000000ff */
[----:B------:R0:W-:Y:S01]  /*5b3e0*/  @P1 STG.E.U8 desc[UR8][R178.64], R0 ;  /* 0x00000000b2001986 */ /* 0x0001e2000c101108 */
[----:B------:R-:W-:-:S03]  /*5b3f0*/  LOP3.LUT P1, RZ, R8, 0x8, RZ, 0xc0, !PT ;  /* 0x0000000808ff7812 */ /* 0x000fc6000782c0ff */
[----:B0-----:R-:W4:Y:S10]  /*5b400*/  LDL.LU.64 R178, [R1+0xcc8] ;  /* 0x000cc80001b27983 */ /* 0x001f340000300a00 */
[----:B------:R0:W-:Y:S01]  /*5b410*/  @P1 STG.E.U8 desc[UR8][R174.64], R83 ;  /* 0x00000053ae001986 */ /* 0x0001e2000c101108 */
[----:B------:R-:W-:-:S03]  /*5b420*/  LOP3.LUT P1, RZ, R8, 0x4, RZ, 0xc0, !PT ;  /* 0x0000000408ff7812 */ /* 0x000fc6000782c0ff */
[----:B------:R-:W4:Y:S04]  /*5b430*/  LDL.LU.64 R168, [R1+0xca0] ;  /* 0x000ca00001a87983 */ /* 0x000f280000300a00 */
[----:B0-----:R-:W4:Y:S01]  /*5b440*/  LDL.LU.64 R174, [R1+0xc38] ;  /* 0x000c380001ae7983 */ /* 0x001f220000300a00 */
[----:B--2---:R-:W-:-:S05]  /*5b450*/  PRMT R0, R76, 0x7770, RZ ;  /* 0x000077704c007816 */ /* 0x004fca00000000ff */
[----:B------:R0:W-:Y:S04]  /*5b460*/  @P1 STG.E.U8 desc[UR8][R78.64], R0 ;  /* 0x000000004e001986 */ /* 0x0001e8000c101108 */
[----:B0-----:R-:W2:Y:S01]  /*5b470*/  LDL.LU.64 R78, [R1+0x1310] ;  /* 0x00131000014e7983 */ /* 0x001ea20000300a00 */
[C---:B------:R-:W-:Y:S02]  /*5b480*/  LOP3.LUT P6, RZ, R245.reuse, 0x1000, RZ, 0xc0, !PT ;  /* 0x00001000f5ff7812 */ /* 0x040fe400078cc0ff */
[----:B------:R-:W-:Y:S02]  /*5b490*/  LOP3.LUT P0, RZ, R245, 0x800, RZ, 0xc0, !PT ;  /* 0x00000800f5ff7812 */ /* 0x000fe4000780c0ff */
[----:B------:R-:W-:Y:S02]  /*5b4a0*/  PRMT R0, R76, 0x7771, RZ ;  /* 0x000077714c007816 */ /* 0x000fe400000000ff */
[----:B------:R-:W-:-:S07]  /*5b4b0*/  PRMT R2, R77, 0x7770, RZ ;  /* 0x000077704d027816 */ /* 0x000fce00000000ff */
[----:B------:R-:W-:Y:S04]  /*5b4c0*/  @P6 STG.E.U8 desc[UR8][R160.64], R0 ;  /* 0x00000000a0006986 */ /* 0x000fe8000c101108 */
[----:B------:R0:W-:Y:S01]  /*5b4d0*/  @P0 STG.E.U8 desc[UR8][R172.64], R2 ;  /* 0x00000002ac000986 */ /* 0x0001e2000c101108 */
[C---:B------:R-:W-:Y:S02]  /*5b4e0*/  LOP3.LUT P0, RZ, R8.reuse, 0x2, RZ, 0xc0, !PT ;  /* 0x0000000208ff7812 */ /* 0x040fe4000780c0ff */
[----:B------:R-:W-:Y:S02]  /*5b4f0*/  PRMT R5, R77, 0x7771, RZ ;  /* 0x000077714d057816 */ /* 0x000fe400000000ff */
[C---:B------:R-:W-:Y:S02]  /*5b500*/  LOP3.LUT P2, RZ, R245.reuse, 0x80, RZ, 0xc0, !PT ;  /* 0x00000080f5ff7812 */ /* 0x040fe4000784c0ff */
[----:B------:R-:W-:Y:S01]  /*5b510*/  LOP3.LUT P3, RZ, R245, 0x40, RZ, 0xc0, !PT ;  /* 0x00000040f5ff7812 */ /* 0x000fe2000786c0ff */
[----:B0-----:R-:W4:Y:S06]  /*5b520*/  LDL.LU.64 R172, [R1+0xc10] ;  /* 0x000c100001ac7983 */ /* 0x001f2c0000300a00 */
[----:B---3--:R0:W-:Y:S01]  /*5b530*/  @P0 STG.E.U8 desc[UR8][R176.64], R5 ;  /* 0x00000005b0000986 */ /* 0x0081e2000c101108 */
[----:B------:R-:W-:-:S03]  /*5b540*/  LOP3.LUT P0, RZ, R8, 0x1, RZ, 0xc0, !PT ;  /* 0x0000000108ff7812 */ /* 0x000fc6000780c0ff */
[----:B0-----:R-:W3:Y:S01]  /*5b550*/  LDL.LU.64 R176, [R1+0xbb8] ;  /* 0x000bb80001b07983 */ /* 0x001ee20000300a00 */
[----:B--2---:R-:W-:-:S09]  /*5b560*/  PRMT R6, R78, 0x7770, RZ ;  /* 0x000077704e067816 */ /* 0x004fd200000000ff */
[----:B----4-:R-:W-:Y:S01]  /*5b570*/  @P0 STG.E.U8 desc[UR8][R166.64], R6 ;  /* 0x00000006a6000986 */ /* 0x010fe2000c101108 */
[----:B------:R-:W-:Y:S02]  /*5b580*/  LOP3.LUT P0, RZ, R3, 0x80000000, RZ, 0xc0, !PT ;  /* 0x8000000003ff7812 */ /* 0x000fe4000780c0ff */
[----:B------:R-:W-:Y:S02]  /*5b590*/  PRMT R7, R78, 0x7771, RZ ;  /* 0x000077714e077816 */ /* 0x000fe400000000ff */
[C---:B------:R-:W-:Y:S02]  /*5b5a0*/  PRMT R8, R79.reuse, 0x7770, RZ ;  /* 0x000077704f087816 */ /* 0x040fe400000000ff */
[----:B------:R-:W-:-:S07]  /*5b5b0*/  PRMT R0, R79, 0x7771, RZ ;  /* 0x000077714f007816 */ /* 0x000fce00000000ff */
[----:B------:R-:W-:Y:S04]  /*5b5c0*/  @P0 STG.E.U8 desc[UR8][R164.64], R7 ;  /* 0x00000007a4000986 */ /* 0x000fe8000c101108 */
[----:B------:R-:W-:Y:S04]  /*5b5d0*/  @P2 STG.E.U8 desc[UR8][R170.64], R8 ;  /* 0x00000008aa002986 */ /* 0x000fe8000c101108 */
[----:B------:R0:W-:Y:S04]  /*5b5e0*/  @P3 STG.E.U8 desc[UR8][R178.64], R0 ;  /* 0x00000000b2003986 */ /* 0x0001e8000c101108 */
[----:B0-----:R-:W2:Y:S01]  /*5b5f0*/  LDL.LU.64 R178, [R1+0xb90] ;  /* 0x000b900001b27983 */ /* 0x001ea20000300a00 */
[----:B------:R-:W-:-:S02]  /*5b600*/  LOP3.LUT P5, RZ, R245, 0x20, RZ, 0xc0, !PT ;  /* 0x00000020f5ff7812 */ /* 0x000fc400078ac0ff */
[C---:B------:R-:W-:Y:S02]  /*5b610*/  LOP3.LUT P4, RZ, R245.reuse, 0x10, RZ, 0xc0, !PT ;  /* 0x00000010f5ff7812 */ /* 0x040fe4000788c0ff */
[C---:B------:R-:W-:Y:S02]  /*5b620*/  LOP3.LUT P1, RZ, R245.reuse, 0x8, RZ, 0xc0, !PT ;  /* 0x00000008f5ff7812 */ /* 0x040fe4000782c0ff */
[C---:B------:R-:W-:Y:S02]  /*5b630*/  LOP3.LUT P6, RZ, R245.reuse, 0x4, RZ, 0xc0, !PT ;  /* 0x00000004f5ff7812 */ /* 0x040fe400078cc0ff */
[C---:B------:R-:W-:Y:S02]  /*5b640*/  LOP3.LUT P0, RZ, R245.reuse, 0x2, RZ, 0xc0, !PT ;  /* 0x00000002f5ff7812 */ /* 0x040fe4000780c0ff */
[----:B------:R-:W-:Y:S02]  /*5b650*/  LOP3.LUT P2, RZ, R245, 0x1, RZ, 0xc0, !PT ;  /* 0x00000001f5ff7812 */ /* 0x000fe4000784c0ff */
[----:B------:R-:W-:-:S02]  /*5b660*/  PRMT R2, R76, 0x7772, RZ ;  /* 0x000077724c027816 */ /* 0x000fc400000000ff */
[----:B------:R-:W-:Y:S02]  /*5b670*/  PRMT R76, R76, 0x7773, RZ ;  /* 0x000077734c4c7816 */ /* 0x000fe400000000ff */
[C---:B------:R-:W-:Y:S02]  /*5b680*/  PRMT R5, R77.reuse, 0x7772, RZ ;  /* 0x000077724d057816 */ /* 0x040fe400000000ff */
[----:B------:R-:W-:Y:S01]  /*5b690*/  PRMT R77, R77, 0x7773, RZ ;  /* 0x000077734d4d7816 */ /* 0x000fe200000000ff */
[----:B------:R0:W-:Y:S01]  /*5b6a0*/  @P5 STG.E.U8 desc[UR8][R168.64], R2 ;  /* 0x00000002a8005986 */ /* 0x0001e2000c101108 */
[C---:B------:R-:W-:Y:S02]  /*5b6b0*/  PRMT R6, R78.reuse, 0x7772, RZ ;  /* 0x000077724e067816 */ /* 0x040fe400000000ff */
[----:B------:R-:W-:Y:S01]  /*5b6c0*/  PRMT R78, R78, 0x7773, RZ ;  /* 0x000077734e4e7816 */ /* 0x000fe200000000ff */
[----:B------:R1:W-:Y:S04]  /*5b6d0*/  @P4 STG.E.U8 desc[UR8][R174.64], R76 ;  /* 0x0000004cae004986 */ /* 0x0003e8000c101108 */
[----:B------:R4:W-:Y:S04]  /*5b6e0*/  @P1 STG.E.U8 desc[UR8][R172.64], R5 ;  /* 0x00000005ac001986 */ /* 0x0009e8000c101108 */
[----:B0-----:R-:W2:Y:S04]  /*5b6f0*/  LDL.LU.64 R168, [R1+0xb10] ;  /* 0x000b100001a87983 */ /* 0x001ea80000300a00 */
[----:B-1----:R-:W2:Y:S04]  /*5b700*/  LDL.LU.64 R174, [R1+0x150] ;  /* 0x0001500001ae7983 */ /* 0x002ea80000300a00 */
[----:B---3--:R0:W-:Y:S04]  /*5b710*/  @P6 STG.E.U8 desc[UR8][R176.64], R77 ;  /* 0x0000004db0006986 */ /* 0x0081e8000c101108 */
[----:B----4-:R-:W3:Y:S04]  /*5b720*/  LDL.LU.64 R172, [R1+0x140] ;  /* 0x0001400001ac7983 */ /* 0x010ee80000300a00 */
[----:B0-----:R-:W4:Y:S04]  /*5b730*/  LDL.LU.64 R176, [R1+0x138] ;  /* 0x0001380001b07983 */ /* 0x001f280000300a00 */
[----:B------:R-:W4:Y:S04]  /*5b740*/  LDL.LU.64 R162, [R1+0x130] ;  /* 0x0001300001a27983 */ /* 0x000f280000300a00 */
[----:B------:R-:W4:Y:S04]  /*5b750*/  LDL.LU.64 R160, [R1+0x128] ;  /* 0x0001280001a07983 */ /* 0x000f280000300a00 */
[----:B--2---:R-:W-:Y:S04]  /*5b760*/  @P0 STG.E.U8 desc[UR8][R178.64], R6 ;  /* 0x00000006b2000986 */ /* 0x004fe8000c101108 */
[----:B------:R0:W-:Y:S04]  /*5b770*/  @P2 STG.E.U8 desc[UR8][R72.64], R78 ;  /* 0x0000004e48002986 */ /* 0x0001e8000c101108 */
[----:B0-----:R-:W2:Y:S01]  /*5b780*/  LDL.LU.64 R72, [R1+0x1308] ;  /* 0x0013080001487983 */ /* 0x001ea20000300a00 */
[----:B------:R-:W-:-:S02]  /*5b790*/  LOP3.LUT P4, RZ, R244, 0x4000000, RZ, 0xc0, !PT ;  /* 0x04000000f4ff7812 */ /* 0x000fc4000788c0ff */
[C---:B------:R-:W-:Y:S01]  /*5b7a0*/  LOP3.LUT P3, RZ, R244.reuse, 0x80000000, RZ, 0xc0, !PT ;  /* 0x80000000f4ff7812 */ /* 0x040fe2000786c0ff */
[----:B------:R-:W4:Y:S01]  /*5b7b0*/  LDL.LU.64 R178, [R1+0x120] ;  /* 0x0001200001b27983 */ /* 0x000f220000300a00 */
[----:B------:R-:W-:Y:S02]  /*5b7c0*/  P2R R9, PR, RZ, 0x10 ;  /* 0x00000010ff097803 */ /* 0x000fe40000000000 */
[C---:B------:R-:W-:Y:S01]  /*5b7d0*/  LOP3.LUT P4, RZ, R244.reuse, 0x8000000, RZ, 0xc0, !PT ;  /* 0x08000000f4ff7812 */ /* 0x040fe2000788c0ff */
[----:B------:R-:W4:Y:S03]  /*5b7e0*/  LDL.LU.64 R166, [R1+0x118] ;  /* 0x0001180001a67983 */ /* 0x000f260000300a00 */
[----:B------:R-:W-:Y:S01]  /*5b7f0*/  P2R R8, PR, RZ, 0x10 ;  /* 0x00000010ff087803 */ /* 0x000fe20000000000 */
[----:B------:R-:W4:Y:S01]  /*5b800*/  LDL.LU.64 R164, [R1+0x110] ;  /* 0x0001100001a47983 */ /* 0x000f220000300a00 */
[----:B------:R-:W-:-:S02]  /*5b810*/  LOP3.LUT P4, RZ, R244, 0x10000000, RZ, 0xc0, !PT ;  /* 0x10000000f4ff7812 */ /* 0x000fc4000788c0ff */
[C---:B------:R-:W-:Y:S01]  /*5b820*/  LOP3.LUT P5, RZ, R244.reuse, 0x40000000, RZ, 0xc0, !PT ;  /* 0x40000000f4ff7812 */ /* 0x040fe200078ac0ff */
[----:B------:R-:W4:Y:S01]  /*5b830*/  LDL.LU.64 R170, [R1+0x108] ;  /* 0x0001080001aa7983 */ /* 0x000f220000300a00 */
[----:B------:R-:W-:Y:S02]  /*5b840*/  P2R R7, PR, RZ, 0x10 ;  /* 0x00000010ff077803 */ /* 0x000fe40000000000 */
[----:B------:R-:W-:Y:S02]  /*5b850*/  LOP3.LUT P4, RZ, R244, 0x20000000, RZ, 0xc0, !PT ;  /* 0x20000000f4ff7812 */ /* 0x000fe4000788c0ff */
[C---:B------:R-:W-:Y:S02]  /*5b860*/  PRMT R0, R79.reuse, 0x7772, RZ ;  /* 0x000077724f007816 */ /* 0x040fe400000000ff */
[----:B------:R-:W-:-:S03]  /*5b870*/  PRMT R79, R79, 0x7773, RZ ;  /* 0x000077734f4f7816 */ /* 0x000fc600000000ff */
[----:B------:R-:W-:Y:S04]  /*5b880*/  @P3 STG.E.U8 desc[UR8][R168.64], R0 ;  /* 0x00000000a8003986 */ /* 0x000fe8000c101108 */
[----:B------:R-:W-:Y:S01]  /*5b890*/  @P5 STG.E.U8 desc[UR8][R174.64], R79 ;  /* 0x0000004fae005986 */ /* 0x000fe2000c101108 */
[----:B--2---:R-:W-:-:S05]  /*5b8a0*/  PRMT R2, R72, 0x7770, RZ ;  /* 0x0000777048027816 */ /* 0x004fca00000000ff */
[----:B------:R0:W-:Y:S04]  /*5b8b0*/  @P4 STG.E.U8 desc[UR8][R74.64], R2 ;  /* 0x000000024a004986 */ /* 0x0001e8000c101108 */
[----:B0-----:R-:W2:Y:S01]  /*5b8c0*/  LDL.LU.64 R74, [R1+0x1300] ;  /* 0x00130000014a7983 */ /* 0x001ea20000300a00 */
[----:B------:R-:W-:Y:S02]  /*5b8d0*/  ISETP.NE.AND P4, PT, R7, RZ, PT ;  /* 0x000000ff0700720c */ /* 0x000fe40003f85270 */
[----:B------:R-:W-:Y:S01]  /*5b8e0*/  PRMT R5, R72, 0x7771, RZ ;  /* 0x0000777148057816 */ /* 0x000fe200000000ff */
[----:B------:R-:W2:Y:S01]  /*5b8f0*/  LDL.LU.64 R168, [R1+0x100] ;  /* 0x0001000001a87983 */ /* 0x000ea20000300a00 */
[----:B------:R-:W-:Y:S02]  /*5b900*/  LOP3.LUT P6, RZ, R244, 0x200000, RZ, 0xc0, !PT ;  /* 0x00200000f4ff7812 */ /* 0x000fe400078cc0ff */
[----:B------:R-:W-:Y:S01]  /*5b910*/  PRMT R6, R73, 0x7770, RZ ;  /* 0x0000777049067816 */ /* 0x000fe200000000ff */
[----:B------:R-:W2:Y:S06]  /*5b920*/  LDL.LU.64 R174, [R1+0xf8] ;  /* 0x0000f80001ae7983 */ /* 0x000eac0000300a00 */
[----:B---3--:R0:W-:Y:S01]  /*5b930*/  @P4 STG.E.U8 desc[UR8][R172.64], R5 ;  /* 0x00000005ac004986 */ /* 0x0081e2000c101108 */
[----:B------:R-:W-:-:S02]  /*5b940*/  ISETP.NE.AND P4, PT, R8, RZ, PT ;  /* 0x000000ff0800720c */ /* 0x000fc40003f85270 */
[----:B------:R-:W-:Y:S02]  /*5b950*/  P2R R80, PR, RZ, 0x40 ;  /* 0x00000040ff507803 */ /* 0x000fe40000000000 */
[----:B------:R-:W-:-:S04]  /*5b960*/  LOP3.LUT P6, RZ, R244, 0x400000, RZ, 0xc0, !PT ;  /* 0x00400000f4ff7812 */ /* 0x000fc800078cc0ff */
[----:B------:R-:W-:Y:S02]  /*5b970*/  P2R R77, PR, RZ, 0x40 ;  /* 0x00000040ff4d7803 */ /* 0x000fe40000000000 */
[C---:B------:R-:W-:Y:S01]  /*5b980*/  LOP3.LUT P6, RZ, R244.reuse, 0x800000, RZ, 0xc0, !PT ;  /* 0x00800000f4ff7812 */ /* 0x040fe200078cc0ff */
[----:B0-----:R-:W3:Y:S01]  /*5b990*/  LDL.LU.64 R172, [R1+0xf0] ;  /* 0x0000f00001ac7983 */ /* 0x001ee20000300a00 */
[----:B------:R-:W-:-:S03]  /*5b9a0*/  LOP3.LUT P1, RZ, R244, 0x2000000, RZ, 0xc0, !PT ;  /* 0x02000000f4ff7812 */ /* 0x000fc6000782c0ff */
[----:B----4-:R0:W-:Y:S01]  /*5b9b0*/  @P4 STG.E.U8 desc[UR8][R176.64], R6 ;  /* 0x00000006b0004986 */ /* 0x0101e2000c101108 */
[----:B------:R-:W-:Y:S02]  /*5b9c0*/  ISETP.NE.AND P4, PT, R9, RZ, PT ;  /* 0x000000ff0900720c */ /* 0x000fe40003f85270 */
[----:B------:R-:W-:Y:S02]  /*5b9d0*/  P2R R76, PR, RZ, 0x40 ;  /* 0x00000040ff4c7803 */ /* 0x000fe40000000000 */
[----:B------:R-:W-:Y:S02]  /*5b9e0*/  LOP3.LUT P6, RZ, R244, 0x1000000, RZ, 0xc0, !PT ;  /* 0x01000000f4ff7812 */ /* 0x000fe400078cc0ff */
[----:B------:R-:W-:Y:S01]  /*5b9f0*/  PRMT R7, R73, 0x7771, RZ ;  /* 0x0000777149077816 */ /* 0x000fe200000000ff */
[----:B0-----:R-:W4:Y:S06]  /*5ba00*/  LDL.LU.64 R176, [R1+0xe8] ;  /* 0x0000e80001b07983 */ /* 0x001f2c0000300a00 */
[----:B------:R-:W-:Y:S01]  /*5ba10*/  @P4 STG.E.U8 desc[UR8][R162.64], R7 ;  /* 0x00000007a2004986 */ /* 0x000fe2000c101108 */
[----:B--2---:R-:W-:-:S02]  /*5ba20*/  PRMT R0, R74, 0x7770, RZ ;  /* 0x000077704a007816 */ /* 0x004fc400000000ff */
[----:B------:R-:W-:-:S03]  /*5ba30*/  PRMT R8, R74, 0x7771, RZ ;  /* 0x000077714a087816 */ /* 0x000fc600000000ff */
[----:B------:R-:W-:Y:S04]  /*5ba40*/  @P1 STG.E.U8 desc[UR8][R160.64], R0 ;  /* 0x00000000a0001986 */ /* 0x000fe8000c101108 */
[----:B------:R0:W-:Y:S04]  /*5ba50*/  @P6 STG.E.U8 desc[UR8][R178.64], R8 ;  /* 0x00000008b2006986 */ /* 0x0001e8000c101108 */
[----:B0-----:R-:W2:Y:S01]  /*5ba60*/  LDL.LU.64 R178, [R1+0xe0] ;  /* 0x0000e00001b27983 */ /* 0x001ea20000300a00 */
[----:B------:R-:W-:Y:S02]  /*5ba70*/  ISETP.NE.AND P6, PT, R76, RZ, PT ;  /* 0x000000ff4c00720c */ /* 0x000fe40003fc5270 */
[----:B------:R-:W-:-:S02]  /*5ba80*/  PRMT R2, R75, 0x7770, RZ ;  /* 0x000077704b027816 */ /* 0x000fc400000000ff */
[----:B------:R-:W-:-:S09]  /*5ba90*/  PRMT R5, R75, 0x7771, RZ ;  /* 0x000077714b057816 */ /* 0x000fd200000000ff */
[----:B------:R0:W-:Y:S01]  /*5baa0*/  @P6 STG.E.U8 desc[UR8][R166.64], R2 ;  /* 0x00000002a6006986 */ /* 0x0001e2000c101108 */
[----:B------:R-:W-:Y:S02]  /*5bab0*/  ISETP.NE.AND P6, PT, R77, RZ, PT ;  /* 0x000000ff4d00720c */ /* 0x000fe40003fc5270 */
[C---:B------:R-:W-:Y:S02]  /*5bac0*/  LOP3.LUT P0, RZ, R244.reuse, 0x100000, RZ, 0xc0, !PT ;  /* 0x00100000f4ff7812 */ /* 0x040fe4000780c0ff */
[C---:B------:R-:W-:Y:S02]  /*5bad0*/  LOP3.LUT P2, RZ, R244.reuse, 0x80000, RZ, 0xc0, !PT ;  /* 0x00080000f4ff7812 */ /* 0x040fe4000784c0ff */
[C---:B------:R-:W-:Y:S02]  /*5bae0*/  LOP3.LUT P3, RZ, R244.reuse, 0x40000, RZ, 0xc0, !PT ;  /* 0x00040000f4ff7812 */ /* 0x040fe4000786c0ff */
[----:B------:R-:W-:-:S05]  /*5baf0*/  LOP3.LUT P5, RZ, R244, 0x20000, RZ, 0xc0, !PT ;  /* 0x00020000f4ff7812 */ /* 0x000fca00078ac0ff */
[----:B------:R1:W-:Y:S01]  /*5bb00*/  @P6 STG.E.U8 desc[UR8][R164.64], R5 ;  /* 0x00000005a4006986 */ /* 0x0003e2000c101108 */
[----:B------:R-:W-:Y:S02]  /*5bb10*/  ISETP.NE.AND P6, PT, R80, RZ, PT ;  /* 0x000000ff5000720c */ /* 0x000fe40003fc5270 */
[C---:B------:R-:W-:Y:S02]  /*5bb20*/  LOP3.LUT P4, RZ, R244.reuse, 0x10000, RZ, 0xc0, !PT ;  /* 0x00010000f4ff7812 */ /* 0x040fe4000788c0ff */
[----:B------:R-:W-:Y:S02]  /*5bb30*/  LOP3.LUT P1, RZ, R244, 0x8000, RZ, 0xc0, !PT ;  /* 0x00008000f4ff7812 */ /* 0x000fe4000782c0ff */
[C---:B------:R-:W-:Y:S02]  /*5bb40*/  PRMT R6, R72.reuse, 0x7772, RZ ;  /* 0x0000777248067816 */ /* 0x040fe400000000ff */
[----:B------:R-:W-:Y:S02]  /*5bb50*/  PRMT R72, R72, 0x7773, RZ ;  /* 0x0000777348487816 */ /* 0x000fe400000000ff */
[----:B------:R-:W-:-:S02]  /*5bb60*/  PRMT R0, R73, 0x7772, RZ ;  /* 0x0000777249007816 */ /* 0x000fc400000000ff */
[----:B------:R-:W-:Y:S01]  /*5bb70*/  PRMT R73, R73, 0x7773, RZ ;  /* 0x0000777349497816 */ /* 0x000fe200000000ff */
[----:B------:R-:W-:Y:S01]  /*5bb80*/  @P6 STG.E.U8 desc[UR8][R170.64], R6 ;  /* 0x00000006aa006986 */ /* 0x000fe2000c101108 */
[C---:B0-----:R-:W-:Y:S02]  /*5bb90*/  PRMT R2, R74.reuse, 0x7772, RZ ;  /* 0x000077724a027816 */ /* 0x041fe400000000ff */
[----:B------:R-:W-:Y:S01]  /*5bba0*/  PRMT R74, R74, 0x7773, RZ ;  /* 0x000077734a4a7816 */ /* 0x000fe200000000ff */
[----:B------:R-:W-:Y:S01]  /*5bbb0*/  @P0 STG.E.U8 desc[UR8][R168.64], R72 ;  /* 0x00000048a8000986 */ /* 0x000fe2000c101108 */
[----:B-1----:R-:W-:-:S03]  /*5bbc0*/  PRMT R5, R75, 0x7772, RZ ;  /* 0x000077724b057816 */ /* 0x002fc600000000ff */
[----:B------:R-:W-:Y:S04]  /*5bbd0*/  @P2 STG.E.U8 desc[UR8][R174.64], R0 ;  /* 0x00000000ae002986 */ /* 0x000fe8000c101108 */
[----:B---3--:R0:W-:Y:S04]  /*5bbe0*/  @P3 STG.E.U8 desc[UR8][R172.64], R73 ;  /* 0x00000049ac003986 */ /* 0x0081e8000c101108 */
[----:B----4-:R1:W-:Y:S04]  /*5bbf0*/  @P5 STG.E.U8 desc[UR8][R176.64], R2 ;  /* 0x00000002b0005986 */ /* 0x0103e8000c101108 */
[----:B0-----:R-:W3:Y:S04]  /*5bc00*/  LDL.LU.64 R172, [R1+0xc8] ;  /* 0x0000c80001ac7983 */ /* 0x001ee80000300a00 */
[----:B-1----:R-:W4:Y:S04]  /*5bc10*/  LDL.LU.64 R176, [R1+0xb8] ;  /* 0x0000b80001b07983 */ /* 0x002f280000300a00 */
[----:B--2---:R0:W-:Y:S04]  /*5bc20*/  @P4 STG.E.U8 desc[UR8][R178.64], R74 ;  /* 0x0000004ab2004986 */ /* 0x0041e8000c101108 */
[----:B------:R1:W-:Y:S04]  /*5bc30*/  @P1 STG.E.U8 desc[UR8][R68.64], R5 ;  /* 0x0000000544001986 */ /* 0x0003e8000c101108 */
[----:B0-----:R-:W2:Y:S04]  /*5bc40*/  LDL.LU.64 R178, [R1+0xb0] ;  /* 0x0000b00001b27983 */ /* 0x001ea80000300a00 */
[----:B-1----:R-:W3:Y:S01]  /*5bc50*/  LDL.LU.64 R68, [R1+0x12f8] ;  /* 0x0012f80001447983 */ /* 0x002ee20000300a00 */
[----:B------:R-:W-:-:S02]  /*5bc60*/  LOP3.LUT P6, RZ, R244, 0x4000, RZ, 0xc0, !PT ;  /* 0x00004000f4ff7812 */ /* 0x000fc400078cc0ff */
[C---:B------:R-:W-:Y:S01]  /*5bc70*/  LOP3.LUT P0, RZ, R244.reuse, 0x2000, RZ, 0xc0, !PT ;  /* 0x00002000f4ff7812 */ /* 0x040fe2000780c0ff */
[----:B------:R-:W2:Y:S01]  /*5bc80*/  LDL.LU.64 R162, [R1+0xa8] ;  /* 0x0000a80001a27983 */ /* 0x000ea20000300a00 */
[C---:B------:R-:W-:Y:S02]  /*5bc90*/  LOP3.LUT P2, RZ, R244.reuse, 0x1000, RZ, 0xc0, !PT ;  /* 0x00001000f4ff7812 */ /* 0x040fe4000784c0ff */
[----:B------:R-:W-:Y:S01]  /*5bca0*/  PRMT R75, R75, 0x7773, RZ ;  /* 0x000077734b4b7816 */ /* 0x000fe200000000ff */
[----:B------:R-:W2:Y:S04]  /*5bcb0*/  LDL.LU.64 R160, [R1+0xa0] ;  /* 0x0000a00001a07983 */ /* 0x000ea80000300a00 */
[----:B------:R-:W2:Y:S04]  /*5bcc0*/  LDL.LU.64 R170, [R1+0x98] ;  /* 0x0000980001aa7983 */ /* 0x000ea80000300a00 */
[----:B------:R0:W-:Y:S04]  /*5bcd0*/  @P6 STG.E.U8 desc[UR8][R242.64], R75 ;  /* 0x0000004bf2006986 */ /* 0x0001e8000c101108 */
[----:B0-----:R-:W2:Y:S04]  /*5bce0*/  LDL.LU.64 R242, [R1+0x12f0] ;  /* 0x0012f00001f27983 */ /* 0x001ea80000300a00 */
[----:B------:R-:W2:Y:S04]  /*5bcf0*/  LDL.LU.64 R166, [R1+0x90] ;  /* 0x0000900001a67983 */ /* 0x000ea80000300a00 */
[----:B------:R-:W2:Y:S04]  /*5bd00*/  LDL.LU.64 R164, [R1+0x88] ;  /* 0x0000880001a47983 */ /* 0x000ea80000300a00 */
[----:B------:R-:W2:Y:S01]  /*5bd10*/  LDL.LU.64 R168, [R1+0x80] ;  /* 0x0000800001a87983 */ /* 0x000ea20000300a00 */
[----:B------:R-:W-:-:S04]  /*5bd20*/  LOP3.LUT P5, RZ, R244, 0x80, RZ, 0xc0, !PT ;  /* 0x00000080f4ff7812 */ /* 0x000fc800078ac0ff */
[----:B------:R-:W-:Y:S02]  /*5bd30*/  P2R R72, PR, RZ, 0x20 ;  /* 0x00000020ff487803 */ /* 0x000fe40000000000 */
[----:B------:R-:W-:-:S04]  /*5bd40*/  LOP3.LUT P5, RZ, R244, 0x100, RZ, 0xc0, !PT ;  /* 0x00000100f4ff7812 */ /* 0x000fc800078ac0ff */
[----:B------:R-:W-:Y:S02]  /*5bd50*/  P2R R9, PR, RZ, 0x20 ;  /* 0x00000020ff097803 */ /* 0x000fe40000000000 */
[C---:B------:R-:W-:Y:S02]  /*5bd60*/  LOP3.LUT P5, RZ, R244.reuse, 0x200, RZ, 0xc0, !PT ;  /* 0x00000200f4ff7812 */ /* 0x040fe400078ac0ff */
[C---:B------:R-:W-:Y:S02]  /*5bd70*/  LOP3.LUT P3, RZ, R244.reuse, 0x800, RZ, 0xc0, !PT ;  /* 0x00000800f4ff7812 */ /* 0x040fe4000786c0ff */
[----:B------:R-:W-:Y:S02]  /*5bd80*/  P2R R8, PR, RZ, 0x20 ;  /* 0x00000020ff087803 */ /* 0x000fe40000000000 */
[----:B------:R-:W-:Y:S02]  /*5bd90*/  LOP3.LUT P5, RZ, R244, 0x400, RZ, 0xc0, !PT ;  /* 0x00000400f4ff7812 */ /* 0x000fe400078ac0ff */
[----:B---3--:R-:W-:-:S02]  /*5bda0*/  PRMT R0, R68, 0x7770, RZ ;  /* 0x0000777044007816 */ /* 0x008fc400000000ff */
[----:B------:R-:W-:-:S03]  /*5bdb0*/  PRMT R6, R68, 0x7771, RZ ;  /* 0x0000777144067816 */ /* 0x000fc600000000ff */
[----:B------:R-:W-:Y:S04]  /*5bdc0*/  @P0 STG.E.U8 desc[UR8][R172.64], R0 ;  /* 0x00000000ac000986 */ /* 0x000fe8000c101108 */
[----:B------:R0:W-:Y:S04]  /*5bdd0*/  @P2 STG.E.U8 desc[UR8][R70.64], R6 ;  /* 0x0000000646002986 */ /* 0x0001e8000c101108 */
[----:B0-----:R-:W3:Y:S04]  /*5bde0*/  LDL.LU.64 R70, [R1+0x12e8] ;  /* 0x0012e80001467983 */ /* 0x001ee80000300a00 */
[----:B------:R-:W3:Y:S01]  /*5bdf0*/  LDL.LU.64 R174, [R1+0x78] ;  /* 0x0000780001ae7983 */ /* 0x000ee20000300a00 */
[----:B------:R-:W-:-:S02]  /*5be00*/  PRMT R2, R69, 0x7770, RZ ;  /* 0x0000777045027816 */ /* 0x000fc400000000ff */
[----:B------:R-:W-:Y:S01]  /*5be10*/  PRMT R7, R69, 0x7771, RZ ;  /* 0x0000777145077816 */ /* 0x000fe200000000ff */
[----:B------:R-:W3:Y:S04]  /*5be20*/  LDL.LU.64 R172, [R1+0x70] ;  /* 0x0000700001ac7983 */ /* 0x000ee80000300a00 */
[----:B----4-:R0:W-:Y:S04]  /*5be30*/  @P3 STG.E.U8 desc[UR8][R176.64], R2 ;  /* 0x00000002b0003986 */ /* 0x0101e8000c101108 */
[----:B--2---:R1:W-:Y:S04]  /*5be40*/  @P5 STG.E.U8 desc[UR8][R178.64], R7 ;  /* 0x00000007b2005986 */ /* 0x0043e8000c101108 */
[----:B0-----:R-:W2:Y:S04]  /*5be50*/  LDL.LU.64 R176, [R1+0x68] ;  /* 0x0000680001b07983 */ /* 0x001ea80000300a00 */
[----:B-1----:R-:W4:Y:S01]  /*5be60*/  LDL.LU.64 R178, [R1+0x60] ;  /* 0x0000600001b27983 */ /* 0x002f220000300a00 */
[----:B------:R-:W-:-:S02]  /*5be70*/  ISETP.NE.AND P5, PT, R8, RZ, PT ;  /* 0x000000ff0800720c */ /* 0x000fc40003fa5270 */
        /* <DEDUP_REMOVED lines=8> */
[----:B------:R-:W-:-:S02]  /*5bf00*/  PRMT R2, R68, 0x7772, RZ ;  /* 0x0000777244027816 */ /* 0x000fc400000000ff */
[----:B------:R-:W-:Y:S02]  /*5bf10*/  PRMT R68, R68, 0x7773, RZ ;  /* 0x0000777344447816 */ /* 0x000fe400000000ff */
[C---:B------:R-:W-:Y:S02]  /*5bf20*/  LOP3.LUT P6, RZ, R244.reuse, 0x2, RZ, 0xc0, !PT ;  /* 0x00000002f4ff7812 */ /* 0x040fe400078cc0ff */
[----:B------:R-:W-:Y:S02]  /*5bf30*/  LOP3.LUT P0, RZ, R244, 0x1, RZ, 0xc0, !PT ;  /* 0x00000001f4ff7812 */ /* 0x000fe4000780c0ff */
[----:B------:R-:W-:Y:S02]  /*5bf40*/  LOP3.LUT P2, RZ, R243, 0x80000000, RZ, 0xc0, !PT ;  /* 0x80000000f3ff7812 */ /* 0x000fe4000784c0ff */
[----:B---3--:R-:W-:-:S05]  /*5bf50*/  PRMT R5, R70, 0x7770, RZ ;  /* 0x0000777046057816 */ /* 0x008fca00000000ff */
[----:B------:R0:W-:Y:S01]  /*5bf60*/  @P5 STG.E.U8 desc[UR8][R162.64], R5 ;  /* 0x00000005a2005986 */ /* 0x0001e2000c101108 */
[----:B------:R-:W-:Y:S02]  /*5bf70*/  ISETP.NE.AND P5, PT, R9, RZ, PT ;  /* 0x000000ff0900720c */ /* 0x000fe40003fa5270 */
[----:B------:R-:W-:Y:S02]  /*5bf80*/  PRMT R8, R70, 0x7771, RZ ;  /* 0x0000777146087816 */ /* 0x000fe400000000ff */
[----:B------:R-:W-:-:S09]  /*5bf90*/  PRMT R0, R71, 0x7770, RZ ;  /* 0x0000777047007816 */ /* 0x000fd200000000ff */
[----:B------:R-:W-:Y:S01]  /*5bfa0*/  @P5 STG.E.U8 desc[UR8][R160.64], R8 ;  /* 0x00000008a0005986 */ /* 0x000fe2000c101108 */
[----:B------:R-:W-:Y:S02]  /*5bfb0*/  ISETP.NE.AND P5, PT, R72, RZ, PT ;  /* 0x000000ff4800720c */ /* 0x000fe40003fa5270 */
[----:B------:R-:W-:-:S11]  /*5bfc0*/  PRMT R6, R71, 0x7771, RZ ;  /* 0x0000777147067816 */ /* 0x000fd600000000ff */
[----:B------:R1:W-:Y:S04]  /*5bfd0*/  @P5 STG.E.U8 desc[UR8][R170.64], R0 ;  /* 0x00000000aa005986 */ /* 0x0003e8000c101108 */
[----:B------:R-:W-:Y:S04]  /*5bfe0*/  @P4 STG.E.U8 desc[UR8][R166.64], R6 ;  /* 0x00000006a6004986 */ /* 0x000fe8000c101108 */
[----:B------:R3:W-:Y:S01]  /*5bff0*/  @P1 STG.E.U8 desc[UR8][R164.64], R2 ;  /* 0x00000002a4001986 */ /* 0x0007e2000c101108 */
[----:B------:R-:W-:Y:S02]  /*5c000*/  ISETP.NE.AND P1, PT, R73, RZ, PT ;  /* 0x000000ff4900720c */ /* 0x000fe40003f25270 */
[----:B0-----:R-:W-:Y:S01]  /*5c010*/  PRMT R5, R69, 0x7772, RZ ;  /* 0x0000777245057816 */ /* 0x001fe200000000ff */
[----:B-1----:R-:W4:Y:S10]  /*5c020*/  LDL.LU.64 R170, [R1+0x50] ;  /* 0x0000500001aa7983 */ /* 0x002f340000300a00 */
[----:B------:R0:W-:Y:S01]  /*5c030*/  @P1 STG.E.U8 desc[UR8][R168.64], R68 ;  /* 0x00000044a8001986 */ /* 0x0001e2000c101108 */
[----:B------:R-:W-:-:S02]  /*5c040*/  ISETP.NE.AND P1, PT, R74, RZ, PT ;  /* 0x000000ff4a00720c */ /* 0x000fc40003f25270 */
[----:B------:R-:W-:Y:S02]  /*5c050*/  PRMT R69, R69, 0x7773, RZ ;  /* 0x0000777345457816 */ /* 0x000fe400000000ff */
[----:B------:R-:W-:Y:S02]  /*5c060*/  PRMT R0, R70, 0x7772, RZ ;  /* 0x0000777246007816 */ /* 0x000fe400000000ff */
[----:B---3--:R-:W-:Y:S01]  /*5c070*/  PRMT R2, R71, 0x7772, RZ ;  /* 0x0000777247027816 */ /* 0x008fe200000000ff */
[----:B0-----:R-:W3:Y:S06]  /*5c080*/  LDL.LU.64 R168, [R1+0x48] ;  /* 0x0000480001a87983 */ /* 0x001eec0000300a00 */
[----:B------:R0:W-:Y:S01]  /*5c090*/  @P1 STG.E.U8 desc[UR8][R174.64], R5 ;  /* 0x00000005ae001986 */ /* 0x0001e2000c101108 */
[----:B------:R-:W-:-:S02]  /*5c0a0*/  ISETP.NE.AND P1, PT, R76, RZ, PT ;  /* 0x000000ff4c00720c */ /* 0x000fc40003f25270 */
[----:B------:R-:W-:Y:S01]  /*5c0b0*/  PRMT R70, R70, 0x7773, RZ ;  /* 0x0000777346467816 */ /* 0x000fe200000000ff */
[----:B0-----:R-:W3:Y:S10]  /*5c0c0*/  LDL.LU.64 R174, [R1+0x38] ;  /* 0x0000380001ae7983 */ /* 0x001ef40000300a00 */
[----:B------:R0:W-:Y:S04]  /*5c0d0*/  @P1 STG.E.U8 desc[UR8][R172.64], R69 ;  /* 0x00000045ac001986 */ /* 0x0001e8000c101108 */
[----:B--2---:R-:W-:Y:S04]  /*5c0e0*/  @P6 STG.E.U8 desc[UR8][R176.64], R0 ;  /* 0x00000000b0006986 */ /* 0x004fe8000c101108 */
[----:B----4-:R-:W-:Y:S04]  /*5c0f0*/  @P0 STG.E.U8 desc[UR8][R178.64], R70 ;  /* 0x00000046b2000986 */ /* 0x010fe8000c101108 */
[----:B0-----:R-:W2:Y:S04]  /*5c100*/  LDL.LU.64 R172, [R1+0x30] ;  /* 0x0000300001ac7983 */ /* 0x001ea80000300a00 */
[----:B------:R0:W-:Y:S04]  /*5c110*/  @P2 STG.E.U8 desc[UR8][R64.64], R2 ;  /* 0x0000000240002986 */ /* 0x0001e8000c101108 */
[----:B0-----:R-:W4:Y:S01]  /*5c120*/  LDL.LU.64 R64, [R1+0x12e0] ;  /* 0x0012e00001407983 */ /* 0x001f220000300a00 */
[----:B------:R-:W-:-:S02]  /*5c130*/  LOP3.LUT P3, RZ, R243, 0x40000000, RZ, 0xc0, !PT ;  /* 0x40000000f3ff7812 */ /* 0x000fc4000786c0ff */
[C---:B------:R-:W-:Y:S01]  /*5c140*/  LOP3.LUT P5, RZ, R243.reuse, 0x20000000, RZ, 0xc0, !PT ;  /* 0x20000000f3ff7812 */ /* 0x040fe200078ac0ff */
[----:B------:R-:W2:Y:S01]  /*5c150*/  LDL.LU.64 R176, [R1+0x28] ;  /* 0x0000280001b07983 */ /* 0x000ea20000300a00 */
[----:B------:R-:W-:Y:S02]  /*5c160*/  LOP3.LUT P4, RZ, R243, 0x10000000, RZ, 0xc0, !PT ;  /* 0x10000000f3ff7812 */ /* 0x000fe4000788c0ff */
[----:B------:R-:W-:Y:S01]  /*5c170*/  PRMT R71, R71, 0x7773, RZ ;  /* 0x0000777347477816 */ /* 0x000fe200000000ff */
[----:B------:R-:W2:Y:S06]  /*5c180*/  LDL.LU.64 R178, [R1+0x20] ;  /* 0x0000200001b27983 */ /* 0x000eac0000300a00 */
[----:B------:R-:W-:Y:S01]  /*5c190*/  @P3 STG.E.U8 desc[UR8][R170.64], R71 ;  /* 0x00000047aa003986 */ /* 0x000fe2000c101108 */
[----:B----4-:R-:W-:-:S02]  /*5c1a0*/  PRMT R5, R64, 0x7770, RZ ;  /* 0x0000777040057816 */ /* 0x010fc400000000ff */
[----:B------:R-:W-:-:S03]  /*5c1b0*/  PRMT R6, R64, 0x7771, RZ ;  /* 0x0000777140067816 */ /* 0x000fc600000000ff */
[----:B---3--:R-:W-:Y:S04]  /*5c1c0*/  @P5 STG.E.U8 desc[UR8][R168.64], R5 ;  /* 0x00000005a8005986 */ /* 0x008fe8000c101108 */
[----:B------:R0:W-:Y:S04]  /*5c1d0*/  @P4 STG.E.U8 desc[UR8][R66.64], R6 ;  /* 0x0000000642004986 */ /* 0x0001e8000c101108 */
[----:B0-----:R-:W3:Y:S01]  /*5c1e0*/  LDL.LU.64 R66, [R1+0x12d8] ;  /* 0x0012d80001427983 */ /* 0x001ee20000300a00 */
[----:B------:R-:W-:-:S04]  /*5c1f0*/  LOP3.LUT P3, RZ, R243, 0x100000, RZ, 0xc0, !PT ;  /* 0x00100000f3ff7812 */ /* 0x000fc8000786c0ff */
[----:B------:R-:W-:Y:S02]  /*5c200*/  P2R R69, PR, RZ, 0x8 ;  /* 0x00000008ff457803 */ /* 0x000fe40000000000 */
[C---:B------:R-:W-:Y:S02]  /*5c210*/  LOP3.LUT P3, RZ, R243.reuse, 0x200000, RZ, 0xc0, !PT ;  /* 0x00200000f3ff7812 */ /* 0x040fe4000786c0ff */
[C---:B------:R-:W-:Y:S02]  /*5c220*/  LOP3.LUT P1, RZ, R243.reuse, 0x8000000, RZ, 0xc0, !PT ;  /* 0x08000000f3ff7812 */ /* 0x040fe4000782c0ff */
[----:B------:R-:W-:Y:S02]  /*5c230*/  P2R R68, PR, RZ, 0x8 ;  /* 0x00000008ff447803 */ /* 0x000fe40000000000 */
[C---:B------:R-:W-:Y:S02]  /*5c240*/  LOP3.LUT P3, RZ, R243.reuse, 0x400000, RZ, 0xc0, !PT ;  /* 0x00400000f3ff7812 */ /* 0x040fe4000786c0ff */
[----:B------:R-:W-:-:S02]  /*5c250*/  LOP3.LUT P6, RZ, R243, 0x4000000, RZ, 0xc0, !PT ;  /* 0x04000000f3ff7812 */ /* 0x000fc400078cc0ff */
[C---:B------:R-:W-:Y:S02]  /*5c260*/  LOP3.LUT P0, RZ, R243.reuse, 0x2000000, RZ, 0xc0, !PT ;  /* 0x02000000f3ff7812 */ /* 0x040fe4000780c0ff */
[C---:B------:R-:W-:Y:S02]  /*5c270*/  LOP3.LUT P2, RZ, R243.reuse, 0x1000000, RZ, 0xc0, !PT ;  /* 0x01000000f3ff7812 */ /* 0x040fe4000784c0ff */
[----:B------:R-:W-:Y:S02]  /*5c280*/  P2R R9, PR, RZ, 0x8 ;  /* 0x00000008ff097803 */ /* 0x000fe40000000000 */
[----:B------:R-:W-:Y:S02]  /*5c290*/  LOP3.LUT P3, RZ, R243, 0x800000, RZ, 0xc0, !PT ;  /* 0x00800000f3ff7812 */ /* 0x000fe4000786c0ff */
[C---:B------:R-:W-:Y:S02]  /*5c2a0*/  PRMT R0, R65.reuse, 0x7770, RZ ;  /* 0x0000777041007816 */ /* 0x040fe400000000ff */
[----:B------:R-:W-:-:S03]  /*5c2b0*/  PRMT R7, R65, 0x7771, RZ ;  /* 0x0000777141077816 */ /* 0x000fc600000000ff */
[----:B------:R0:W-:Y:S04]  /*5c2c0*/  @P1 STG.E.U8 desc[UR8][R174.64], R0 ;  /* 0x00000000ae001986 */ /* 0x0001e8000c101108 */
[----:B--2---:R-:W-:Y:S01]  /*5c2d0*/  @P6 STG.E.U8 desc[UR8][R172.64], R7 ;  /* 0x00000007ac006986 */ /* 0x004fe2000c101108 */
[C---:B0-----:R-:W-:Y:S02]  /*5c2e0*/  PRMT R0, R64.reuse, 0x7772, RZ ;  /* 0x0000777240007816 */ /* 0x041fe400000000ff */
[----:B------:R-:W-:Y:S02]  /*5c2f0*/  PRMT R64, R64, 0x7773, RZ ;  /* 0x0000777340407816 */ /* 0x000fe400000000ff */
[C---:B---3--:R-:W-:Y:S02]  /*5c300*/  PRMT R2, R66.reuse, 0x7770, RZ ;  /* 0x0000777042027816 */ /* 0x048fe400000000ff */
[----:B------:R-:W-:-:S02]  /*5c310*/  PRMT R8, R66, 0x7771, RZ ;  /* 0x0000777142087816 */ /* 0x000fc400000000ff */
[----:B------:R-:W-:Y:S01]  /*5c320*/  PRMT R5, R67, 0x7770, RZ ;  /* 0x0000777043057816 */ /* 0x000fe200000000ff */
[----:B------:R-:W-:Y:S04]  /*5c330*/  @P0 STG.E.U8 desc[UR8][R176.64], R2 ;  /* 0x00000002b0000986 */ /* 0x000fe8000c101108 */
[----:B------:R-:W-:Y:S04]  /*5c340*/  @P2 STG.E.U8 desc[UR8][R178.64], R8 ;  /* 0x00000008b2002986 */ /* 0x000fe8000c101108 */
[----:B------:R0:W-:Y:S01]  /*5c350*/  @P3 STG.E.U8 desc[UR8][R56.64], R5 ;  /* 0x0000000538003986 */ /* 0x0001e2000c101108 */
[----:B------:R-:W-:-:S02]  /*5c360*/  ISETP.NE.AND P3, PT, R9, RZ, PT ;  /* 0x000000ff0900720c */ /* 0x000fc40003f65270 */
[----:B------:R-:W-:Y:S01]  /*5c370*/  PRMT R6, R67, 0x7771, RZ ;  /* 0x0000777143067816 */ /* 0x000fe200000000ff */
[----:B0-----:R-:W2:Y:S10]  /*5c380*/  LDL.LU.64 R56, [R1+0x12d0] ;  /* 0x0012d00001387983 */ /* 0x001eb40000300a00 */
[----:B------:R0:W-:Y:S01]  /*5c390*/  @P3 STG.E.U8 desc[UR8][R58.64], R6 ;  /* 0x000000063a003986 */ /* 0x0001e2000c101108 */
[----:B------:R-:W-:-:S03]  /*5c3a0*/  ISETP.NE.AND P3, PT, R68, RZ, PT ;  /* 0x000000ff4400720c */ /* 0x000fc60003f65270 */
[----:B0-----:R-:W3:Y:S10]  /*5c3b0*/  LDL.LU.64 R58, [R1+0x12c8] ;  /* 0x0012c800013a7983 */ /* 0x001ef40000300a00 */
[----:B------:R0:W-:Y:S04]  /*5c3c0*/  @P3 STG.E.U8 desc[UR8][R60.64], R0 ;  /* 0x000000003c003986 */ /* 0x0001e8000c101108 */
[----:B0-----:R-:W4:Y:S01]  /*5c3d0*/  LDL.LU.64 R60, [R1+0x12c0] ;  /* 0x0012c000013c7983 */ /* 0x001f220000300a00 */
[----:B------:R-:W-:-:S13]  /*5c3e0*/  ISETP.NE.AND P3, PT, R69, RZ, PT ;  /* 0x000000ff4500720c */ /* 0x000fda0003f65270 */
[----:B------:R0:W-:Y:S04]  /*5c3f0*/  @P3 STG.E.U8 desc[UR8][R62.64], R64 ;  /* 0x000000403e003986 */ /* 0x0001e8000c101108 */
[----:B0-----:R-:W2:Y:S01]  /*5c400*/  LDL.LU.64 R62, [R1+0x12b8] ;  /* 0x0012b800013e7983 */ /* 0x001ea20000300a00 */
        /* <DEDUP_REMOVED lines=9> */
[----:B------:R-:W-:-:S05]  /*5c4a0*/  PRMT R65, R65, 0x7773, RZ ;  /* 0x0000777341417816 */ /* 0x000fca00000000ff */
[----:B------:R-:W-:Y:S04]  /*5c4b0*/  @P5 STG.E.U8 desc[UR8][R12.64], R7 ;  /* 0x000000070c005986 */ /* 0x000fe8000c101108 */
[----:B------:R-:W-:Y:S01]  /*5c4c0*/  @P4 STG.E.U8 desc[UR8][R14.64], R65 ;  /* 0x000000410e004986 */ /* 0x000fe2000c101108 */
[----:B------:R-:W-:Y:S02]  /*5c4d0*/  ISETP.NE.AND P4, PT, R70, RZ, PT ;  /* 0x000000ff4600720c */ /* 0x000fe40003f85270 */
[C---:B------:R-:W-:Y:S02]  /*5c4e0*/  PRMT R5, R66.reuse, 0x7772, RZ ;  /* 0x0000777242057816 */ /* 0x040fe400000000ff */
        /* <DEDUP_REMOVED lines=9> */
[C---:B------:R-:W-:Y:S02]  /*5c580*/  PRMT R69, R67.reuse, 0x7772, RZ ;  /* 0x0000777243457816 */ /* 0x040fe400000000ff */
[----:B------:R-:W-:-:S09]  /*5c590*/  PRMT R67, R67, 0x7773, RZ ;  /* 0x0000777343437816 */ /* 0x000fd200000000ff */
[----:B------:R-:W-:Y:S04]  /*5c5a0*/  @P4 STG.E.U8 desc[UR8][R20.64], R69 ;  /* 0x0000004514004986 */ /* 0x000fe8000c101108 */
[----:B------:R-:W-:Y:S01]  /*5c5b0*/  @P1 STG.E.U8 desc[UR8][R22.64], R67 ;  /* 0x0000004316001986 */ /* 0x000fe2000c101108 */
[C---:B------:R-:W-:Y:S02]  /*5c5c0*/  LOP3.LUT P3, RZ, R243.reuse, 0x400, RZ, 0xc0, !PT ;  /* 0x00000400f3ff7812 */ /* 0x040fe4000786c0ff */
[C---:B------:R-:W-:Y:S02]  /*5c5d0*/  LOP3.LUT P5, RZ, R243.reuse, 0x200, RZ, 0xc0, !PT ;  /* 0x00000200f3ff7812 */ /* 0x040fe400078ac0ff */
[----:B------:R-:W-:Y:S02]  /*5c5e0*/  LOP3.LUT P1, RZ, R243, 0x100, RZ, 0xc0, !PT ;  /* 0x00000100f3ff7812 */ /* 0x000fe4000782c0ff */
[----:B------:R-:W-:-:S04]  /*5c5f0*/  LOP3.LUT P4, RZ, R4, 0x10000000, RZ, 0xc0, !PT ;  /* 0x1000000004ff7812 */ /* 0x000fc8000788c0ff */
[----:B0-----:R-:W-:Y:S02]  /*5c600*/  P2R R16, PR, RZ, 0x10 ;  /* 0x00000010ff107803 */ /* 0x001fe40000000000 */
[----:B------:R-:W-:-:S04]  /*5c610*/  LOP3.LUT P4, RZ, R4, 0x20000000, RZ, 0xc0, !PT ;  /* 0x2000000004ff7812 */ /* 0x000fc8000788c0ff */
[----:B------:R-:W-:Y:S02]  /*5c620*/  P2R R14, PR, RZ, 0x10 ;  /* 0x00000010ff0e7803 */ /* 0x000fe40000000000 */
[----:B------:R-:W-:-:S04]  /*5c630*/  LOP3.LUT P4, RZ, R4, 0x40000000, RZ, 0xc0, !PT ;  /* 0x4000000004ff7812 */ /* 0x000fc8000788c0ff */
[----:B------:R-:W-:Y:S02]  /*5c640*/  P2R R12, PR, RZ, 0x10 ;  /* 0x00000010ff0c7803 */ /* 0x000fe40000000000 */
[----:B------:R-:W-:-:S04]  /*5c650*/  LOP3.LUT P4, RZ, R4, 0x80000000, RZ, 0xc0, !PT ;  /* 0x8000000004ff7812 */ /* 0x000fc8000788c0ff */
[----:B------:R-:W-:Y:S02]  /*5c660*/  P2R R8, PR, RZ, 0x10 ;  /* 0x00000010ff087803 */ /* 0x000fe40000000000 */
[----:B------:R-:W-:Y:S02]  /*5c670*/  LOP3.LUT P4, RZ, R243, 0x1, RZ, 0xc0, !PT ;  /* 0x00000001f3ff7812 */ /* 0x000fe4000788c0ff */
[C---:B----4-:R-:W-:Y:S02]  /*5c680*/  PRMT R7, R60.reuse, 0x7770, RZ ;  /* 0x000077703c077816 */ /* 0x050fe400000000ff */
[----:B------:R-:W-:Y:S02]  /*5c690*/  PRMT R13, R60, 0x7771, RZ ;  /* 0x000077713c0d7816 */ /* 0x000fe400000000ff */
[----:B------:R-:W-:Y:S01]  /*5c6a0*/  PRMT R5, R61, 0x7770, RZ ;  /* 0x000077703d057816 */ /* 0x000fe200000000ff */
[----:B------:R0:W-:Y:S04]  /*5c6b0*/  @P6 STG.E.U8 desc[UR8][R24.64], R7 ;  /* 0x0000000718006986 */ /* 0x0001e8000c101108 */
[----:B------:R4:W-:Y:S04]  /*5c6c0*/  @P0 STG.E.U8 desc[UR8][R26.64], R13 ;  /* 0x0000000d1a000986 */ /* 0x0009e8000c101108 */
[----:B------:R3:W-:Y:S01]  /*5c6d0*/  @P2 STG.E.U8 desc[UR8][R28.64], R5 ;  /* 0x000000051c002986 */ /* 0x0007e2000c101108 */
[----:B------:R-:W-:-:S04]  /*5c6e0*/  LOP3.LUT P2, RZ, R243, 0x4, RZ, 0xc0, !PT ;  /* 0x00000004f3ff7812 */ /* 0x000fc8000784c0ff */
[----:B------:R-:W-:Y:S02]  /*5c6f0*/  P2R R6, PR, RZ, 0x4 ;  /* 0x00000004ff067803 */ /* 0x000fe40000000000 */
[----:B------:R-:W-:-:S04]  /*5c700*/  LOP3.LUT P2, RZ, R243, 0x8, RZ, 0xc0, !PT ;  /* 0x00000008f3ff7812 */ /* 0x000fc8000784c0ff */
[----:B------:R-:W-:Y:S02]  /*5c710*/  P2R R2, PR, RZ, 0x4 ;  /* 0x00000004ff027803 */ /* 0x000fe40000000000 */
[C---:B------:R-:W-:Y:S02]  /*5c720*/  LOP3.LUT P2, RZ, R243.reuse, 0x10, RZ, 0xc0, !PT ;  /* 0x00000010f3ff7812 */ /* 0x040fe4000784c0ff */
[C---:B------:R-:W-:Y:S02]  /*5c730*/  LOP3.LUT P6, RZ, R243.reuse, 0x80, RZ, 0xc0, !PT ;  /* 0x00000080f3ff7812 */ /* 0x040fe400078cc0ff */
[C---:B------:R-:W-:Y:S02]  /*5c740*/  LOP3.LUT P0, RZ, R243.reuse, 0x40, RZ, 0xc0, !PT ;  /* 0x00000040f3ff7812 */ /* 0x040fe4000780c0ff */
[----:B------:R-:W-:Y:S02]  /*5c750*/  P2R R0, PR, RZ, 0x4 ;  /* 0x00000004ff007803 */ /* 0x000fe40000000000 */
[----:B------:R-:W-:-:S02]  /*5c760*/  LOP3.LUT P2, RZ, R243, 0x20, RZ, 0xc0, !PT ;  /* 0x00000020f3ff7812 */ /* 0x000fc4000784c0ff */
[----:B-1----:R-:W-:Y:S02]  /*5c770*/  PRMT R9, R61, 0x7771, RZ ;  /* 0x000077713d097816 */ /* 0x002fe400000000ff */
[C---:B--2---:R-:W-:Y:S02]  /*5c780*/  PRMT R15, R62.reuse, 0x7770, RZ ;  /* 0x000077703e0f7816 */ /* 0x044fe400000000ff */
[----:B------:R-:W-:Y:S02]  /*5c790*/  PRMT R17, R62, 0x7771, RZ ;  /* 0x000077713e117816 */ /* 0x000fe400000000ff */
[C---:B0-----:R-:W-:Y:S01]  /*5c7a0*/  PRMT R7, R63.reuse, 0x7770, RZ ;  /* 0x000077703f077816 */ /* 0x041fe200000000ff */
[----:B------:R0:W-:Y:S01]  /*5c7b0*/  @P3 STG.E.U8 desc[UR8][R30.64], R9 ;  /* 0x000000091e003986 */ /* 0x0001e2000c101108 */
[----:B----4-:R-:W-:Y:S02]  /*5c7c0*/  PRMT R13, R63, 0x7771, RZ ;  /* 0x000077713f0d7816 */ /* 0x010fe400000000ff */
[----:B---3--:R-:W-:Y:S01]  /*5c7d0*/  PRMT R5, R60, 0x7772, RZ ;  /* 0x000077723c057816 */ /* 0x008fe200000000ff */
[----:B------:R1:W-:Y:S04]  /*5c7e0*/  @P5 STG.E.U8 desc[UR8][R32.64], R15 ;  /* 0x0000000f20005986 */ /* 0x0003e8000c101108 */
[----:B------:R-:W-:Y:S04]  /*5c7f0*/  @P1 STG.E.U8 desc[UR8][R34.64], R17 ;  /* 0x0000001122001986 */ /* 0x000fe8000c101108 */
[----:B------:R2:W-:Y:S04]  /*5c800*/  @P6 STG.E.U8 desc[UR8][R36.64], R7 ;  /* 0x0000000724006986 */ /* 0x0005e8000c101108 */
[----:B------:R3:W-:Y:S04]  /*5c810*/  @P0 STG.E.U8 desc[UR8][R38.64], R13 ;  /* 0x0000000d26000986 */ /* 0x0007e8000c101108 */
[----:B------:R4:W-:Y:S01]  /*5c820*/  @P2 STG.E.U8 desc[UR8][R40.64], R5 ;  /* 0x0000000528002986 */ /* 0x0009e2000c101108 */
[----:B------:R-:W-:-:S02]  /*5c830*/  ISETP.NE.AND P2, PT, R0, RZ, PT ;  /* 0x000000ff0000720c */ /* 0x000fc40003f45270 */
[----:B0-----:R-:W-:Y:S02]  /*5c840*/  PRMT R9, R60, 0x7773, RZ ;  /* 0x000077733c097816 */ /* 0x001fe400000000ff */
[----:B-1----:R-:W-:-:S09]  /*5c850*/  PRMT R15, R61, 0x7772, RZ ;  /* 0x000077723d0f7816 */ /* 0x002fd200000000ff */
[----:B------:R0:W-:Y:S01]  /*5c860*/  @P2 STG.E.U8 desc[UR8][R42.64], R9 ;  /* 0x000000092a002986 */ /* 0x0001e2000c101108 */
[----:B------:R-:W-:Y:S02]  /*5c870*/  ISETP.NE.AND P2, PT, R2, RZ, PT ;  /* 0x000000ff0200720c */ /* 0x000fe40003f45270 */
[----:B------:R-:W-:Y:S02]  /*5c880*/  LOP3.LUT P3, RZ, R243, 0x2, RZ, 0xc0, !PT ;  /* 0x00000002f3ff7812 */ /* 0x000fe4000786c0ff */
[----:B------:R-:W-:-:S09]  /*5c890*/  PRMT R61, R61, 0x7773, RZ ;  /* 0x000077733d3d7816 */ /* 0x000fd200000000ff */
[----:B------:R1:W-:Y:S01]  /*5c8a0*/  @P2 STG.E.U8 desc[UR8][R44.64], R15 ;  /* 0x0000000f2c002986 */ /* 0x0003e2000c101108 */
[----:B------:R-:W-:Y:S02]  /*5c8b0*/  ISETP.NE.AND P2, PT, R6, RZ, PT ;  /* 0x000000ff0600720c */ /* 0x000fe40003f45270 */
[C---:B--2---:R-:W-:Y:S02]  /*5c8c0*/  PRMT R7, R62.reuse, 0x7772, RZ ;  /* 0x000077723e077816 */ /* 0x044fe400000000ff */
[----:B---3--:R-:W-:-:S09]  /*5c8d0*/  PRMT R13, R62, 0x7773, RZ ;  /* 0x000077733e0d7816 */ /* 0x008fd200000000ff */
[----:B------:R-:W-:Y:S04]  /*5c8e0*/  @P2 STG.E.U8 desc[UR8][R46.64], R61 ;  /* 0x0000003d2e002986 */ /* 0x000fe8000c101108 */
[----:B------:R2:W-:Y:S04]  /*5c8f0*/  @P3 STG.E.U8 desc[UR8][R48.64], R7 ;  /* 0x0000000730003986 */ /* 0x0005e8000c101108 */
[----:B------:R3:W-:Y:S01]  /*5c900*/  @P4 STG.E.U8 desc[UR8][R50.64], R13 ;  /* 0x0000000d32004986 */ /* 0x0007e2000c101108 */
[----:B------:R-:W-:Y:S02]  /*5c910*/  ISETP.NE.AND P4, PT, R8, RZ, PT ;  /* 0x000000ff0800720c */ /* 0x000fe40003f85270 */
[----:B----4-:R-:W-:-:S02]  /*5c920*/  PRMT R5, R63, 0x7772, RZ ;  /* 0x000077723f057816 */ /* 0x010fc400000000ff */
[----:B------:R-:W-:-:S09]  /*5c930*/  PRMT R63, R63, 0x7773, RZ ;  /* 0x000077733f3f7816 */ /* 0x000fd200000000ff */
[----:B------:R4:W-:Y:S01]  /*5c940*/  @P4 STG.E.U8 desc[UR8][R52.64], R5 ;  /* 0x0000000534004986 */ /* 0x0009e2000c101108 */
[----:B------:R-:W-:Y:S02]  /*5c950*/  ISETP.NE.AND P4, PT, R12, RZ, PT ;  /* 0x000000ff0c00720c */ /* 0x000fe40003f85270 */
[----:B0-----:R-:W-:-:S11]  /*5c960*/  PRMT R9, R56, 0x7770, RZ ;  /* 0x0000777038097816 */ /* 0x001fd600000000ff */
[----:B------:R-:W-:Y:S01]  /*5c970*/  @P4 STG.E.U8 desc[UR8][R54.64], R63 ;  /* 0x0000003f36004986 */ /* 0x000fe2000c101108 */
[----:B------:R-:W-:Y:S02]  /*5c980*/  ISETP.NE.AND P4, PT, R14, RZ, PT ;  /* 0x000000ff0e00720c */ /* 0x000fe40003f85270 */
[----:B-1----:R-:W-:-:S11]  /*5c990*/  PRMT R15, R56, 0x7771, RZ ;  /* 0x00007771380f7816 */ /* 0x002fd600000000ff */
[----:B------:R0:W-:Y:S01]  /*5c9a0*/  @P4 STG.E.U8 desc[UR8][R180.64], R9 ;  /* 0x00000009b4004986 */ /* 0x0001e2000c101108 */
[----:B------:R-:W-:Y:S02]  /*5c9b0*/  ISETP.NE.AND P4, PT, R16, RZ, PT ;  /* 0x000000ff1000720c */ /* 0x000fe40003f85270 */
[C---:B------:R-:W-:Y:S02]  /*5c9c0*/  LOP3.LUT P1, RZ, R4.reuse, 0x8000000, RZ, 0xc0, !PT ;  /* 0x0800000004ff7812 */ /* 0x040fe4000782c0ff */
[C---:B------:R-:W-:Y:S02]  /*5c9d0*/  LOP3.LUT P5, RZ, R4.reuse, 0x4000000, RZ, 0xc0, !PT ;  /* 0x0400000004ff7812 */ /* 0x040fe400078ac0ff */
[----:B------:R-:W-:-:S07]  /*5c9e0*/  LOP3.LUT P6, RZ, R4, 0x2000000, RZ, 0xc0, !PT ;  /* 0x0200000004ff7812 */ /* 0x000fce00078cc0ff */
[----:B------:R1:W-:Y:S01]  /*5c9f0*/  @P4 STG.E.U8 desc[UR8][R182.64], R15 ;  /* 0x0000000fb6004986 */ /* 0x0003e2000c101108 */
[C---:B------:R-:W-:Y:S02]  /*5ca00*/  LOP3.LUT P4, RZ, R4.reuse, 0x10000, RZ, 0xc0, !PT ;  /* 0x0001000004ff7812 */ /* 0x040fe4000788c0ff */
[C---:B--2---:R-:W-:Y:S02]  /*5ca10*/  PRMT R7, R57.reuse, 0x7770, RZ ;  /* 0x0000777039077816 */ /* 0x044fe400000000ff */
[----:B------:R-:W-:Y:S02]  /*5ca20*/  P2R R6, PR, RZ, 0x10 ;  /* 0x00000010ff067803 */ /* 0x000fe40000000000 */
[----:B------:R-:W-:Y:S02]  /*5ca30*/  LOP3.LUT P4, RZ, R4, 0x20000, RZ, 0xc0, !PT ;  /* 0x0002000004ff7812 */ /* 0x000fe4000788c0ff */
[----:B---3--:R-:W-:Y:S02]  /*5ca40*/  PRMT R13, R57, 0x7771, RZ ;  /* 0x00007771390d7816 */ /* 0x008fe400000000ff */
[----:B----4-:R-:W-:-:S02]  /*5ca50*/  PRMT R5, R58, 0x7770, RZ ;  /* 0x000077703a057816 */ /* 0x010fc400000000ff */
[----:B------:R-:W-:Y:S01]  /*5ca60*/  P2R R2, PR, RZ, 0x10 ;  /* 0x00000010ff027803 */ /* 0x000fe20000000000 */
[----:B------:R2:W-:Y:S01]  /*5ca70*/  @P1 STG.E.U8 desc[UR8][R184.64], R7 ;  /* 0x00000007b8001986 */ /* 0x0005e2000c101108 */
[C---:B------:R-:W-:Y:S02]  /*5ca80*/  LOP3.LUT P0, RZ, R4.reuse, 0x1000000, RZ, 0xc0, !PT ;  /* 0x0100000004ff7812 */ /* 0x040fe4000780c0ff */
[C---:B------:R-:W-:Y:S01]  /*5ca90*/  LOP3.LUT P4, RZ, R4.reuse, 0x40000, RZ, 0xc0, !PT ;  /* 0x0004000004ff7812 */ /* 0x040fe2000788c0ff */
[----:B------:R3:W-:Y:S01]  /*5caa0*/  @P5 STG.E.U8 desc[UR8][R186.64], R13 ;  /* 0x0000000dba005986 */ /* 0x0007e2000c101108 */
[C---:B------:R-:W-:Y:S02]  /*5cab0*/  LOP3.LUT P2, RZ, R4.reuse, 0x800000, RZ, 0xc0, !PT ;  /* 0x0080000004ff7812 */ /* 0x040fe4000784c0ff */
[C---:B------:R-:W-:Y:S01]  /*5cac0*/  LOP3.LUT P3, RZ, R4.reuse, 0x400000, RZ, 0xc0, !PT ;  /* 0x0040000004ff7812 */ /* 0x040fe2000786c0ff */
[----:B------:R4:W-:Y:S01]  /*5cad0*/  @P6 STG.E.U8 desc[UR8][R188.64], R5 ;  /* 0x00000005bc006986 */ /* 0x0009e2000c101108 */
[----:B------:R-:W-:-:S02]  /*5cae0*/  LOP3.LUT P1, RZ, R4, 0x200000, RZ, 0xc0, !PT ;  /* 0x0020000004ff7812 */ /* 0x000fc4000782c0ff */
[C---:B------:R-:W-:Y:S02]  /*5caf0*/  LOP3.LUT P6, RZ, R4.reuse, 0x100000, RZ, 0xc0, !PT ;  /* 0x0010000004ff7812 */ /* 0x040fe400078cc0ff */
[----:B------:R-:W-:Y:S02]  /*5cb00*/  P2R R0, PR, RZ, 0x10 ;  /* 0x00000010ff007803 */ /* 0x000fe40000000000 */
[----:B------:R-:W-:Y:S02]  /*5cb10*/  LOP3.LUT P4, RZ, R4, 0x80000, RZ, 0xc0, !PT ;  /* 0x0008000004ff7812 */ /* 0x000fe4000788c0ff */
[----:B------:R-:W-:Y:S02]  /*5cb20*/  PRMT R17, R58, 0x7771, RZ ;  /* 0x000077713a117816 */ /* 0x000fe400000000ff */
[C---:B0-----:R-:W-:Y:S02]  /*5cb30*/  PRMT R9, R59.reuse, 0x7770, RZ ;  /* 0x000077703b097816 */ /* 0x041fe400000000ff */
[----:B-1----:R-:W-:-:S02]  /*5cb40*/  PRMT R15, R59, 0x7771, RZ ;  /* 0x000077713b0f7816 */ /* 0x002fc400000000ff */
[C---:B--2---:R-:W-:Y:S01]  /*5cb50*/  PRMT R7, R56.reuse, 0x7772, RZ ;  /* 0x0000777238077816 */ /* 0x044fe200000000ff */
[----:B------:R-:W-:Y:S01]  /*5cb60*/  @P0 STG.E.U8 desc[UR8][R190.64], R17 ;  /* 0x00000011be000986 */ /* 0x000fe2000c101108 */
[----:B---3--:R-:W-:Y:S02]  /*5cb70*/  PRMT R13, R56, 0x7773, RZ ;  /* 0x00007773380d7816 */ /* 0x008fe400000000ff */
[----:B----4-:R-:W-:Y:S01]  /*5cb80*/  PRMT R5, R57, 0x7772, RZ ;  /* 0x0000777239057816 */ /* 0x010fe200000000ff */
[----:B------:R0:W-:Y:S04]  /*5cb90*/  @P2 STG.E.U8 desc[UR8][R192.64], R9 ;  /* 0x00000009c0002986 */ /* 0x0001e8000c101108 */
[----:B------:R1:W-:Y:S04]  /*5cba0*/  @P3 STG.E.U8 desc[UR8][R194.64], R15 ;  /* 0x0000000fc2003986 */ /* 0x0003e8000c101108 */
[----:B------:R-:W-:Y:S04]  /*5cbb0*/  @P1 STG.E.U8 desc[UR8][R196.64], R7 ;  /* 0x00000007c4001986 */ /* 0x000fe8000c101108 */
[----:B------:R-:W-:Y:S04]  /*5cbc0*/  @P6 STG.E.U8 desc[UR8][R198.64], R13 ;  /* 0x0000000dc6006986 */ /* 0x000fe8000c101108 */
[----:B------:R-:W-:Y:S01]  /*5cbd0*/  @P4 STG.E.U8 desc[UR8][R200.64], R5 ;  /* 0x00000005c8004986 */ /* 0x000fe2000c101108 */
[----:B------:R-:W-:-:S02]  /*5cbe0*/  ISETP.NE.AND P4, PT, R0, RZ, PT ;  /* 0x000000ff0000720c */ /* 0x000fc40003f85270 */
[----:B------:R-:W-:Y:S02]  /*5cbf0*/  PRMT R57, R57, 0x7773, RZ ;  /* 0x0000777339397816 */ /* 0x000fe400000000ff */
[----:B------:R-:W-:-:S09]  /*5cc00*/  LOP3.LUT P3, RZ, R4, 0x400, RZ, 0xc0, !PT ;  /* 0x0000040004ff7812 */ /* 0x000fd2000786c0ff */
[----:B------:R-:W-:Y:S01]  /*5cc10*/  @P4 STG.E.U8 desc[UR8][R202.64], R57 ;  /* 0x00000039ca004986 */ /* 0x000fe2000c101108 */
[----:B------:R-:W-:Y:S02]  /*5cc20*/  ISETP.NE.AND P4, PT, R2, RZ, PT ;  /* 0x000000ff0200720c */ /* 0x000fe40003f85270 */
[----:B------:R-:W-:Y:S02]  /*5cc30*/  P2R R18, PR, RZ, 0x8 ;  /* 0x00000008ff127803 */ /* 0x000fe40000000000 */
[----:B------:R-:W-:Y:S02]  /*5cc40*/  LOP3.LUT P3, RZ, R4, 0x800, RZ, 0xc0, !PT ;  /* 0x0000080004ff7812 */ /* 0x000fe4000786c0ff */
[----:B0-----:R-:W-:Y:S02]  /*5cc50*/  PRMT R9, R58, 0x7772, RZ ;  /* 0x000077723a097816 */ /* 0x001fe400000000ff */
[----:B------:R-:W-:Y:S02]  /*5cc60*/  P2R R16, PR, RZ, 0x8 ;  /* 0x00000008ff107803 */ /* 0x000fe40000000000 */
[----:B------:R-:W-:-:S03]  /*5cc70*/  LOP3.LUT P3, RZ, R4, 0x1000, RZ, 0xc0, !PT ;  /* 0x0000100004ff7812 */ /* 0x000fc6000786c0ff */
[----:B------:R-:W-:Y:S01]  /*5cc80*/  @P4 STG.E.U8 desc[UR8][R204.64], R9 ;  /* 0x00000009cc004986 */ /* 0x000fe2000c101108 */
[----:B------:R-:W-:Y:S02]  /*5cc90*/  ISETP.NE.AND P4, PT, R6, RZ, PT ;  /* 0x000000ff0600720c */ /* 0x000fe40003f85270 */
[----:B------:R-:W-:Y:S02]  /*5cca0*/  P2R R14, PR, RZ, 0x8 ;  /* 0x00000008ff0e7803 */ /* 0x000fe40000000000 */
[----:B------:R-:W-:Y:S02]  /*5ccb0*/  LOP3.LUT P3, RZ, R4, 0x2000, RZ, 0xc0, !PT ;  /* 0x0000200004ff7812 */ /* 0x000fe4000786c0ff */
[----:B-1----:R-:W-:Y:S02]  /*5ccc0*/  PRMT R15, R58, 0x7773, RZ ;  /* 0x000077733a0f7816 */ /* 0x002fe400000000ff */
[----:B------:R-:W-:Y:S02]  /*5ccd0*/  P2R R12, PR, RZ, 0x8 ;  /* 0x00000008ff0c7803 */ /* 0x000fe40000000000 */
[----:B------:R-:W-:-:S02]  /*5cce0*/  LOP3.LUT P3, RZ, R4, 0x4000, RZ, 0xc0, !PT ;  /* 0x0000400004ff7812 */ /* 0x000fc4000786c0ff */
[C---:B------:R-:W-:Y:S01]  /*5ccf0*/  LOP3.LUT P2, RZ, R4.reuse, 0x200, RZ, 0xc0, !PT ;  /* 0x0000020004ff7812 */ /* 0x040fe2000784c0ff */
[----:B------:R-:W-:Y:S01]  /*5cd00*/  @P4 STG.E.U8 desc[UR8][R206.64], R15 ;  /* 0x0000000fce004986 */ /* 0x000fe2000c101108 */
[----:B------:R-:W-:Y:S02]  /*5cd10*/  P2R R8, PR, RZ, 0x8 ;  /* 0x00000008ff087803 */ /* 0x000fe40000000000 */
[C---:B------:R-:W-:Y:S02]  /*5cd20*/  LOP3.LUT P3, RZ, R4.reuse, 0x8000, RZ, 0xc0, !PT ;  /* 0x0000800004ff7812 */ /* 0x040fe4000786c0ff */
[C---:B------:R-:W-:Y:S02]  /*5cd30*/  LOP3.LUT P1, RZ, R4.reuse, 0x100, RZ, 0xc0, !PT ;  /* 0x0000010004ff7812 */ /* 0x040fe4000782c0ff */
[C---:B------:R-:W-:Y:S02]  /*5cd40*/  LOP3.LUT P0, RZ, R4.reuse, 0x80, RZ, 0xc0, !PT ;  /* 0x0000008004ff7812 */ /* 0x040fe4000780c0ff */
[----:B------:R-:W-:-:S02]  /*5cd50*/  LOP3.LUT P6, RZ, R4, 0x40, RZ, 0xc0, !PT ;  /* 0x0000004004ff7812 */ /* 0x000fc400078cc0ff */
[C---:B------:R-:W-:Y:S02]  /*5cd60*/  LOP3.LUT P5, RZ, R4.reuse, 0x20, RZ, 0xc0, !PT ;  /* 0x0000002004ff7812 */ /* 0x040fe400078ac0ff */
[----:B------:R-:W-:Y:S02]  /*5cd70*/  LOP3.LUT P4, RZ, R4, 0x10, RZ, 0xc0, !PT ;  /* 0x0000001004ff7812 */ /* 0x000fe4000788c0ff */
[----:B------:R-:W0:Y:S01]  /*5cd80*/  LDS.128 R4, [R242] ;  /* 0x00000000f2047984 */ /* 0x000e220000000c00 */
[----:B------:R-:W-:-:S05]  /*5cd90*/  PRMT R17, R59, 0x7772, RZ ;  /* 0x000077723b117816 */ /* 0x000fca00000000ff */
[----:B------:R1:W-:Y:S01]  /*5cda0*/  @P3 STG.E.U8 desc[UR8][R208.64], R17 ;  /* 0x00000011d0003986 */ /* 0x0003e2000c101108 */
[----:B------:R-:W-:Y:S02]  /*5cdb0*/  ISETP.NE.AND P3, PT, R8, RZ, PT ;  /* 0x000000ff0800720c */ /* 0x000fe40003f65270 */
[----:B------:R-:W-:-:S11]  /*5cdc0*/  PRMT R59, R59, 0x7773, RZ ;  /* 0x000077733b3b7816 */ /* 0x000fd600000000ff */
[----:B------:R-:W-:Y:S01]  /*5cdd0*/  @P3 STG.E.U8 desc[UR8][R210.64], R59 ;  /* 0x0000003bd2003986 */ /* 0x000fe2000c101108 */
[----:B------:R-:W-:Y:S02]  /*5cde0*/  ISETP.NE.AND P3, PT, R12, RZ, PT ;  /* 0x000000ff0c00720c */ /* 0x000fe40003f65270 */
[----:B0-----:R-:W-:-:S11]  /*5cdf0*/  PRMT R13, R4, 0x7770, RZ ;  /* 0x00007770040d7816 */ /* 0x001fd600000000ff */
[----:B------:R0:W-:Y:S01]  /*5ce00*/  @P3 STG.E.U8 desc[UR8][R212.64], R13 ;  /* 0x0000000dd4003986 */ /* 0x0001e2000c101108 */
[----:B------:R-:W-:Y:S02]  /*5ce10*/  ISETP.NE.AND P3, PT, R14, RZ, PT ;  /* 0x000000ff0e00720c */ /* 0x000fe40003f65270 */
[----:B------:R-:W-:Y:S02]  /*5ce20*/  PRMT R19, R4, 0x7771, RZ ;  /* 0x0000777104137816 */ /* 0x000fe400000000ff */
[----:B------:R-:W-:-:S09]  /*5ce30*/  PRMT R9, R5, 0x7770, RZ ;  /* 0x0000777005097816 */ /* 0x000fd200000000ff */
[----:B------:R2:W-:Y:S01]  /*5ce40*/  @P3 STG.E.U8 desc[UR8][R214.64], R19 ;  /* 0x00000013d6003986 */ /* 0x0005e2000c101108 */
[----:B------:R-:W-:Y:S02]  /*5ce50*/  ISETP.NE.AND P3, PT, R16, RZ, PT ;  /* 0x000000ff1000720c */ /* 0x000fe40003f65270 */
[----:B------:R-:W-:-:S11]  /*5ce60*/  PRMT R15, R5, 0x7771, RZ ;  /* 0x00007771050f7816 */ /* 0x000fd600000000ff */
[----:B------:R3:W-:Y:S01]  /*5ce70*/  @P3 STG.E.U8 desc[UR8][R216.64], R9 ;  /* 0x00000009d8003986 */ /* 0x0007e2000c101108 */
[----:B------:R-:W-:Y:S02]  /*5ce80*/  ISETP.NE.AND P3, PT, R18, RZ, PT ;  /* 0x000000ff1200720c */ /* 0x000fe40003f65270 */
[C---:B-1----:R-:W-:Y:S02]  /*5ce90*/  PRMT R17, R6.reuse, 0x7770, RZ ;  /* 0x0000777006117816 */ /* 0x042fe400000000ff */
[----:B------:R-:W-:Y:S02]  /*5cea0*/  PRMT R21, R6, 0x7771, RZ ;  /* 0x0000777106157816 */ /* 0x000fe400000000ff */
[C---:B0-----:R-:W-:Y:S02]  /*5ceb0*/  PRMT R13, R7.reuse, 0x7770, RZ ;  /* 0x00007770070d7816 */ /* 0x041fe400000000ff */
[----:B--2---:R-:W-:Y:S02]  /*5cec0*/  PRMT R19, R7, 0x7771, RZ ;  /* 0x0000777107137816 */ /* 0x004fe400000000ff */
[----:B---3--:R-:W-:-:S03]  /*5ced0*/  PRMT R9, R4, 0x7772, RZ ;  /* 0x0000777204097816 */ /* 0x008fc600000000ff */
[----:B------:R0:W-:Y:S01]  /*5cee0*/  @P3 STG.E.U8 desc[UR8][R218.64], R15 ;  /* 0x0000000fda003986 */ /* 0x0001e2000c101108 */
[----:B------:R-:W-:-:S03]  /*5cef0*/  LOP3.LUT P3, RZ, R3, 0x40000000, RZ, 0xc0, !PT ;  /* 0x4000000003ff7812 */ /* 0x000fc6000786c0ff */
        /* <DEDUP_REMOVED lines=9> */
[----:B------:R-:W-:Y:S02]  /*5cf90*/  LOP3.LUT P5, RZ, R3, 0x2000000, RZ, 0xc0, !PT ;  /* 0x0200000003ff7812 */ /* 0x000fe400078ac0ff */
[----:B------:R-:W-:Y:S02]  /*5cfa0*/  PRMT R3, R4, 0x7773, RZ ;  /* 0x0000777304037816 */ /* 0x000fe400000000ff */
[C---:B0-----:R-:W-:Y:S02]  /*5cfb0*/  PRMT R15, R5.reuse, 0x7772, RZ ;  /* 0x00007772050f7816 */ /* 0x041fe400000000ff */
[----:B------:R-:W-:Y:S02]  /*5cfc0*/  PRMT R5, R5, 0x7773, RZ ;  /* 0x0000777305057816 */ /* 0x000fe400000000ff */
[C---:B-1----:R-:W-:Y:S01]  /*5cfd0*/  PRMT R17, R6.reuse, 0x7772, RZ ;  /* 0x0000777206117816 */ /* 0x042fe200000000ff */
[----:B------:R3:W-:Y:S01]  /*5cfe0*/  @P4 STG.E.U8 desc[UR8][R230.64], R3 ;  /* 0x00000003e6004986 */ /* 0x0007e2000c101108 */
[----:B--2---:R-:W-:-:S02]  /*5cff0*/  PRMT R21, R6, 0x7773, RZ ;  /* 0x0000777306157816 */ /* 0x004fc400000000ff */
[C---:B------:R-:W-:Y:S01]  /*5d000*/  PRMT R23, R7.reuse, 0x7772, RZ ;  /* 0x0000777207177816 */ /* 0x040fe200000000ff */
[----:B------:R3:W-:Y:S04]  /*5d010*/  @P3 STG.E.U8 desc[UR8][R232.64], R15 ;  /* 0x0000000fe8003986 */ /* 0x0007e8000c101108 */
[----:B------:R3:W-:Y:S04]  /*5d020*/  @P2 STG.E.U8 desc[UR8][R234.64], R5 ;  /* 0x00000005ea002986 */ /* 0x0007e8000c101108 */
[----:B------:R3:W-:Y:S04]  /*5d030*/  @P1 STG.E.U8 desc[UR8][R236.64], R17 ;  /* 0x00000011ec001986 */ /* 0x0007e8000c101108 */
[----:B------:R3:W-:Y:S01]  /*5d040*/  @P0 STG.E.U8 desc[UR8][R238.64], R21 ;  /* 0x00000015ee000986 */ /* 0x0007e2000c101108 */
[----:B------:R-:W-:-:S03]  /*5d050*/  PRMT R7, R7, 0x7773, RZ ;  /* 0x0000777307077816 */ /* 0x000fc600000000ff */
[----:B------:R3:W-:Y:S01]  /*5d060*/  @P6 STG.E.U8 desc[UR8][R240.64], R23 ;  /* 0x00000017f0006986 */ /* 0x0007e2000c101108 */
[----:B------:R-:W-:Y:S05]  /*5d070*/  @!P5 EXIT ;  /* 0x000000000000d94d */ /* 0x000fea0003800000 */
[----:B------:R-:W-:Y:S01]  /*5d080*/  STG.E.U8 desc[UR8][R10.64], R7 ;  /* 0x000000070a007986 */ /* 0x000fe2000c101108 */
[----:B------:R-:W-:Y:S05]  /*5d090*/  EXIT ;  /* 0x000000000000794d */ /* 0x000fea0003800000 */
.L_x_3:
[----:B------:R-:W-:-:S00]  /*5d0a0*/  BRA `(.L_x_3) ;  /* 0xfffffffc00fc7947 */ /* 0x000fc0000383ffff */
[----:B------:R-:W-:-:S00]  /*5d0b0*/  NOP ;  /* 0x0000000000007918 */ /* 0x000fc00000000000 */
        /* <DEDUP_REMOVED lines=12> */
.L_x_4:


//--------------------- .nv.shared.matmul_kernel  --------------------------
	.section	.nv.shared.matmul_kernel,"aw",@nobits
	.sectionflags	@""
	.align	16
	.zero		1024


//--------------------- .nv.shared.reserved.0     --------------------------
	.section	.nv.shared.reserved.0,"aw",@nobits
	.weak		__nv_reservedSMEM_offset_0_alias
	.size		__nv_reservedSMEM_offset_0_alias, 0, 0
	.other		__nv_reservedSMEM_offset_0_alias,@"STO_CUDA_RESERVED_SHARED STV_DEFAULT"
__nv_reservedSMEM_offset_0_alias:
	.zero		0


//--------------------- .nv.constant0.matmul_kernel --------------------------
	.section	.nv.constant0.matmul_kernel,"a",@progbits
	.sectionflags	@""
	.align	4
.nv.constant0.matmul_kernel:
	.zero		608


//--------------------- SYMBOLS --------------------------

	.type		.nv.reservedSmem.offset0,@object
	.size		.nv.reservedSmem.offset0,0x4
